//
// Generated by NVIDIA NVVM Compiler
//
// Compiler Build ID: CL-36424714
// Cuda compilation tools, release 13.0, V13.0.88
// Based on NVVM 20.0.0
//

.version 9.0
.target sm_100
.address_size 64

	// .globl	_ZN3cub18CUB_300001_SM_10006detail11EmptyKernelIvEEvv
// _ZZN3cub18CUB_300001_SM_10006detail10radix_sort31DeviceRadixSortSingleTileKernelINS1_5radix10policy_hubIiNS0_8NullTypeEjE10Policy1000ELNS0_9SortOrderE0EiS6_jNS1_21identity_decomposer_tEEEvPKT1_PSB_PKT2_PSF_T3_iiT4_E12temp_storage has been demoted
// _ZZN3cub18CUB_300001_SM_10006detail10radix_sort30DeviceRadixSortHistogramKernelINS1_5radix10policy_hubIiNS0_8NullTypeEjE10Policy1000ELNS0_9SortOrderE0EijNS1_21identity_decomposer_tEEEvPT2_PKT1_SB_iiT3_E12temp_storage has been demoted
// _ZZN3cub18CUB_300001_SM_10006detail10radix_sort33DeviceRadixSortExclusiveSumKernelINS1_5radix10policy_hubIiNS0_8NullTypeEjE10Policy1000EjEEvPT0_E12temp_storage has been demoted
// _ZZN3cub18CUB_300001_SM_10006detail10radix_sort29DeviceRadixSortOnesweepKernelINS1_5radix10policy_hubIiNS0_8NullTypeEjE10Policy1000ELNS0_9SortOrderE0EiS6_jiiNS1_21identity_decomposer_tEEEvPT5_SC_PT3_PKSD_PT1_PKSH_PT2_PKSL_T4_iiT6_E1s has been demoted
.global .align 1 .b8 _ZN30_INTERNAL_b142d1d7_4_k_cu_main4cuda3std3__45__cpo5beginE[1];
.global .align 1 .b8 _ZN30_INTERNAL_b142d1d7_4_k_cu_main4cuda3std3__45__cpo3endE[1];
.global .align 1 .b8 _ZN30_INTERNAL_b142d1d7_4_k_cu_main4cuda3std3__45__cpo6cbeginE[1];
.global .align 1 .b8 _ZN30_INTERNAL_b142d1d7_4_k_cu_main4cuda3std3__45__cpo4cendE[1];
.global .align 1 .b8 _ZN30_INTERNAL_b142d1d7_4_k_cu_main4cuda3std3__45__cpo6rbeginE[1];
.global .align 1 .b8 _ZN30_INTERNAL_b142d1d7_4_k_cu_main4cuda3std3__45__cpo4rendE[1];
.global .align 1 .b8 _ZN30_INTERNAL_b142d1d7_4_k_cu_main4cuda3std3__45__cpo7crbeginE[1];
.global .align 1 .b8 _ZN30_INTERNAL_b142d1d7_4_k_cu_main4cuda3std3__45__cpo5crendE[1];
.global .align 1 .b8 _ZN30_INTERNAL_b142d1d7_4_k_cu_main4cuda3std3__432_GLOBAL__N__b142d1d7_4_k_cu_main6ignoreE[1];
.global .align 1 .b8 _ZN30_INTERNAL_b142d1d7_4_k_cu_main4cuda3std3__419piecewise_constructE[1];
.global .align 1 .b8 _ZN30_INTERNAL_b142d1d7_4_k_cu_main4cuda3std3__48in_placeE[1];
.global .align 1 .b8 _ZN30_INTERNAL_b142d1d7_4_k_cu_main4cuda3std3__420unreachable_sentinelE[1];
.global .align 1 .b8 _ZN30_INTERNAL_b142d1d7_4_k_cu_main4cuda3std3__47nulloptE[1];
.global .align 1 .b8 _ZN30_INTERNAL_b142d1d7_4_k_cu_main4cuda3std3__48unexpectE[1];
.global .align 1 .b8 _ZN30_INTERNAL_b142d1d7_4_k_cu_main4cuda3std6ranges3__45__cpo4swapE[1];
.global .align 1 .b8 _ZN30_INTERNAL_b142d1d7_4_k_cu_main4cuda3std6ranges3__45__cpo9iter_moveE[1];
.global .align 1 .b8 _ZN30_INTERNAL_b142d1d7_4_k_cu_main4cuda3std6ranges3__45__cpo5beginE[1];
.global .align 1 .b8 _ZN30_INTERNAL_b142d1d7_4_k_cu_main4cuda3std6ranges3__45__cpo3endE[1];
.global .align 1 .b8 _ZN30_INTERNAL_b142d1d7_4_k_cu_main4cuda3std6ranges3__45__cpo6cbeginE[1];
.global .align 1 .b8 _ZN30_INTERNAL_b142d1d7_4_k_cu_main4cuda3std6ranges3__45__cpo4cendE[1];
.global .align 1 .b8 _ZN30_INTERNAL_b142d1d7_4_k_cu_main4cuda3std6ranges3__45__cpo7advanceE[1];
.global .align 1 .b8 _ZN30_INTERNAL_b142d1d7_4_k_cu_main4cuda3std6ranges3__45__cpo9iter_swapE[1];
.global .align 1 .b8 _ZN30_INTERNAL_b142d1d7_4_k_cu_main4cuda3std6ranges3__45__cpo4nextE[1];
.global .align 1 .b8 _ZN30_INTERNAL_b142d1d7_4_k_cu_main4cuda3std6ranges3__45__cpo4prevE[1];
.global .align 1 .b8 _ZN30_INTERNAL_b142d1d7_4_k_cu_main4cuda3std6ranges3__45__cpo4dataE[1];
.global .align 1 .b8 _ZN30_INTERNAL_b142d1d7_4_k_cu_main4cuda3std6ranges3__45__cpo5cdataE[1];
.global .align 1 .b8 _ZN30_INTERNAL_b142d1d7_4_k_cu_main4cuda3std6ranges3__45__cpo4sizeE[1];
.global .align 1 .b8 _ZN30_INTERNAL_b142d1d7_4_k_cu_main4cuda3std6ranges3__45__cpo5ssizeE[1];
.global .align 1 .b8 _ZN30_INTERNAL_b142d1d7_4_k_cu_main4cuda3std6ranges3__45__cpo8distanceE[1];
.global .align 1 .b8 _ZN30_INTERNAL_b142d1d7_4_k_cu_main6thrust24THRUST_300001_SM_1000_NS6system6detail10sequential3seqE[1];
.global .align 1 .b8 _ZN30_INTERNAL_b142d1d7_4_k_cu_main6thrust24THRUST_300001_SM_1000_NS12placeholders2_1E[1];
.global .align 1 .b8 _ZN30_INTERNAL_b142d1d7_4_k_cu_main6thrust24THRUST_300001_SM_1000_NS12placeholders2_2E[1];
.global .align 1 .b8 _ZN30_INTERNAL_b142d1d7_4_k_cu_main6thrust24THRUST_300001_SM_1000_NS12placeholders2_3E[1];
.global .align 1 .b8 _ZN30_INTERNAL_b142d1d7_4_k_cu_main6thrust24THRUST_300001_SM_1000_NS12placeholders2_4E[1];
.global .align 1 .b8 _ZN30_INTERNAL_b142d1d7_4_k_cu_main6thrust24THRUST_300001_SM_1000_NS12placeholders2_5E[1];
.global .align 1 .b8 _ZN30_INTERNAL_b142d1d7_4_k_cu_main6thrust24THRUST_300001_SM_1000_NS12placeholders2_6E[1];
.global .align 1 .b8 _ZN30_INTERNAL_b142d1d7_4_k_cu_main6thrust24THRUST_300001_SM_1000_NS12placeholders2_7E[1];
.global .align 1 .b8 _ZN30_INTERNAL_b142d1d7_4_k_cu_main6thrust24THRUST_300001_SM_1000_NS12placeholders2_8E[1];
.global .align 1 .b8 _ZN30_INTERNAL_b142d1d7_4_k_cu_main6thrust24THRUST_300001_SM_1000_NS12placeholders2_9E[1];
.global .align 1 .b8 _ZN30_INTERNAL_b142d1d7_4_k_cu_main6thrust24THRUST_300001_SM_1000_NS12placeholders3_10E[1];

.visible .entry _ZN3cub18CUB_300001_SM_10006detail11EmptyKernelIvEEvv()
{


	ret;

}
	// .globl	_ZN3cub18CUB_300001_SM_10006detail10radix_sort31DeviceRadixSortSingleTileKernelINS1_5radix10policy_hubIiNS0_8NullTypeEjE10Policy1000ELNS0_9SortOrderE0EiS6_jNS1_21identity_decomposer_tEEEvPKT1_PSB_PKT2_PSF_T3_iiT4_
.visible .entry _ZN3cub18CUB_300001_SM_10006detail10radix_sort31DeviceRadixSortSingleTileKernelINS1_5radix10policy_hubIiNS0_8NullTypeEjE10Policy1000ELNS0_9SortOrderE0EiS6_jNS1_21identity_decomposer_tEEEvPKT1_PSB_PKT2_PSF_T3_iiT4_(
	.param .u64 .ptr .align 1 _ZN3cub18CUB_300001_SM_10006detail10radix_sort31DeviceRadixSortSingleTileKernelINS1_5radix10policy_hubIiNS0_8NullTypeEjE10Policy1000ELNS0_9SortOrderE0EiS6_jNS1_21identity_decomposer_tEEEvPKT1_PSB_PKT2_PSF_T3_iiT4__param_0,
	.param .u64 .ptr .align 1 _ZN3cub18CUB_300001_SM_10006detail10radix_sort31DeviceRadixSortSingleTileKernelINS1_5radix10policy_hubIiNS0_8NullTypeEjE10Policy1000ELNS0_9SortOrderE0EiS6_jNS1_21identity_decomposer_tEEEvPKT1_PSB_PKT2_PSF_T3_iiT4__param_1,
	.param .u64 .ptr .align 1 _ZN3cub18CUB_300001_SM_10006detail10radix_sort31DeviceRadixSortSingleTileKernelINS1_5radix10policy_hubIiNS0_8NullTypeEjE10Policy1000ELNS0_9SortOrderE0EiS6_jNS1_21identity_decomposer_tEEEvPKT1_PSB_PKT2_PSF_T3_iiT4__param_2,
	.param .u64 .ptr .align 1 _ZN3cub18CUB_300001_SM_10006detail10radix_sort31DeviceRadixSortSingleTileKernelINS1_5radix10policy_hubIiNS0_8NullTypeEjE10Policy1000ELNS0_9SortOrderE0EiS6_jNS1_21identity_decomposer_tEEEvPKT1_PSB_PKT2_PSF_T3_iiT4__param_3,
	.param .u32 _ZN3cub18CUB_300001_SM_10006detail10radix_sort31DeviceRadixSortSingleTileKernelINS1_5radix10policy_hubIiNS0_8NullTypeEjE10Policy1000ELNS0_9SortOrderE0EiS6_jNS1_21identity_decomposer_tEEEvPKT1_PSB_PKT2_PSF_T3_iiT4__param_4,
	.param .u32 _ZN3cub18CUB_300001_SM_10006detail10radix_sort31DeviceRadixSortSingleTileKernelINS1_5radix10policy_hubIiNS0_8NullTypeEjE10Policy1000ELNS0_9SortOrderE0EiS6_jNS1_21identity_decomposer_tEEEvPKT1_PSB_PKT2_PSF_T3_iiT4__param_5,
	.param .u32 _ZN3cub18CUB_300001_SM_10006detail10radix_sort31DeviceRadixSortSingleTileKernelINS1_5radix10policy_hubIiNS0_8NullTypeEjE10Policy1000ELNS0_9SortOrderE0EiS6_jNS1_21identity_decomposer_tEEEvPKT1_PSB_PKT2_PSF_T3_iiT4__param_6,
	.param .align 1 .b8 _ZN3cub18CUB_300001_SM_10006detail10radix_sort31DeviceRadixSortSingleTileKernelINS1_5radix10policy_hubIiNS0_8NullTypeEjE10Policy1000ELNS0_9SortOrderE0EiS6_jNS1_21identity_decomposer_tEEEvPKT1_PSB_PKT2_PSF_T3_iiT4__param_7[1]
)
.maxntid 256
.minnctapersm 1
{
	.reg .pred 	%p<52>;
	.reg .b16 	%rs<39>;
	.reg .b32 	%r<744>;
	.reg .b64 	%rd<9>;
	// demoted variable
	.shared .align 16 .b8 _ZZN3cub18CUB_300001_SM_10006detail10radix_sort31DeviceRadixSortSingleTileKernelINS1_5radix10policy_hubIiNS0_8NullTypeEjE10Policy1000ELNS0_9SortOrderE0EiS6_jNS1_21identity_decomposer_tEEEvPKT1_PSB_PKT2_PSF_T3_iiT4_E12temp_storage[33856];
	ld.param.u64 	%rd4, [_ZN3cub18CUB_300001_SM_10006detail10radix_sort31DeviceRadixSortSingleTileKernelINS1_5radix10policy_hubIiNS0_8NullTypeEjE10Policy1000ELNS0_9SortOrderE0EiS6_jNS1_21identity_decomposer_tEEEvPKT1_PSB_PKT2_PSF_T3_iiT4__param_0];
	ld.param.u64 	%rd3, [_ZN3cub18CUB_300001_SM_10006detail10radix_sort31DeviceRadixSortSingleTileKernelINS1_5radix10policy_hubIiNS0_8NullTypeEjE10Policy1000ELNS0_9SortOrderE0EiS6_jNS1_21identity_decomposer_tEEEvPKT1_PSB_PKT2_PSF_T3_iiT4__param_1];
	ld.param.u32 	%r188, [_ZN3cub18CUB_300001_SM_10006detail10radix_sort31DeviceRadixSortSingleTileKernelINS1_5radix10policy_hubIiNS0_8NullTypeEjE10Policy1000ELNS0_9SortOrderE0EiS6_jNS1_21identity_decomposer_tEEEvPKT1_PSB_PKT2_PSF_T3_iiT4__param_4];
	ld.param.u32 	%r189, [_ZN3cub18CUB_300001_SM_10006detail10radix_sort31DeviceRadixSortSingleTileKernelINS1_5radix10policy_hubIiNS0_8NullTypeEjE10Policy1000ELNS0_9SortOrderE0EiS6_jNS1_21identity_decomposer_tEEEvPKT1_PSB_PKT2_PSF_T3_iiT4__param_5];
	ld.param.u32 	%r190, [_ZN3cub18CUB_300001_SM_10006detail10radix_sort31DeviceRadixSortSingleTileKernelINS1_5radix10policy_hubIiNS0_8NullTypeEjE10Policy1000ELNS0_9SortOrderE0EiS6_jNS1_21identity_decomposer_tEEEvPKT1_PSB_PKT2_PSF_T3_iiT4__param_6];
	cvta.to.global.u64 	%rd5, %rd4;
	mov.u32 	%r1, %tid.x;
	mul.lo.s32 	%r2, %r1, 19;
	setp.ge.s32 	%p1, %r2, %r188;
	mul.wide.u32 	%rd6, %r2, 4;
	add.s64 	%rd1, %rd5, %rd6;
	mov.b32 	%r741, -1;
	@%p1 bra 	$L__BB1_2;
	ld.global.u32 	%r192, [%rd1];
	xor.b32  	%r741, %r192, -2147483648;
$L__BB1_2:
	add.s32 	%r194, %r2, 1;
	setp.ge.s32 	%p2, %r194, %r188;
	mov.b32 	%r740, -1;
	@%p2 bra 	$L__BB1_4;
	ld.global.u32 	%r195, [%rd1+4];
	xor.b32  	%r740, %r195, -2147483648;
$L__BB1_4:
	add.s32 	%r197, %r2, 2;
	setp.ge.s32 	%p3, %r197, %r188;
	mov.b32 	%r739, -1;
	@%p3 bra 	$L__BB1_6;
	ld.global.u32 	%r198, [%rd1+8];
	xor.b32  	%r739, %r198, -2147483648;
$L__BB1_6:
	add.s32 	%r200, %r2, 3;
	setp.ge.s32 	%p4, %r200, %r188;
	mov.b32 	%r738, -1;
	@%p4 bra 	$L__BB1_8;
	ld.global.u32 	%r201, [%rd1+12];
	xor.b32  	%r738, %r201, -2147483648;
$L__BB1_8:
	add.s32 	%r203, %r2, 4;
	setp.ge.s32 	%p5, %r203, %r188;
	mov.b32 	%r737, -1;
	@%p5 bra 	$L__BB1_10;
	ld.global.u32 	%r204, [%rd1+16];
	xor.b32  	%r737, %r204, -2147483648;
$L__BB1_10:
	add.s32 	%r206, %r2, 5;
	setp.ge.s32 	%p6, %r206, %r188;
	mov.b32 	%r736, -1;
	@%p6 bra 	$L__BB1_12;
	ld.global.u32 	%r207, [%rd1+20];
	xor.b32  	%r736, %r207, -2147483648;
$L__BB1_12:
	add.s32 	%r209, %r2, 6;
	setp.ge.s32 	%p7, %r209, %r188;
	mov.b32 	%r735, -1;
	@%p7 bra 	$L__BB1_14;
	ld.global.u32 	%r210, [%rd1+24];
	xor.b32  	%r735, %r210, -2147483648;
$L__BB1_14:
	add.s32 	%r212, %r2, 7;
	setp.ge.s32 	%p8, %r212, %r188;
	mov.b32 	%r734, -1;
	@%p8 bra 	$L__BB1_16;
	ld.global.u32 	%r213, [%rd1+28];
	xor.b32  	%r734, %r213, -2147483648;
$L__BB1_16:
	add.s32 	%r215, %r2, 8;
	setp.ge.s32 	%p9, %r215, %r188;
	mov.b32 	%r733, -1;
	@%p9 bra 	$L__BB1_18;
	ld.global.u32 	%r216, [%rd1+32];
	xor.b32  	%r733, %r216, -2147483648;
$L__BB1_18:
	add.s32 	%r218, %r2, 9;
	setp.ge.s32 	%p10, %r218, %r188;
	mov.b32 	%r732, -1;
	@%p10 bra 	$L__BB1_20;
	ld.global.u32 	%r219, [%rd1+36];
	xor.b32  	%r732, %r219, -2147483648;
$L__BB1_20:
	add.s32 	%r221, %r2, 10;
	setp.ge.s32 	%p11, %r221, %r188;
	mov.b32 	%r731, -1;
	@%p11 bra 	$L__BB1_22;
	ld.global.u32 	%r222, [%rd1+40];
	xor.b32  	%r731, %r222, -2147483648;
$L__BB1_22:
	add.s32 	%r224, %r2, 11;
	setp.ge.s32 	%p12, %r224, %r188;
	mov.b32 	%r730, -1;
	@%p12 bra 	$L__BB1_24;
	ld.global.u32 	%r225, [%rd1+44];
	xor.b32  	%r730, %r225, -2147483648;
$L__BB1_24:
	add.s32 	%r227, %r2, 12;
	setp.ge.s32 	%p13, %r227, %r188;
	mov.b32 	%r729, -1;
	@%p13 bra 	$L__BB1_26;
	ld.global.u32 	%r228, [%rd1+48];
	xor.b32  	%r729, %r228, -2147483648;
$L__BB1_26:
	add.s32 	%r230, %r2, 13;
	setp.ge.s32 	%p14, %r230, %r188;
	mov.b32 	%r728, -1;
	@%p14 bra 	$L__BB1_28;
	ld.global.u32 	%r231, [%rd1+52];
	xor.b32  	%r728, %r231, -2147483648;
$L__BB1_28:
	add.s32 	%r233, %r2, 14;
	setp.ge.s32 	%p15, %r233, %r188;
	mov.b32 	%r727, -1;
	@%p15 bra 	$L__BB1_30;
	ld.global.u32 	%r234, [%rd1+56];
	xor.b32  	%r727, %r234, -2147483648;
$L__BB1_30:
	add.s32 	%r236, %r2, 15;
	setp.ge.s32 	%p16, %r236, %r188;
	mov.b32 	%r726, -1;
	@%p16 bra 	$L__BB1_32;
	ld.global.u32 	%r237, [%rd1+60];
	xor.b32  	%r726, %r237, -2147483648;
$L__BB1_32:
	add.s32 	%r239, %r2, 16;
	setp.ge.s32 	%p17, %r239, %r188;
	mov.b32 	%r725, -1;
	@%p17 bra 	$L__BB1_34;
	ld.global.u32 	%r240, [%rd1+64];
	xor.b32  	%r725, %r240, -2147483648;
$L__BB1_34:
	add.s32 	%r242, %r2, 17;
	setp.ge.s32 	%p18, %r242, %r188;
	mov.b32 	%r724, -1;
	@%p18 bra 	$L__BB1_36;
	ld.global.u32 	%r243, [%rd1+68];
	xor.b32  	%r724, %r243, -2147483648;
$L__BB1_36:
	add.s32 	%r245, %r2, 18;
	setp.ge.s32 	%p19, %r245, %r188;
	mov.b32 	%r723, -1;
	@%p19 bra 	$L__BB1_38;
	ld.global.u32 	%r246, [%rd1+72];
	xor.b32  	%r723, %r246, -2147483648;
$L__BB1_38:
	bar.sync 	0;
	shr.u32 	%r41, %r1, 5;
	shl.b32 	%r248, %r1, 2;
	mov.u32 	%r249, _ZZN3cub18CUB_300001_SM_10006detail10radix_sort31DeviceRadixSortSingleTileKernelINS1_5radix10policy_hubIiNS0_8NullTypeEjE10Policy1000ELNS0_9SortOrderE0EiS6_jNS1_21identity_decomposer_tEEEvPKT1_PSB_PKT2_PSF_T3_iiT4_E12temp_storage;
	add.s32 	%r42, %r249, %r248;
	shl.b32 	%r250, %r1, 7;
	add.s32 	%r43, %r42, %r250;
	shl.b32 	%r251, %r41, 2;
	add.s32 	%r252, %r249, %r251;
	add.s32 	%r44, %r252, 33792;
	mad.lo.s32 	%r45, %r1, -56, %r43;
	add.s32 	%r722, %r189, 6;
	sub.s32 	%r721, %r190, %r189;
$L__BB1_39:
	add.s32 	%r312, %r722, -6;
	min.s32 	%r255, %r721, 6;
	mov.b32 	%r341, 0;
	st.shared.u32 	[%r42], %r341;
	st.shared.u32 	[%r42+1024], %r341;
	st.shared.u32 	[%r42+2048], %r341;
	st.shared.u32 	[%r42+3072], %r341;
	st.shared.u32 	[%r42+4096], %r341;
	st.shared.u32 	[%r42+5120], %r341;
	st.shared.u32 	[%r42+6144], %r341;
	st.shared.u32 	[%r42+7168], %r341;
	st.shared.u32 	[%r42+8192], %r341;
	st.shared.u32 	[%r42+9216], %r341;
	st.shared.u32 	[%r42+10240], %r341;
	st.shared.u32 	[%r42+11264], %r341;
	st.shared.u32 	[%r42+12288], %r341;
	st.shared.u32 	[%r42+13312], %r341;
	st.shared.u32 	[%r42+14336], %r341;
	st.shared.u32 	[%r42+15360], %r341;
	st.shared.u32 	[%r42+16384], %r341;
	st.shared.u32 	[%r42+17408], %r341;
	st.shared.u32 	[%r42+18432], %r341;
	st.shared.u32 	[%r42+19456], %r341;
	st.shared.u32 	[%r42+20480], %r341;
	st.shared.u32 	[%r42+21504], %r341;
	st.shared.u32 	[%r42+22528], %r341;
	st.shared.u32 	[%r42+23552], %r341;
	st.shared.u32 	[%r42+24576], %r341;
	st.shared.u32 	[%r42+25600], %r341;
	st.shared.u32 	[%r42+26624], %r341;
	st.shared.u32 	[%r42+27648], %r341;
	st.shared.u32 	[%r42+28672], %r341;
	st.shared.u32 	[%r42+29696], %r341;
	st.shared.u32 	[%r42+30720], %r341;
	st.shared.u32 	[%r42+31744], %r341;
	st.shared.u32 	[%r42+32768], %r341;
	// begin inline asm
	bmsk.clamp.b32 %r253, %r341, %r255;
	// end inline asm
	// begin inline asm
	shr.b32 %r256, %r741, %r312;
	// end inline asm
	and.b32  	%r344, %r253, %r256;
	shl.b32 	%r345, %r344, 10;
	and.b32  	%r346, %r345, 31744;
	add.s32 	%r347, %r42, %r346;
	shr.u32 	%r348, %r344, 4;
	and.b32  	%r349, %r348, 268435454;
	add.s32 	%r70, %r347, %r349;
	ld.shared.u16 	%rs1, [%r70];
	add.s16 	%rs20, %rs1, 1;
	st.shared.u16 	[%r70], %rs20;
	// begin inline asm
	shr.b32 %r259, %r740, %r312;
	// end inline asm
	and.b32  	%r350, %r253, %r259;
	shl.b32 	%r351, %r350, 10;
	and.b32  	%r352, %r351, 31744;
	add.s32 	%r353, %r42, %r352;
	shr.u32 	%r354, %r350, 4;
	and.b32  	%r355, %r354, 268435454;
	add.s32 	%r71, %r353, %r355;
	ld.shared.u16 	%rs2, [%r71];
	add.s16 	%rs21, %rs2, 1;
	st.shared.u16 	[%r71], %rs21;
	// begin inline asm
	shr.b32 %r262, %r739, %r312;
	// end inline asm
	and.b32  	%r356, %r253, %r262;
	shl.b32 	%r357, %r356, 10;
	and.b32  	%r358, %r357, 31744;
	add.s32 	%r359, %r42, %r358;
	shr.u32 	%r360, %r356, 4;
	and.b32  	%r361, %r360, 268435454;
	add.s32 	%r72, %r359, %r361;
	ld.shared.u16 	%rs3, [%r72];
	add.s16 	%rs22, %rs3, 1;
	st.shared.u16 	[%r72], %rs22;
	// begin inline asm
	shr.b32 %r265, %r738, %r312;
	// end inline asm
	and.b32  	%r362, %r253, %r265;
	shl.b32 	%r363, %r362, 10;
	and.b32  	%r364, %r363, 31744;
	add.s32 	%r365, %r42, %r364;
	shr.u32 	%r366, %r362, 4;
	and.b32  	%r367, %r366, 268435454;
	add.s32 	%r73, %r365, %r367;
	ld.shared.u16 	%rs4, [%r73];
	add.s16 	%rs23, %rs4, 1;
	st.shared.u16 	[%r73], %rs23;
	// begin inline asm
	shr.b32 %r268, %r737, %r312;
	// end inline asm
	and.b32  	%r368, %r253, %r268;
	shl.b32 	%r369, %r368, 10;
	and.b32  	%r370, %r369, 31744;
	add.s32 	%r371, %r42, %r370;
	shr.u32 	%r372, %r368, 4;
	and.b32  	%r373, %r372, 268435454;
	add.s32 	%r74, %r371, %r373;
	ld.shared.u16 	%rs5, [%r74];
	add.s16 	%rs24, %rs5, 1;
	st.shared.u16 	[%r74], %rs24;
	// begin inline asm
	shr.b32 %r271, %r736, %r312;
	// end inline asm
	and.b32  	%r374, %r253, %r271;
	shl.b32 	%r375, %r374, 10;
	and.b32  	%r376, %r375, 31744;
	add.s32 	%r377, %r42, %r376;
	shr.u32 	%r378, %r374, 4;
	and.b32  	%r379, %r378, 268435454;
	add.s32 	%r75, %r377, %r379;
	ld.shared.u16 	%rs6, [%r75];
	add.s16 	%rs25, %rs6, 1;
	st.shared.u16 	[%r75], %rs25;
	// begin inline asm
	shr.b32 %r274, %r735, %r312;
	// end inline asm
	and.b32  	%r380, %r253, %r274;
	shl.b32 	%r381, %r380, 10;
	and.b32  	%r382, %r381, 31744;
	add.s32 	%r383, %r42, %r382;
	shr.u32 	%r384, %r380, 4;
	and.b32  	%r385, %r384, 268435454;
	add.s32 	%r76, %r383, %r385;
	ld.shared.u16 	%rs7, [%r76];
	add.s16 	%rs26, %rs7, 1;
	st.shared.u16 	[%r76], %rs26;
	// begin inline asm
	shr.b32 %r277, %r734, %r312;
	// end inline asm
	and.b32  	%r386, %r253, %r277;
	shl.b32 	%r387, %r386, 10;
	and.b32  	%r388, %r387, 31744;
	add.s32 	%r389, %r42, %r388;
	shr.u32 	%r390, %r386, 4;
	and.b32  	%r391, %r390, 268435454;
	add.s32 	%r77, %r389, %r391;
	ld.shared.u16 	%rs8, [%r77];
	add.s16 	%rs27, %rs8, 1;
	st.shared.u16 	[%r77], %rs27;
	// begin inline asm
	shr.b32 %r280, %r733, %r312;
	// end inline asm
	and.b32  	%r392, %r253, %r280;
	shl.b32 	%r393, %r392, 10;
	and.b32  	%r394, %r393, 31744;
	add.s32 	%r395, %r42, %r394;
	shr.u32 	%r396, %r392, 4;
	and.b32  	%r397, %r396, 268435454;
	add.s32 	%r78, %r395, %r397;
	ld.shared.u16 	%rs9, [%r78];
	add.s16 	%rs28, %rs9, 1;
	st.shared.u16 	[%r78], %rs28;
	// begin inline asm
	shr.b32 %r283, %r732, %r312;
	// end inline asm
	and.b32  	%r398, %r253, %r283;
	shl.b32 	%r399, %r398, 10;
	and.b32  	%r400, %r399, 31744;
	add.s32 	%r401, %r42, %r400;
	shr.u32 	%r402, %r398, 4;
	and.b32  	%r403, %r402, 268435454;
	add.s32 	%r79, %r401, %r403;
	ld.shared.u16 	%rs10, [%r79];
	add.s16 	%rs29, %rs10, 1;
	st.shared.u16 	[%r79], %rs29;
	// begin inline asm
	shr.b32 %r286, %r731, %r312;
	// end inline asm
	and.b32  	%r404, %r253, %r286;
	shl.b32 	%r405, %r404, 10;
	and.b32  	%r406, %r405, 31744;
	add.s32 	%r407, %r42, %r406;
	shr.u32 	%r408, %r404, 4;
	and.b32  	%r409, %r408, 268435454;
	add.s32 	%r80, %r407, %r409;
	ld.shared.u16 	%rs11, [%r80];
	add.s16 	%rs30, %rs11, 1;
	st.shared.u16 	[%r80], %rs30;
	// begin inline asm
	shr.b32 %r289, %r730, %r312;
	// end inline asm
	and.b32  	%r410, %r253, %r289;
	shl.b32 	%r411, %r410, 10;
	and.b32  	%r412, %r411, 31744;
	add.s32 	%r413, %r42, %r412;
	shr.u32 	%r414, %r410, 4;
	and.b32  	%r415, %r414, 268435454;
	add.s32 	%r81, %r413, %r415;
	ld.shared.u16 	%rs12, [%r81];
	add.s16 	%rs31, %rs12, 1;
	st.shared.u16 	[%r81], %rs31;
	// begin inline asm
	shr.b32 %r292, %r729, %r312;
	// end inline asm
	and.b32  	%r416, %r253, %r292;
	shl.b32 	%r417, %r416, 10;
	and.b32  	%r418, %r417, 31744;
	add.s32 	%r419, %r42, %r418;
	shr.u32 	%r420, %r416, 4;
	and.b32  	%r421, %r420, 268435454;
	add.s32 	%r82, %r419, %r421;
	ld.shared.u16 	%rs13, [%r82];
	add.s16 	%rs32, %rs13, 1;
	st.shared.u16 	[%r82], %rs32;
	// begin inline asm
	shr.b32 %r295, %r728, %r312;
	// end inline asm
	and.b32  	%r422, %r253, %r295;
	shl.b32 	%r423, %r422, 10;
	and.b32  	%r424, %r423, 31744;
	add.s32 	%r425, %r42, %r424;
	shr.u32 	%r426, %r422, 4;
	and.b32  	%r427, %r426, 268435454;
	add.s32 	%r83, %r425, %r427;
	ld.shared.u16 	%rs14, [%r83];
	add.s16 	%rs33, %rs14, 1;
	st.shared.u16 	[%r83], %rs33;
	// begin inline asm
	shr.b32 %r298, %r727, %r312;
	// end inline asm
	and.b32  	%r428, %r253, %r298;
	shl.b32 	%r429, %r428, 10;
	and.b32  	%r430, %r429, 31744;
	add.s32 	%r431, %r42, %r430;
	shr.u32 	%r432, %r428, 4;
	and.b32  	%r433, %r432, 268435454;
	add.s32 	%r84, %r431, %r433;
	ld.shared.u16 	%rs15, [%r84];
	add.s16 	%rs34, %rs15, 1;
	st.shared.u16 	[%r84], %rs34;
	// begin inline asm
	shr.b32 %r301, %r726, %r312;
	// end inline asm
	and.b32  	%r434, %r253, %r301;
	shl.b32 	%r435, %r434, 10;
	and.b32  	%r436, %r435, 31744;
	add.s32 	%r437, %r42, %r436;
	shr.u32 	%r438, %r434, 4;
	and.b32  	%r439, %r438, 268435454;
	add.s32 	%r85, %r437, %r439;
	ld.shared.u16 	%rs16, [%r85];
	add.s16 	%rs35, %rs16, 1;
	st.shared.u16 	[%r85], %rs35;
	// begin inline asm
	shr.b32 %r304, %r725, %r312;
	// end inline asm
	and.b32  	%r440, %r253, %r304;
	shl.b32 	%r441, %r440, 10;
	and.b32  	%r442, %r441, 31744;
	add.s32 	%r443, %r42, %r442;
	shr.u32 	%r444, %r440, 4;
	and.b32  	%r445, %r444, 268435454;
	add.s32 	%r86, %r443, %r445;
	ld.shared.u16 	%rs17, [%r86];
	add.s16 	%rs36, %rs17, 1;
	st.shared.u16 	[%r86], %rs36;
	// begin inline asm
	shr.b32 %r307, %r724, %r312;
	// end inline asm
	and.b32  	%r446, %r253, %r307;
	shl.b32 	%r447, %r446, 10;
	and.b32  	%r448, %r447, 31744;
	add.s32 	%r449, %r42, %r448;
	shr.u32 	%r450, %r446, 4;
	and.b32  	%r451, %r450, 268435454;
	add.s32 	%r87, %r449, %r451;
	ld.shared.u16 	%rs18, [%r87];
	add.s16 	%rs37, %rs18, 1;
	st.shared.u16 	[%r87], %rs37;
	// begin inline asm
	shr.b32 %r310, %r723, %r312;
	// end inline asm
	and.b32  	%r452, %r253, %r310;
	shl.b32 	%r453, %r452, 10;
	and.b32  	%r454, %r453, 31744;
	add.s32 	%r455, %r42, %r454;
	shr.u32 	%r456, %r452, 4;
	and.b32  	%r457, %r456, 268435454;
	add.s32 	%r88, %r455, %r457;
	ld.shared.u16 	%rs19, [%r88];
	add.s16 	%rs38, %rs19, 1;
	st.shared.u16 	[%r88], %rs38;
	bar.sync 	0;
	ld.shared.u32 	%r89, [%r43];
	ld.shared.u32 	%r458, [%r43+4];
	ld.shared.u32 	%r459, [%r43+8];
	ld.shared.u32 	%r460, [%r43+12];
	ld.shared.u32 	%r461, [%r43+16];
	ld.shared.u32 	%r462, [%r43+20];
	ld.shared.u32 	%r463, [%r43+24];
	ld.shared.u32 	%r464, [%r43+28];
	ld.shared.u32 	%r465, [%r43+32];
	ld.shared.u32 	%r466, [%r43+36];
	ld.shared.u32 	%r467, [%r43+40];
	ld.shared.u32 	%r468, [%r43+44];
	ld.shared.u32 	%r469, [%r43+48];
	ld.shared.u32 	%r470, [%r43+52];
	ld.shared.u32 	%r471, [%r43+56];
	ld.shared.u32 	%r472, [%r43+60];
	ld.shared.u32 	%r473, [%r43+64];
	ld.shared.u32 	%r474, [%r43+68];
	ld.shared.u32 	%r475, [%r43+72];
	ld.shared.u32 	%r476, [%r43+76];
	ld.shared.u32 	%r477, [%r43+80];
	ld.shared.u32 	%r478, [%r43+84];
	ld.shared.u32 	%r479, [%r43+88];
	ld.shared.u32 	%r480, [%r43+92];
	ld.shared.u32 	%r481, [%r43+96];
	ld.shared.u32 	%r482, [%r43+100];
	ld.shared.u32 	%r483, [%r43+104];
	ld.shared.u32 	%r484, [%r43+108];
	ld.shared.u32 	%r485, [%r43+112];
	ld.shared.u32 	%r486, [%r43+116];
	ld.shared.u32 	%r487, [%r43+120];
	ld.shared.u32 	%r488, [%r43+124];
	ld.shared.u32 	%r489, [%r43+128];
	add.s32 	%r90, %r458, %r89;
	add.s32 	%r91, %r459, %r90;
	add.s32 	%r92, %r460, %r91;
	add.s32 	%r93, %r461, %r92;
	add.s32 	%r94, %r462, %r93;
	add.s32 	%r95, %r463, %r94;
	add.s32 	%r96, %r464, %r95;
	add.s32 	%r97, %r465, %r96;
	add.s32 	%r98, %r466, %r97;
	add.s32 	%r99, %r467, %r98;
	add.s32 	%r100, %r468, %r99;
	add.s32 	%r101, %r469, %r100;
	add.s32 	%r102, %r470, %r101;
	add.s32 	%r103, %r471, %r102;
	add.s32 	%r104, %r472, %r103;
	add.s32 	%r105, %r473, %r104;
	add.s32 	%r106, %r474, %r105;
	add.s32 	%r107, %r475, %r106;
	add.s32 	%r108, %r476, %r107;
	add.s32 	%r109, %r477, %r108;
	add.s32 	%r110, %r478, %r109;
	add.s32 	%r111, %r479, %r110;
	add.s32 	%r112, %r480, %r111;
	add.s32 	%r113, %r481, %r112;
	add.s32 	%r114, %r482, %r113;
	add.s32 	%r115, %r483, %r114;
	add.s32 	%r116, %r484, %r115;
	add.s32 	%r117, %r485, %r116;
	add.s32 	%r118, %r486, %r117;
	add.s32 	%r119, %r487, %r118;
	add.s32 	%r120, %r488, %r119;
	add.s32 	%r318, %r489, %r120;
	// begin inline asm
	mov.u32 %r313, %laneid;
	// end inline asm
	mov.b32 	%r316, 1;
	mov.b32 	%r343, -1;
	// begin inline asm
	{  .reg .u32 r0;  .reg .pred p;  shfl.sync.up.b32 r0|p, %r318, %r316, %r341, %r343;  @p add.u32 r0, r0, %r318;  mov.u32 %r314, r0;}
	// end inline asm
	mov.b32 	%r322, 2;
	// begin inline asm
	{  .reg .u32 r0;  .reg .pred p;  shfl.sync.up.b32 r0|p, %r314, %r322, %r341, %r343;  @p add.u32 r0, r0, %r314;  mov.u32 %r320, r0;}
	// end inline asm
	mov.b32 	%r328, 4;
	// begin inline asm
	{  .reg .u32 r0;  .reg .pred p;  shfl.sync.up.b32 r0|p, %r320, %r328, %r341, %r343;  @p add.u32 r0, r0, %r320;  mov.u32 %r326, r0;}
	// end inline asm
	mov.b32 	%r334, 8;
	// begin inline asm
	{  .reg .u32 r0;  .reg .pred p;  shfl.sync.up.b32 r0|p, %r326, %r334, %r341, %r343;  @p add.u32 r0, r0, %r326;  mov.u32 %r332, r0;}
	// end inline asm
	mov.b32 	%r340, 16;
	// begin inline asm
	{  .reg .u32 r0;  .reg .pred p;  shfl.sync.up.b32 r0|p, %r332, %r340, %r341, %r343;  @p add.u32 r0, r0, %r332;  mov.u32 %r338, r0;}
	// end inline asm
	setp.ne.s32 	%p20, %r313, 31;
	@%p20 bra 	$L__BB1_41;
	st.shared.u32 	[%r44], %r338;
$L__BB1_41:
	sub.s32 	%r490, %r338, %r318;
	setp.gt.u32 	%p21, %r1, 31;
	setp.eq.s32 	%p22, %r41, 7;
	setp.eq.s32 	%p23, %r41, 6;
	setp.eq.s32 	%p24, %r41, 5;
	setp.eq.s32 	%p25, %r41, 4;
	setp.eq.s32 	%p26, %r41, 3;
	setp.eq.s32 	%p27, %r41, 2;
	setp.eq.s32 	%p28, %r41, 1;
	bar.sync 	0;
	ld.shared.v4.u32 	{%r491, %r492, %r493, %r494}, [_ZZN3cub18CUB_300001_SM_10006detail10radix_sort31DeviceRadixSortSingleTileKernelINS1_5radix10policy_hubIiNS0_8NullTypeEjE10Policy1000ELNS0_9SortOrderE0EiS6_jNS1_21identity_decomposer_tEEEvPKT1_PSB_PKT2_PSF_T3_iiT4_E12temp_storage+33792];
	selp.b32 	%r495, %r491, %r742, %p28;
	add.s32 	%r496, %r492, %r491;
	selp.b32 	%r497, %r496, %r495, %p27;
	add.s32 	%r498, %r496, %r493;
	selp.b32 	%r499, %r498, %r497, %p26;
	add.s32 	%r500, %r498, %r494;
	selp.b32 	%r501, %r500, %r499, %p25;
	ld.shared.v4.u32 	{%r502, %r503, %r504, %r505}, [_ZZN3cub18CUB_300001_SM_10006detail10radix_sort31DeviceRadixSortSingleTileKernelINS1_5radix10policy_hubIiNS0_8NullTypeEjE10Policy1000ELNS0_9SortOrderE0EiS6_jNS1_21identity_decomposer_tEEEvPKT1_PSB_PKT2_PSF_T3_iiT4_E12temp_storage+33808];
	add.s32 	%r506, %r500, %r502;
	selp.b32 	%r507, %r506, %r501, %p24;
	add.s32 	%r508, %r506, %r503;
	selp.b32 	%r509, %r508, %r507, %p23;
	add.s32 	%r510, %r508, %r504;
	selp.b32 	%r742, %r510, %r509, %p22;
	add.s32 	%r125, %r510, %r505;
	setp.ne.s32 	%p29, %r313, 0;
	selp.b32 	%r511, %r490, 0, %p29;
	add.s32 	%r512, %r742, %r511;
	or.pred  	%p30, %p21, %p29;
	selp.b32 	%r743, %r512, %r490, %p21;
	@%p30 bra 	$L__BB1_43;
	shl.b32 	%r743, %r125, 16;
	st.shared.u32 	[_ZZN3cub18CUB_300001_SM_10006detail10radix_sort31DeviceRadixSortSingleTileKernelINS1_5radix10policy_hubIiNS0_8NullTypeEjE10Policy1000ELNS0_9SortOrderE0EiS6_jNS1_21identity_decomposer_tEEEvPKT1_PSB_PKT2_PSF_T3_iiT4_E12temp_storage+33832], %r743;
$L__BB1_43:
	setp.eq.s32 	%p31, %r1, 0;
	bar.sync 	0;
	ld.shared.u32 	%r513, [_ZZN3cub18CUB_300001_SM_10006detail10radix_sort31DeviceRadixSortSingleTileKernelINS1_5radix10policy_hubIiNS0_8NullTypeEjE10Policy1000ELNS0_9SortOrderE0EiS6_jNS1_21identity_decomposer_tEEEvPKT1_PSB_PKT2_PSF_T3_iiT4_E12temp_storage+33832];
	selp.b32 	%r514, 0, %r513, %p31;
	add.s32 	%r515, %r743, %r514;
	add.s32 	%r516, %r89, %r515;
	add.s32 	%r517, %r90, %r515;
	add.s32 	%r518, %r91, %r515;
	add.s32 	%r519, %r92, %r515;
	add.s32 	%r520, %r93, %r515;
	add.s32 	%r521, %r94, %r515;
	add.s32 	%r522, %r95, %r515;
	add.s32 	%r523, %r96, %r515;
	add.s32 	%r524, %r97, %r515;
	add.s32 	%r525, %r98, %r515;
	add.s32 	%r526, %r99, %r515;
	add.s32 	%r527, %r100, %r515;
	add.s32 	%r528, %r101, %r515;
	add.s32 	%r529, %r102, %r515;
	add.s32 	%r530, %r103, %r515;
	add.s32 	%r531, %r104, %r515;
	add.s32 	%r532, %r105, %r515;
	add.s32 	%r533, %r106, %r515;
	add.s32 	%r534, %r107, %r515;
	add.s32 	%r535, %r108, %r515;
	add.s32 	%r536, %r109, %r515;
	add.s32 	%r537, %r110, %r515;
	add.s32 	%r538, %r111, %r515;
	add.s32 	%r539, %r112, %r515;
	add.s32 	%r540, %r113, %r515;
	add.s32 	%r541, %r114, %r515;
	add.s32 	%r542, %r115, %r515;
	add.s32 	%r543, %r116, %r515;
	add.s32 	%r544, %r117, %r515;
	add.s32 	%r545, %r118, %r515;
	add.s32 	%r546, %r119, %r515;
	add.s32 	%r547, %r120, %r515;
	st.shared.u32 	[%r43], %r515;
	st.shared.u32 	[%r43+4], %r516;
	st.shared.u32 	[%r43+8], %r517;
	st.shared.u32 	[%r43+12], %r518;
	st.shared.u32 	[%r43+16], %r519;
	st.shared.u32 	[%r43+20], %r520;
	st.shared.u32 	[%r43+24], %r521;
	st.shared.u32 	[%r43+28], %r522;
	st.shared.u32 	[%r43+32], %r523;
	st.shared.u32 	[%r43+36], %r524;
	st.shared.u32 	[%r43+40], %r525;
	st.shared.u32 	[%r43+44], %r526;
	st.shared.u32 	[%r43+48], %r527;
	st.shared.u32 	[%r43+52], %r528;
	st.shared.u32 	[%r43+56], %r529;
	st.shared.u32 	[%r43+60], %r530;
	st.shared.u32 	[%r43+64], %r531;
	st.shared.u32 	[%r43+68], %r532;
	st.shared.u32 	[%r43+72], %r533;
	st.shared.u32 	[%r43+76], %r534;
	st.shared.u32 	[%r43+80], %r535;
	st.shared.u32 	[%r43+84], %r536;
	st.shared.u32 	[%r43+88], %r537;
	st.shared.u32 	[%r43+92], %r538;
	st.shared.u32 	[%r43+96], %r539;
	st.shared.u32 	[%r43+100], %r540;
	st.shared.u32 	[%r43+104], %r541;
	st.shared.u32 	[%r43+108], %r542;
	st.shared.u32 	[%r43+112], %r543;
	st.shared.u32 	[%r43+116], %r544;
	st.shared.u32 	[%r43+120], %r545;
	st.shared.u32 	[%r43+124], %r546;
	st.shared.u32 	[%r43+128], %r547;
	bar.sync 	0;
	cvt.u32.u16 	%r548, %rs1;
	ld.shared.u16 	%r549, [%r70];
	add.s32 	%r129, %r549, %r548;
	cvt.u32.u16 	%r550, %rs2;
	ld.shared.u16 	%r551, [%r71];
	add.s32 	%r130, %r551, %r550;
	cvt.u32.u16 	%r552, %rs3;
	ld.shared.u16 	%r553, [%r72];
	add.s32 	%r131, %r553, %r552;
	cvt.u32.u16 	%r554, %rs4;
	ld.shared.u16 	%r555, [%r73];
	add.s32 	%r132, %r555, %r554;
	cvt.u32.u16 	%r556, %rs5;
	ld.shared.u16 	%r557, [%r74];
	add.s32 	%r133, %r557, %r556;
	cvt.u32.u16 	%r558, %rs6;
	ld.shared.u16 	%r559, [%r75];
	add.s32 	%r134, %r559, %r558;
	cvt.u32.u16 	%r560, %rs7;
	ld.shared.u16 	%r561, [%r76];
	add.s32 	%r135, %r561, %r560;
	cvt.u32.u16 	%r562, %rs8;
	ld.shared.u16 	%r563, [%r77];
	add.s32 	%r136, %r563, %r562;
	cvt.u32.u16 	%r564, %rs9;
	ld.shared.u16 	%r565, [%r78];
	add.s32 	%r137, %r565, %r564;
	cvt.u32.u16 	%r566, %rs10;
	ld.shared.u16 	%r567, [%r79];
	add.s32 	%r138, %r567, %r566;
	cvt.u32.u16 	%r568, %rs11;
	ld.shared.u16 	%r569, [%r80];
	add.s32 	%r139, %r569, %r568;
	cvt.u32.u16 	%r570, %rs12;
	ld.shared.u16 	%r571, [%r81];
	add.s32 	%r140, %r571, %r570;
	cvt.u32.u16 	%r572, %rs13;
	ld.shared.u16 	%r573, [%r82];
	add.s32 	%r141, %r573, %r572;
	cvt.u32.u16 	%r574, %rs14;
	ld.shared.u16 	%r575, [%r83];
	add.s32 	%r142, %r575, %r574;
	cvt.u32.u16 	%r576, %rs15;
	ld.shared.u16 	%r577, [%r84];
	add.s32 	%r143, %r577, %r576;
	cvt.u32.u16 	%r578, %rs16;
	ld.shared.u16 	%r579, [%r85];
	add.s32 	%r144, %r579, %r578;
	cvt.u32.u16 	%r580, %rs17;
	ld.shared.u16 	%r581, [%r86];
	add.s32 	%r145, %r581, %r580;
	cvt.u32.u16 	%r582, %rs18;
	ld.shared.u16 	%r583, [%r87];
	add.s32 	%r146, %r583, %r582;
	cvt.u32.u16 	%r584, %rs19;
	ld.shared.u16 	%r585, [%r88];
	add.s32 	%r147, %r585, %r584;
	bar.sync 	0;
	setp.lt.s32 	%p32, %r722, %r190;
	@%p32 bra 	$L__BB1_83;
	shl.b32 	%r586, %r129, 2;
	mov.u32 	%r587, _ZZN3cub18CUB_300001_SM_10006detail10radix_sort31DeviceRadixSortSingleTileKernelINS1_5radix10policy_hubIiNS0_8NullTypeEjE10Policy1000ELNS0_9SortOrderE0EiS6_jNS1_21identity_decomposer_tEEEvPKT1_PSB_PKT2_PSF_T3_iiT4_E12temp_storage;
	add.s32 	%r588, %r587, %r586;
	st.shared.u32 	[%r588], %r741;
	shl.b32 	%r589, %r130, 2;
	add.s32 	%r590, %r587, %r589;
	st.shared.u32 	[%r590], %r740;
	shl.b32 	%r591, %r131, 2;
	add.s32 	%r592, %r587, %r591;
	st.shared.u32 	[%r592], %r739;
	shl.b32 	%r593, %r132, 2;
	add.s32 	%r594, %r587, %r593;
	st.shared.u32 	[%r594], %r738;
	shl.b32 	%r595, %r133, 2;
	add.s32 	%r596, %r587, %r595;
	st.shared.u32 	[%r596], %r737;
	shl.b32 	%r597, %r134, 2;
	add.s32 	%r598, %r587, %r597;
	st.shared.u32 	[%r598], %r736;
	shl.b32 	%r599, %r135, 2;
	add.s32 	%r600, %r587, %r599;
	st.shared.u32 	[%r600], %r735;
	shl.b32 	%r601, %r136, 2;
	add.s32 	%r602, %r587, %r601;
	st.shared.u32 	[%r602], %r734;
	shl.b32 	%r603, %r137, 2;
	add.s32 	%r604, %r587, %r603;
	st.shared.u32 	[%r604], %r733;
	shl.b32 	%r605, %r138, 2;
	add.s32 	%r606, %r587, %r605;
	st.shared.u32 	[%r606], %r732;
	shl.b32 	%r607, %r139, 2;
	add.s32 	%r608, %r587, %r607;
	st.shared.u32 	[%r608], %r731;
	shl.b32 	%r609, %r140, 2;
	add.s32 	%r610, %r587, %r609;
	st.shared.u32 	[%r610], %r730;
	shl.b32 	%r611, %r141, 2;
	add.s32 	%r612, %r587, %r611;
	st.shared.u32 	[%r612], %r729;
	shl.b32 	%r613, %r142, 2;
	add.s32 	%r614, %r587, %r613;
	st.shared.u32 	[%r614], %r728;
	shl.b32 	%r615, %r143, 2;
	add.s32 	%r616, %r587, %r615;
	st.shared.u32 	[%r616], %r727;
	shl.b32 	%r617, %r144, 2;
	add.s32 	%r618, %r587, %r617;
	st.shared.u32 	[%r618], %r726;
	shl.b32 	%r619, %r145, 2;
	add.s32 	%r620, %r587, %r619;
	st.shared.u32 	[%r620], %r725;
	shl.b32 	%r621, %r146, 2;
	add.s32 	%r622, %r587, %r621;
	st.shared.u32 	[%r622], %r724;
	shl.b32 	%r623, %r147, 2;
	add.s32 	%r624, %r587, %r623;
	st.shared.u32 	[%r624], %r723;
	bar.sync 	0;
	mad.lo.s32 	%r148, %r1, -72, %r45;
	ld.shared.u32 	%r149, [%r148+1024];
	ld.shared.u32 	%r150, [%r148+2048];
	ld.shared.u32 	%r151, [%r148+3072];
	ld.shared.u32 	%r152, [%r148+4096];
	ld.shared.u32 	%r153, [%r148+5120];
	ld.shared.u32 	%r154, [%r148+6144];
	ld.shared.u32 	%r155, [%r148+7168];
	ld.shared.u32 	%r156, [%r148+8192];
	ld.shared.u32 	%r157, [%r148+9216];
	ld.shared.u32 	%r158, [%r148+10240];
	ld.shared.u32 	%r159, [%r148+11264];
	ld.shared.u32 	%r160, [%r148+12288];
	ld.shared.u32 	%r161, [%r148+13312];
	ld.shared.u32 	%r162, [%r148+14336];
	ld.shared.u32 	%r163, [%r148+15360];
	ld.shared.u32 	%r164, [%r148+16384];
	ld.shared.u32 	%r165, [%r148+17408];
	ld.shared.u32 	%r166, [%r148+18432];
	setp.lt.u32 	%p33, %r1, %r188;
	cvta.to.global.u64 	%rd7, %rd3;
	mul.wide.u32 	%rd8, %r1, 4;
	add.s64 	%rd2, %rd7, %rd8;
	@%p33 bra 	$L__BB1_45;
	bra.uni 	$L__BB1_46;
$L__BB1_45:
	ld.shared.u32 	%r625, [%r148];
	xor.b32  	%r626, %r625, -2147483648;
	st.global.u32 	[%rd2], %r626;
$L__BB1_46:
	add.s32 	%r627, %r1, 256;
	setp.ge.u32 	%p34, %r627, %r188;
	@%p34 bra 	$L__BB1_48;
	xor.b32  	%r628, %r149, -2147483648;
	st.global.u32 	[%rd2+1024], %r628;
$L__BB1_48:
	add.s32 	%r629, %r1, 512;
	setp.ge.u32 	%p35, %r629, %r188;
	@%p35 bra 	$L__BB1_50;
	xor.b32  	%r630, %r150, -2147483648;
	st.global.u32 	[%rd2+2048], %r630;
$L__BB1_50:
	add.s32 	%r631, %r1, 768;
	setp.ge.u32 	%p36, %r631, %r188;
	@%p36 bra 	$L__BB1_52;
	xor.b32  	%r632, %r151, -2147483648;
	st.global.u32 	[%rd2+3072], %r632;
$L__BB1_52:
	or.b32  	%r633, %r1, 1024;
	setp.ge.u32 	%p37, %r633, %r188;
	@%p37 bra 	$L__BB1_54;
	xor.b32  	%r634, %r152, -2147483648;
	st.global.u32 	[%rd2+4096], %r634;
$L__BB1_54:
	add.s32 	%r635, %r1, 1280;
	setp.ge.u32 	%p38, %r635, %r188;
	@%p38 bra 	$L__BB1_56;
	xor.b32  	%r636, %r153, -2147483648;
	st.global.u32 	[%rd2+5120], %r636;
$L__BB1_56:
	add.s32 	%r637, %r1, 1536;
	setp.ge.u32 	%p39, %r637, %r188;
	@%p39 bra 	$L__BB1_58;
	xor.b32  	%r638, %r154, -2147483648;
	st.global.u32 	[%rd2+6144], %r638;
$L__BB1_58:
	add.s32 	%r639, %r1, 1792;
	setp.ge.u32 	%p40, %r639, %r188;
	@%p40 bra 	$L__BB1_60;
	xor.b32  	%r640, %r155, -2147483648;
	st.global.u32 	[%rd2+7168], %r640;
$L__BB1_60:
	or.b32  	%r641, %r1, 2048;
	setp.ge.u32 	%p41, %r641, %r188;
	@%p41 bra 	$L__BB1_62;
	xor.b32  	%r642, %r156, -2147483648;
	st.global.u32 	[%rd2+8192], %r642;
$L__BB1_62:
	add.s32 	%r643, %r1, 2304;
	setp.ge.u32 	%p42, %r643, %r188;
	@%p42 bra 	$L__BB1_64;
	xor.b32  	%r644, %r157, -2147483648;
	st.global.u32 	[%rd2+9216], %r644;
$L__BB1_64:
	add.s32 	%r645, %r1, 2560;
	setp.ge.u32 	%p43, %r645, %r188;
	@%p43 bra 	$L__BB1_66;
	xor.b32  	%r646, %r158, -2147483648;
	st.global.u32 	[%rd2+10240], %r646;
$L__BB1_66:
	add.s32 	%r647, %r1, 2816;
	setp.ge.u32 	%p44, %r647, %r188;
	@%p44 bra 	$L__BB1_68;
	xor.b32  	%r648, %r159, -2147483648;
	st.global.u32 	[%rd2+11264], %r648;
$L__BB1_68:
	or.b32  	%r649, %r1, 3072;
	setp.ge.u32 	%p45, %r649, %r188;
	@%p45 bra 	$L__BB1_70;
	xor.b32  	%r650, %r160, -2147483648;
	st.global.u32 	[%rd2+12288], %r650;
$L__BB1_70:
	add.s32 	%r651, %r1, 3328;
	setp.ge.u32 	%p46, %r651, %r188;
	@%p46 bra 	$L__BB1_72;
	xor.b32  	%r652, %r161, -2147483648;
	st.global.u32 	[%rd2+13312], %r652;
$L__BB1_72:
	add.s32 	%r653, %r1, 3584;
	setp.ge.u32 	%p47, %r653, %r188;
	@%p47 bra 	$L__BB1_74;
	xor.b32  	%r654, %r162, -2147483648;
	st.global.u32 	[%rd2+14336], %r654;
$L__BB1_74:
	add.s32 	%r655, %r1, 3840;
	setp.ge.u32 	%p48, %r655, %r188;
	@%p48 bra 	$L__BB1_76;
	xor.b32  	%r656, %r163, -2147483648;
	st.global.u32 	[%rd2+15360], %r656;
$L__BB1_76:
	or.b32  	%r657, %r1, 4096;
	setp.ge.u32 	%p49, %r657, %r188;
	@%p49 bra 	$L__BB1_78;
	xor.b32  	%r658, %r164, -2147483648;
	st.global.u32 	[%rd2+16384], %r658;
$L__BB1_78:
	add.s32 	%r659, %r1, 4352;
	setp.ge.u32 	%p50, %r659, %r188;
	@%p50 bra 	$L__BB1_80;
	xor.b32  	%r660, %r165, -2147483648;
	st.global.u32 	[%rd2+17408], %r660;
$L__BB1_80:
	add.s32 	%r661, %r1, 4608;
	setp.ge.u32 	%p51, %r661, %r188;
	@%p51 bra 	$L__BB1_82;
	xor.b32  	%r662, %r166, -2147483648;
	st.global.u32 	[%rd2+18432], %r662;
$L__BB1_82:
	ret;
$L__BB1_83:
	shl.b32 	%r663, %r129, 2;
	mov.u32 	%r664, _ZZN3cub18CUB_300001_SM_10006detail10radix_sort31DeviceRadixSortSingleTileKernelINS1_5radix10policy_hubIiNS0_8NullTypeEjE10Policy1000ELNS0_9SortOrderE0EiS6_jNS1_21identity_decomposer_tEEEvPKT1_PSB_PKT2_PSF_T3_iiT4_E12temp_storage;
	add.s32 	%r665, %r664, %r663;
	st.shared.u32 	[%r665], %r741;
	shl.b32 	%r666, %r130, 2;
	add.s32 	%r667, %r664, %r666;
	st.shared.u32 	[%r667], %r740;
	shl.b32 	%r668, %r131, 2;
	add.s32 	%r669, %r664, %r668;
	st.shared.u32 	[%r669], %r739;
	shl.b32 	%r670, %r132, 2;
	add.s32 	%r671, %r664, %r670;
	st.shared.u32 	[%r671], %r738;
	shl.b32 	%r672, %r133, 2;
	add.s32 	%r673, %r664, %r672;
	st.shared.u32 	[%r673], %r737;
	shl.b32 	%r674, %r134, 2;
	add.s32 	%r675, %r664, %r674;
	st.shared.u32 	[%r675], %r736;
	shl.b32 	%r676, %r135, 2;
	add.s32 	%r677, %r664, %r676;
	st.shared.u32 	[%r677], %r735;
	shl.b32 	%r678, %r136, 2;
	add.s32 	%r679, %r664, %r678;
	st.shared.u32 	[%r679], %r734;
	shl.b32 	%r680, %r137, 2;
	add.s32 	%r681, %r664, %r680;
	st.shared.u32 	[%r681], %r733;
	shl.b32 	%r682, %r138, 2;
	add.s32 	%r683, %r664, %r682;
	st.shared.u32 	[%r683], %r732;
	shl.b32 	%r684, %r139, 2;
	add.s32 	%r685, %r664, %r684;
	st.shared.u32 	[%r685], %r731;
	shl.b32 	%r686, %r140, 2;
	add.s32 	%r687, %r664, %r686;
	st.shared.u32 	[%r687], %r730;
	shl.b32 	%r688, %r141, 2;
	add.s32 	%r689, %r664, %r688;
	st.shared.u32 	[%r689], %r729;
	shl.b32 	%r690, %r142, 2;
	add.s32 	%r691, %r664, %r690;
	st.shared.u32 	[%r691], %r728;
	shl.b32 	%r692, %r143, 2;
	add.s32 	%r693, %r664, %r692;
	st.shared.u32 	[%r693], %r727;
	shl.b32 	%r694, %r144, 2;
	add.s32 	%r695, %r664, %r694;
	st.shared.u32 	[%r695], %r726;
	shl.b32 	%r696, %r145, 2;
	add.s32 	%r697, %r664, %r696;
	st.shared.u32 	[%r697], %r725;
	shl.b32 	%r698, %r146, 2;
	add.s32 	%r699, %r664, %r698;
	st.shared.u32 	[%r699], %r724;
	shl.b32 	%r700, %r147, 2;
	add.s32 	%r701, %r664, %r700;
	st.shared.u32 	[%r701], %r723;
	bar.sync 	0;
	ld.shared.u32 	%r741, [%r45];
	ld.shared.u32 	%r740, [%r45+4];
	ld.shared.u32 	%r739, [%r45+8];
	ld.shared.u32 	%r738, [%r45+12];
	ld.shared.u32 	%r737, [%r45+16];
	ld.shared.u32 	%r736, [%r45+20];
	ld.shared.u32 	%r735, [%r45+24];
	ld.shared.u32 	%r734, [%r45+28];
	ld.shared.u32 	%r733, [%r45+32];
	ld.shared.u32 	%r732, [%r45+36];
	ld.shared.u32 	%r731, [%r45+40];
	ld.shared.u32 	%r730, [%r45+44];
	ld.shared.u32 	%r729, [%r45+48];
	ld.shared.u32 	%r728, [%r45+52];
	ld.shared.u32 	%r727, [%r45+56];
	ld.shared.u32 	%r726, [%r45+60];
	ld.shared.u32 	%r725, [%r45+64];
	ld.shared.u32 	%r724, [%r45+68];
	ld.shared.u32 	%r723, [%r45+72];
	bar.sync 	0;
	add.s32 	%r722, %r722, 6;
	add.s32 	%r721, %r721, -6;
	bra.uni 	$L__BB1_39;

}
	// .globl	_ZN3cub18CUB_300001_SM_10006detail10radix_sort30DeviceRadixSortHistogramKernelINS1_5radix10policy_hubIiNS0_8NullTypeEjE10Policy1000ELNS0_9SortOrderE0EijNS1_21identity_decomposer_tEEEvPT2_PKT1_SB_iiT3_
.visible .entry _ZN3cub18CUB_300001_SM_10006detail10radix_sort30DeviceRadixSortHistogramKernelINS1_5radix10policy_hubIiNS0_8NullTypeEjE10Policy1000ELNS0_9SortOrderE0EijNS1_21identity_decomposer_tEEEvPT2_PKT1_SB_iiT3_(
	.param .u64 .ptr .align 1 _ZN3cub18CUB_300001_SM_10006detail10radix_sort30DeviceRadixSortHistogramKernelINS1_5radix10policy_hubIiNS0_8NullTypeEjE10Policy1000ELNS0_9SortOrderE0EijNS1_21identity_decomposer_tEEEvPT2_PKT1_SB_iiT3__param_0,
	.param .u64 .ptr .align 1 _ZN3cub18CUB_300001_SM_10006detail10radix_sort30DeviceRadixSortHistogramKernelINS1_5radix10policy_hubIiNS0_8NullTypeEjE10Policy1000ELNS0_9SortOrderE0EijNS1_21identity_decomposer_tEEEvPT2_PKT1_SB_iiT3__param_1,
	.param .u32 _ZN3cub18CUB_300001_SM_10006detail10radix_sort30DeviceRadixSortHistogramKernelINS1_5radix10policy_hubIiNS0_8NullTypeEjE10Policy1000ELNS0_9SortOrderE0EijNS1_21identity_decomposer_tEEEvPT2_PKT1_SB_iiT3__param_2,
	.param .u32 _ZN3cub18CUB_300001_SM_10006detail10radix_sort30DeviceRadixSortHistogramKernelINS1_5radix10policy_hubIiNS0_8NullTypeEjE10Policy1000ELNS0_9SortOrderE0EijNS1_21identity_decomposer_tEEEvPT2_PKT1_SB_iiT3__param_3,
	.param .u32 _ZN3cub18CUB_300001_SM_10006detail10radix_sort30DeviceRadixSortHistogramKernelINS1_5radix10policy_hubIiNS0_8NullTypeEjE10Policy1000ELNS0_9SortOrderE0EijNS1_21identity_decomposer_tEEEvPT2_PKT1_SB_iiT3__param_4,
	.param .align 1 .b8 _ZN3cub18CUB_300001_SM_10006detail10radix_sort30DeviceRadixSortHistogramKernelINS1_5radix10policy_hubIiNS0_8NullTypeEjE10Policy1000ELNS0_9SortOrderE0EijNS1_21identity_decomposer_tEEEvPT2_PKT1_SB_iiT3__param_5[1]
)
.maxntid 128
{
	.reg .pred 	%p<91>;
	.reg .b32 	%r<502>;
	.reg .b64 	%rd<57>;
	// demoted variable
	.shared .align 4 .b8 _ZZN3cub18CUB_300001_SM_10006detail10radix_sort30DeviceRadixSortHistogramKernelINS1_5radix10policy_hubIiNS0_8NullTypeEjE10Policy1000ELNS0_9SortOrderE0EijNS1_21identity_decomposer_tEEEvPT2_PKT1_SB_iiT3_E12temp_storage[4096];
	ld.param.u64 	%rd5, [_ZN3cub18CUB_300001_SM_10006detail10radix_sort30DeviceRadixSortHistogramKernelINS1_5radix10policy_hubIiNS0_8NullTypeEjE10Policy1000ELNS0_9SortOrderE0EijNS1_21identity_decomposer_tEEEvPT2_PKT1_SB_iiT3__param_0];
	ld.param.u64 	%rd6, [_ZN3cub18CUB_300001_SM_10006detail10radix_sort30DeviceRadixSortHistogramKernelINS1_5radix10policy_hubIiNS0_8NullTypeEjE10Policy1000ELNS0_9SortOrderE0EijNS1_21identity_decomposer_tEEEvPT2_PKT1_SB_iiT3__param_1];
	ld.param.u32 	%r184, [_ZN3cub18CUB_300001_SM_10006detail10radix_sort30DeviceRadixSortHistogramKernelINS1_5radix10policy_hubIiNS0_8NullTypeEjE10Policy1000ELNS0_9SortOrderE0EijNS1_21identity_decomposer_tEEEvPT2_PKT1_SB_iiT3__param_2];
	ld.param.u32 	%r185, [_ZN3cub18CUB_300001_SM_10006detail10radix_sort30DeviceRadixSortHistogramKernelINS1_5radix10policy_hubIiNS0_8NullTypeEjE10Policy1000ELNS0_9SortOrderE0EijNS1_21identity_decomposer_tEEEvPT2_PKT1_SB_iiT3__param_3];
	ld.param.u32 	%r186, [_ZN3cub18CUB_300001_SM_10006detail10radix_sort30DeviceRadixSortHistogramKernelINS1_5radix10policy_hubIiNS0_8NullTypeEjE10Policy1000ELNS0_9SortOrderE0EijNS1_21identity_decomposer_tEEEvPT2_PKT1_SB_iiT3__param_4];
	cvta.to.global.u64 	%rd1, %rd6;
	cvta.to.global.u64 	%rd2, %rd5;
	setp.eq.s32 	%p2, %r184, 0;
	@%p2 bra 	$L__BB2_153;
	sub.s32 	%r188, %r186, %r185;
	add.s32 	%r189, %r188, 7;
	shr.s32 	%r190, %r189, 31;
	shr.u32 	%r191, %r190, 29;
	add.s32 	%r192, %r189, %r191;
	shr.s32 	%r193, %r192, 3;
	mov.u32 	%r1, %tid.x;
	setp.gt.u32 	%p3, %r1, 255;
	setp.lt.s32 	%p4, %r189, 8;
	mov.u32 	%r194, %ctaid.x;
	shl.b32 	%r2, %r194, 11;
	mov.u32 	%r195, %nctaid.x;
	shl.b32 	%r3, %r195, 11;
	add.s32 	%r4, %r193, -1;
	and.b32  	%r5, %r193, 15;
	add.s32 	%r6, %r5, -1;
	and.b32  	%r7, %r193, 7;
	add.s32 	%r8, %r7, -1;
	and.b32  	%r9, %r193, 3;
	add.s32 	%r10, %r9, -1;
	or.pred  	%p1, %p3, %p4;
	shl.b32 	%r196, %r1, 2;
	mov.u32 	%r197, _ZZN3cub18CUB_300001_SM_10006detail10radix_sort30DeviceRadixSortHistogramKernelINS1_5radix10policy_hubIiNS0_8NullTypeEjE10Policy1000ELNS0_9SortOrderE0EijNS1_21identity_decomposer_tEEEvPT2_PKT1_SB_iiT3_E12temp_storage;
	add.s32 	%r11, %r197, %r196;
	and.b32  	%r12, %r193, 268435440;
	add.s32 	%r13, %r1, 256;
	add.s32 	%r14, %r1, 384;
	add.s32 	%r15, %r1, 512;
	add.s32 	%r16, %r1, 640;
	add.s32 	%r17, %r1, 768;
	add.s32 	%r18, %r1, 1280;
	add.s32 	%r19, %r1, 1920;
	and.b32  	%r20, %r193, 268435448;
	and.b32  	%r21, %r193, 1;
	neg.s32 	%r22, %r12;
	add.s32 	%r23, %r11, 8192;
	add.s32 	%r198, %r184, -1;
	shr.u32 	%r199, %r198, 30;
	add.s32 	%r200, %r199, 1;
	min.u32 	%r24, %r200, %r184;
	mov.b32 	%r450, 0;
$L__BB2_2:
	@%p1 bra 	$L__BB2_30;
	setp.lt.u32 	%p5, %r4, 15;
	mov.b32 	%r454, 0;
	@%p5 bra 	$L__BB2_6;
	mov.u32 	%r451, %r23;
	mov.u32 	%r452, %r22;
$L__BB2_5:
	.pragma "nounroll";
	mov.b32 	%r202, 0;
	st.shared.u32 	[%r451+-8192], %r202;
	st.shared.u32 	[%r451+-7168], %r202;
	st.shared.u32 	[%r451+-6144], %r202;
	st.shared.u32 	[%r451+-5120], %r202;
	st.shared.u32 	[%r451+-4096], %r202;
	st.shared.u32 	[%r451+-3072], %r202;
	st.shared.u32 	[%r451+-2048], %r202;
	st.shared.u32 	[%r451+-1024], %r202;
	st.shared.u32 	[%r451], %r202;
	st.shared.u32 	[%r451+1024], %r202;
	st.shared.u32 	[%r451+2048], %r202;
	st.shared.u32 	[%r451+3072], %r202;
	st.shared.u32 	[%r451+4096], %r202;
	st.shared.u32 	[%r451+5120], %r202;
	st.shared.u32 	[%r451+6144], %r202;
	st.shared.u32 	[%r451+7168], %r202;
	add.s32 	%r452, %r452, 16;
	add.s32 	%r451, %r451, 16384;
	setp.ne.s32 	%p6, %r452, 0;
	mov.u32 	%r454, %r12;
	@%p6 bra 	$L__BB2_5;
$L__BB2_6:
	setp.eq.s32 	%p7, %r5, 0;
	@%p7 bra 	$L__BB2_16;
	setp.lt.u32 	%p8, %r6, 7;
	@%p8 bra 	$L__BB2_9;
	shl.b32 	%r203, %r454, 10;
	add.s32 	%r204, %r11, %r203;
	mov.b32 	%r205, 0;
	st.shared.u32 	[%r204], %r205;
	st.shared.u32 	[%r204+1024], %r205;
	st.shared.u32 	[%r204+2048], %r205;
	st.shared.u32 	[%r204+3072], %r205;
	st.shared.u32 	[%r204+4096], %r205;
	st.shared.u32 	[%r204+5120], %r205;
	st.shared.u32 	[%r204+6144], %r205;
	st.shared.u32 	[%r204+7168], %r205;
	add.s32 	%r454, %r454, 8;
$L__BB2_9:
	setp.eq.s32 	%p9, %r7, 0;
	@%p9 bra 	$L__BB2_16;
	setp.lt.u32 	%p10, %r8, 3;
	@%p10 bra 	$L__BB2_12;
	shl.b32 	%r206, %r454, 10;
	add.s32 	%r207, %r11, %r206;
	mov.b32 	%r208, 0;
	st.shared.u32 	[%r207], %r208;
	st.shared.u32 	[%r207+1024], %r208;
	st.shared.u32 	[%r207+2048], %r208;
	st.shared.u32 	[%r207+3072], %r208;
	add.s32 	%r454, %r454, 4;
$L__BB2_12:
	setp.eq.s32 	%p11, %r9, 0;
	@%p11 bra 	$L__BB2_16;
	setp.eq.s32 	%p12, %r9, 1;
	shl.b32 	%r209, %r454, 10;
	add.s32 	%r35, %r11, %r209;
	mov.b32 	%r210, 0;
	st.shared.u32 	[%r35], %r210;
	@%p12 bra 	$L__BB2_16;
	setp.eq.s32 	%p13, %r9, 2;
	mov.b32 	%r211, 0;
	st.shared.u32 	[%r35+1024], %r211;
	@%p13 bra 	$L__BB2_16;
	mov.b32 	%r212, 0;
	st.shared.u32 	[%r35+2048], %r212;
$L__BB2_16:
	setp.gt.u32 	%p14, %r1, 127;
	@%p14 bra 	$L__BB2_30;
	setp.lt.u32 	%p15, %r4, 15;
	mov.b32 	%r458, 0;
	@%p15 bra 	$L__BB2_20;
	mov.b32 	%r456, 0;
$L__BB2_19:
	.pragma "nounroll";
	shl.b32 	%r215, %r456, 10;
	add.s32 	%r216, %r11, %r215;
	mov.b32 	%r217, 0;
	st.shared.u32 	[%r216+512], %r217;
	st.shared.u32 	[%r216+1536], %r217;
	st.shared.u32 	[%r216+2560], %r217;
	st.shared.u32 	[%r216+3584], %r217;
	st.shared.u32 	[%r216+4608], %r217;
	st.shared.u32 	[%r216+5632], %r217;
	st.shared.u32 	[%r216+6656], %r217;
	st.shared.u32 	[%r216+7680], %r217;
	st.shared.u32 	[%r216+8704], %r217;
	st.shared.u32 	[%r216+9728], %r217;
	st.shared.u32 	[%r216+10752], %r217;
	st.shared.u32 	[%r216+11776], %r217;
	st.shared.u32 	[%r216+12800], %r217;
	st.shared.u32 	[%r216+13824], %r217;
	st.shared.u32 	[%r216+14848], %r217;
	st.shared.u32 	[%r216+15872], %r217;
	add.s32 	%r456, %r456, 16;
	setp.ne.s32 	%p16, %r456, %r12;
	mov.u32 	%r458, %r12;
	@%p16 bra 	$L__BB2_19;
$L__BB2_20:
	setp.eq.s32 	%p17, %r5, 0;
	@%p17 bra 	$L__BB2_30;
	setp.lt.u32 	%p18, %r6, 7;
	@%p18 bra 	$L__BB2_23;
	shl.b32 	%r218, %r458, 10;
	add.s32 	%r219, %r11, %r218;
	mov.b32 	%r220, 0;
	st.shared.u32 	[%r219+512], %r220;
	st.shared.u32 	[%r219+1536], %r220;
	st.shared.u32 	[%r219+2560], %r220;
	st.shared.u32 	[%r219+3584], %r220;
	st.shared.u32 	[%r219+4608], %r220;
	st.shared.u32 	[%r219+5632], %r220;
	st.shared.u32 	[%r219+6656], %r220;
	st.shared.u32 	[%r219+7680], %r220;
	add.s32 	%r458, %r458, 8;
$L__BB2_23:
	setp.eq.s32 	%p19, %r7, 0;
	@%p19 bra 	$L__BB2_30;
	setp.lt.u32 	%p20, %r8, 3;
	@%p20 bra 	$L__BB2_26;
	shl.b32 	%r221, %r458, 10;
	add.s32 	%r222, %r11, %r221;
	mov.b32 	%r223, 0;
	st.shared.u32 	[%r222+512], %r223;
	st.shared.u32 	[%r222+1536], %r223;
	st.shared.u32 	[%r222+2560], %r223;
	st.shared.u32 	[%r222+3584], %r223;
	add.s32 	%r458, %r458, 4;
$L__BB2_26:
	setp.eq.s32 	%p21, %r9, 0;
	@%p21 bra 	$L__BB2_30;
	setp.eq.s32 	%p22, %r9, 1;
	shl.b32 	%r224, %r458, 10;
	add.s32 	%r43, %r11, %r224;
	mov.b32 	%r225, 0;
	st.shared.u32 	[%r43+512], %r225;
	@%p22 bra 	$L__BB2_30;
	setp.eq.s32 	%p23, %r9, 2;
	mov.b32 	%r226, 0;
	st.shared.u32 	[%r43+1536], %r226;
	@%p23 bra 	$L__BB2_30;
	mov.b32 	%r227, 0;
	st.shared.u32 	[%r43+2560], %r227;
$L__BB2_30:
	bar.sync 	0;
	bar.sync 	0;
	shl.b32 	%r44, %r450, 30;
	sub.s32 	%r228, %r184, %r44;
	min.u32 	%r45, %r228, 1073741824;
	setp.ge.u32 	%p24, %r2, %r45;
	@%p24 bra 	$L__BB2_70;
	mov.u32 	%r460, %r2;
$L__BB2_32:
	add.s32 	%r47, %r460, %r44;
	sub.s32 	%r48, %r184, %r47;
	setp.lt.u32 	%p25, %r48, 2048;
	@%p25 bra 	$L__BB2_34;
	add.s32 	%r255, %r1, %r47;
	mul.wide.u32 	%rd10, %r255, 4;
	add.s64 	%rd11, %rd1, %rd10;
	ld.global.u32 	%r491, [%rd11];
	ld.global.u32 	%r490, [%rd11+512];
	ld.global.u32 	%r489, [%rd11+1024];
	ld.global.u32 	%r488, [%rd11+1536];
	ld.global.u32 	%r487, [%rd11+2048];
	ld.global.u32 	%r486, [%rd11+2560];
	ld.global.u32 	%r485, [%rd11+3072];
	ld.global.u32 	%r484, [%rd11+3584];
	ld.global.u32 	%r483, [%rd11+4096];
	ld.global.u32 	%r482, [%rd11+4608];
	ld.global.u32 	%r481, [%rd11+5120];
	ld.global.u32 	%r480, [%rd11+5632];
	ld.global.u32 	%r479, [%rd11+6144];
	ld.global.u32 	%r478, [%rd11+6656];
	ld.global.u32 	%r477, [%rd11+7168];
	ld.global.u32 	%r476, [%rd11+7680];
	bra.uni 	$L__BB2_66;
$L__BB2_34:
	setp.ge.s32 	%p26, %r1, %r48;
	mov.b32 	%r491, 2147483647;
	@%p26 bra 	$L__BB2_36;
	add.s32 	%r230, %r1, %r47;
	mul.wide.u32 	%rd7, %r230, 4;
	add.s64 	%rd8, %rd1, %rd7;
	ld.global.u32 	%r491, [%rd8];
$L__BB2_36:
	add.s32 	%r232, %r1, 128;
	setp.ge.s32 	%p27, %r232, %r48;
	add.s32 	%r233, %r1, %r47;
	mul.wide.u32 	%rd9, %r233, 4;
	add.s64 	%rd3, %rd1, %rd9;
	mov.b32 	%r490, 2147483647;
	@%p27 bra 	$L__BB2_38;
	ld.global.u32 	%r490, [%rd3+512];
$L__BB2_38:
	setp.ge.s32 	%p28, %r13, %r48;
	mov.b32 	%r489, 2147483647;
	@%p28 bra 	$L__BB2_40;
	ld.global.u32 	%r489, [%rd3+1024];
$L__BB2_40:
	setp.ge.s32 	%p29, %r14, %r48;
	mov.b32 	%r488, 2147483647;
	@%p29 bra 	$L__BB2_42;
	ld.global.u32 	%r488, [%rd3+1536];
$L__BB2_42:
	setp.ge.s32 	%p30, %r15, %r48;
	mov.b32 	%r487, 2147483647;
	@%p30 bra 	$L__BB2_44;
	ld.global.u32 	%r487, [%rd3+2048];
$L__BB2_44:
	setp.ge.s32 	%p31, %r16, %r48;
	mov.b32 	%r486, 2147483647;
	@%p31 bra 	$L__BB2_46;
	ld.global.u32 	%r486, [%rd3+2560];
$L__BB2_46:
	setp.ge.s32 	%p32, %r17, %r48;
	mov.b32 	%r485, 2147483647;
	@%p32 bra 	$L__BB2_48;
	ld.global.u32 	%r485, [%rd3+3072];
$L__BB2_48:
	add.s32 	%r240, %r1, 896;
	setp.ge.s32 	%p33, %r240, %r48;
	mov.b32 	%r484, 2147483647;
	@%p33 bra 	$L__BB2_50;
	ld.global.u32 	%r484, [%rd3+3584];
$L__BB2_50:
	or.b32  	%r242, %r1, 1024;
	setp.ge.s32 	%p34, %r242, %r48;
	mov.b32 	%r483, 2147483647;
	@%p34 bra 	$L__BB2_52;
	ld.global.u32 	%r483, [%rd3+4096];
$L__BB2_52:
	add.s32 	%r244, %r1, 1152;
	setp.ge.s32 	%p35, %r244, %r48;
	mov.b32 	%r482, 2147483647;
	@%p35 bra 	$L__BB2_54;
	ld.global.u32 	%r482, [%rd3+4608];
$L__BB2_54:
	setp.ge.s32 	%p36, %r18, %r48;
	mov.b32 	%r481, 2147483647;
	@%p36 bra 	$L__BB2_56;
	ld.global.u32 	%r481, [%rd3+5120];
$L__BB2_56:
	add.s32 	%r247, %r1, 1408;
	setp.ge.s32 	%p37, %r247, %r48;
	mov.b32 	%r480, 2147483647;
	@%p37 bra 	$L__BB2_58;
	ld.global.u32 	%r480, [%rd3+5632];
$L__BB2_58:
	add.s32 	%r249, %r1, 1536;
	setp.ge.s32 	%p38, %r249, %r48;
	mov.b32 	%r479, 2147483647;
	@%p38 bra 	$L__BB2_60;
	ld.global.u32 	%r479, [%rd3+6144];
$L__BB2_60:
	add.s32 	%r251, %r1, 1664;
	setp.ge.s32 	%p39, %r251, %r48;
	mov.b32 	%r478, 2147483647;
	@%p39 bra 	$L__BB2_62;
	ld.global.u32 	%r478, [%rd3+6656];
$L__BB2_62:
	add.s32 	%r253, %r1, 1792;
	setp.ge.s32 	%p40, %r253, %r48;
	mov.b32 	%r477, 2147483647;
	@%p40 bra 	$L__BB2_64;
	ld.global.u32 	%r477, [%rd3+7168];
$L__BB2_64:
	setp.ge.s32 	%p41, %r19, %r48;
	mov.b32 	%r476, 2147483647;
	@%p41 bra 	$L__BB2_66;
	ld.global.u32 	%r476, [%rd3+7680];
$L__BB2_66:
	setp.le.s32 	%p42, %r186, %r185;
	@%p42 bra 	$L__BB2_69;
	xor.b32  	%r112, %r476, -2147483648;
	xor.b32  	%r113, %r477, -2147483648;
	xor.b32  	%r114, %r478, -2147483648;
	xor.b32  	%r115, %r479, -2147483648;
	xor.b32  	%r116, %r480, -2147483648;
	xor.b32  	%r117, %r481, -2147483648;
	xor.b32  	%r118, %r482, -2147483648;
	xor.b32  	%r119, %r483, -2147483648;
	xor.b32  	%r120, %r484, -2147483648;
	xor.b32  	%r121, %r485, -2147483648;
	xor.b32  	%r122, %r486, -2147483648;
	xor.b32  	%r123, %r487, -2147483648;
	xor.b32  	%r124, %r488, -2147483648;
	xor.b32  	%r125, %r489, -2147483648;
	xor.b32  	%r126, %r490, -2147483648;
	xor.b32  	%r127, %r491, -2147483648;
	mov.b32 	%r492, 0;
	mov.u32 	%r493, %r185;
$L__BB2_68:
	sub.s32 	%r257, %r186, %r493;
	shl.b32 	%r258, %r492, 10;
	mov.u32 	%r259, _ZZN3cub18CUB_300001_SM_10006detail10radix_sort30DeviceRadixSortHistogramKernelINS1_5radix10policy_hubIiNS0_8NullTypeEjE10Policy1000ELNS0_9SortOrderE0EijNS1_21identity_decomposer_tEEEvPT2_PKT1_SB_iiT3_E12temp_storage;
	add.s32 	%r260, %r259, %r258;
	min.s32 	%r261, %r257, 8;
	mov.b32 	%r262, -1;
	shl.b32 	%r263, %r262, %r261;
	not.b32 	%r264, %r263;
	shr.u32 	%r265, %r127, %r493;
	and.b32  	%r266, %r265, %r264;
	shl.b32 	%r267, %r266, 2;
	add.s32 	%r268, %r260, %r267;
	atom.shared.add.u32 	%r269, [%r268], 1;
	shr.u32 	%r270, %r126, %r493;
	and.b32  	%r271, %r270, %r264;
	shl.b32 	%r272, %r271, 2;
	add.s32 	%r273, %r260, %r272;
	atom.shared.add.u32 	%r274, [%r273], 1;
	shr.u32 	%r275, %r125, %r493;
	and.b32  	%r276, %r275, %r264;
	shl.b32 	%r277, %r276, 2;
	add.s32 	%r278, %r260, %r277;
	atom.shared.add.u32 	%r279, [%r278], 1;
	shr.u32 	%r280, %r124, %r493;
	and.b32  	%r281, %r280, %r264;
	shl.b32 	%r282, %r281, 2;
	add.s32 	%r283, %r260, %r282;
	atom.shared.add.u32 	%r284, [%r283], 1;
	shr.u32 	%r285, %r123, %r493;
	and.b32  	%r286, %r285, %r264;
	shl.b32 	%r287, %r286, 2;
	add.s32 	%r288, %r260, %r287;
	atom.shared.add.u32 	%r289, [%r288], 1;
	shr.u32 	%r290, %r122, %r493;
	and.b32  	%r291, %r290, %r264;
	shl.b32 	%r292, %r291, 2;
	add.s32 	%r293, %r260, %r292;
	atom.shared.add.u32 	%r294, [%r293], 1;
	shr.u32 	%r295, %r121, %r493;
	and.b32  	%r296, %r295, %r264;
	shl.b32 	%r297, %r296, 2;
	add.s32 	%r298, %r260, %r297;
	atom.shared.add.u32 	%r299, [%r298], 1;
	shr.u32 	%r300, %r120, %r493;
	and.b32  	%r301, %r300, %r264;
	shl.b32 	%r302, %r301, 2;
	add.s32 	%r303, %r260, %r302;
	atom.shared.add.u32 	%r304, [%r303], 1;
	shr.u32 	%r305, %r119, %r493;
	and.b32  	%r306, %r305, %r264;
	shl.b32 	%r307, %r306, 2;
	add.s32 	%r308, %r260, %r307;
	atom.shared.add.u32 	%r309, [%r308], 1;
	shr.u32 	%r310, %r118, %r493;
	and.b32  	%r311, %r310, %r264;
	shl.b32 	%r312, %r311, 2;
	add.s32 	%r313, %r260, %r312;
	atom.shared.add.u32 	%r314, [%r313], 1;
	shr.u32 	%r315, %r117, %r493;
	and.b32  	%r316, %r315, %r264;
	shl.b32 	%r317, %r316, 2;
	add.s32 	%r318, %r260, %r317;
	atom.shared.add.u32 	%r319, [%r318], 1;
	shr.u32 	%r320, %r116, %r493;
	and.b32  	%r321, %r320, %r264;
	shl.b32 	%r322, %r321, 2;
	add.s32 	%r323, %r260, %r322;
	atom.shared.add.u32 	%r324, [%r323], 1;
	shr.u32 	%r325, %r115, %r493;
	and.b32  	%r326, %r325, %r264;
	shl.b32 	%r327, %r326, 2;
	add.s32 	%r328, %r260, %r327;
	atom.shared.add.u32 	%r329, [%r328], 1;
	shr.u32 	%r330, %r114, %r493;
	and.b32  	%r331, %r330, %r264;
	shl.b32 	%r332, %r331, 2;
	add.s32 	%r333, %r260, %r332;
	atom.shared.add.u32 	%r334, [%r333], 1;
	shr.u32 	%r335, %r113, %r493;
	and.b32  	%r336, %r335, %r264;
	shl.b32 	%r337, %r336, 2;
	add.s32 	%r338, %r260, %r337;
	atom.shared.add.u32 	%r339, [%r338], 1;
	shr.u32 	%r340, %r112, %r493;
	and.b32  	%r341, %r340, %r264;
	shl.b32 	%r342, %r341, 2;
	add.s32 	%r343, %r260, %r342;
	atom.shared.add.u32 	%r344, [%r343], 1;
	add.s32 	%r493, %r493, 8;
	add.s32 	%r492, %r492, 1;
	setp.lt.s32 	%p43, %r493, %r186;
	@%p43 bra 	$L__BB2_68;
$L__BB2_69:
	add.s32 	%r460, %r460, %r3;
	setp.lt.u32 	%p44, %r460, %r45;
	@%p44 bra 	$L__BB2_32;
$L__BB2_70:
	bar.sync 	0;
	@%p1 bra 	$L__BB2_152;
	setp.lt.u32 	%p45, %r4, 7;
	mov.b32 	%r496, 0;
	@%p45 bra 	$L__BB2_90;
	mov.b32 	%r494, 0;
$L__BB2_73:
	.pragma "nounroll";
	shl.b32 	%r347, %r494, 10;
	add.s32 	%r134, %r11, %r347;
	ld.shared.u32 	%r135, [%r134];
	setp.eq.s32 	%p46, %r135, 0;
	@%p46 bra 	$L__BB2_75;
	shl.b32 	%r348, %r494, 8;
	add.s32 	%r349, %r348, %r1;
	mul.wide.u32 	%rd12, %r349, 4;
	add.s64 	%rd13, %rd2, %rd12;
	atom.global.add.u32 	%r350, [%rd13], %r135;
$L__BB2_75:
	ld.shared.u32 	%r136, [%r134+1024];
	setp.eq.s32 	%p47, %r136, 0;
	@%p47 bra 	$L__BB2_77;
	shl.b32 	%r351, %r494, 8;
	add.s32 	%r352, %r351, %r1;
	add.s32 	%r353, %r352, 256;
	mul.wide.u32 	%rd14, %r353, 4;
	add.s64 	%rd15, %rd2, %rd14;
	atom.global.add.u32 	%r354, [%rd15], %r136;
$L__BB2_77:
	ld.shared.u32 	%r137, [%r134+2048];
	setp.eq.s32 	%p48, %r137, 0;
	@%p48 bra 	$L__BB2_79;
	shl.b32 	%r355, %r494, 8;
	add.s32 	%r356, %r355, %r1;
	add.s32 	%r357, %r356, 512;
	mul.wide.u32 	%rd16, %r357, 4;
	add.s64 	%rd17, %rd2, %rd16;
	atom.global.add.u32 	%r358, [%rd17], %r137;
$L__BB2_79:
	ld.shared.u32 	%r138, [%r134+3072];
	setp.eq.s32 	%p49, %r138, 0;
	@%p49 bra 	$L__BB2_81;
	shl.b32 	%r359, %r494, 8;
	add.s32 	%r360, %r359, %r1;
	add.s32 	%r361, %r360, 768;
	mul.wide.u32 	%rd18, %r361, 4;
	add.s64 	%rd19, %rd2, %rd18;
	atom.global.add.u32 	%r362, [%rd19], %r138;
$L__BB2_81:
	ld.shared.u32 	%r139, [%r134+4096];
	setp.eq.s32 	%p50, %r139, 0;
	@%p50 bra 	$L__BB2_83;
	shl.b32 	%r363, %r494, 8;
	add.s32 	%r364, %r363, %r1;
	add.s32 	%r365, %r364, 1024;
	mul.wide.u32 	%rd20, %r365, 4;
	add.s64 	%rd21, %rd2, %rd20;
	atom.global.add.u32 	%r366, [%rd21], %r139;
$L__BB2_83:
	ld.shared.u32 	%r140, [%r134+5120];
	setp.eq.s32 	%p51, %r140, 0;
	@%p51 bra 	$L__BB2_85;
	shl.b32 	%r367, %r494, 8;
	add.s32 	%r368, %r367, %r1;
	add.s32 	%r369, %r368, 1280;
	mul.wide.u32 	%rd22, %r369, 4;
	add.s64 	%rd23, %rd2, %rd22;
	atom.global.add.u32 	%r370, [%rd23], %r140;
$L__BB2_85:
	ld.shared.u32 	%r141, [%r134+6144];
	setp.eq.s32 	%p52, %r141, 0;
	@%p52 bra 	$L__BB2_87;
	shl.b32 	%r371, %r494, 8;
	add.s32 	%r372, %r371, %r1;
	add.s32 	%r373, %r372, 1536;
	mul.wide.u32 	%rd24, %r373, 4;
	add.s64 	%rd25, %rd2, %rd24;
	atom.global.add.u32 	%r374, [%rd25], %r141;
$L__BB2_87:
	ld.shared.u32 	%r142, [%r134+7168];
	setp.eq.s32 	%p53, %r142, 0;
	@%p53 bra 	$L__BB2_89;
	shl.b32 	%r375, %r494, 8;
	add.s32 	%r376, %r375, %r1;
	add.s32 	%r377, %r376, 1792;
	mul.wide.u32 	%rd26, %r377, 4;
	add.s64 	%rd27, %rd2, %rd26;
	atom.global.add.u32 	%r378, [%rd27], %r142;
$L__BB2_89:
	add.s32 	%r494, %r494, 8;
	setp.ne.s32 	%p54, %r494, %r20;
	mov.u32 	%r496, %r20;
	@%p54 bra 	$L__BB2_73;
$L__BB2_90:
	setp.eq.s32 	%p55, %r7, 0;
	@%p55 bra 	$L__BB2_111;
	setp.lt.u32 	%p56, %r8, 3;
	@%p56 bra 	$L__BB2_101;
	shl.b32 	%r379, %r496, 10;
	add.s32 	%r145, %r11, %r379;
	ld.shared.u32 	%r146, [%r145];
	setp.eq.s32 	%p57, %r146, 0;
	@%p57 bra 	$L__BB2_94;
	shl.b32 	%r380, %r496, 8;
	add.s32 	%r381, %r380, %r1;
	mul.wide.u32 	%rd28, %r381, 4;
	add.s64 	%rd29, %rd2, %rd28;
	atom.global.add.u32 	%r382, [%rd29], %r146;
$L__BB2_94:
	ld.shared.u32 	%r147, [%r145+1024];
	setp.eq.s32 	%p58, %r147, 0;
	@%p58 bra 	$L__BB2_96;
	shl.b32 	%r383, %r496, 8;
	add.s32 	%r384, %r383, %r1;
	add.s32 	%r385, %r384, 256;
	mul.wide.u32 	%rd30, %r385, 4;
	add.s64 	%rd31, %rd2, %rd30;
	atom.global.add.u32 	%r386, [%rd31], %r147;
$L__BB2_96:
	ld.shared.u32 	%r148, [%r145+2048];
	setp.eq.s32 	%p59, %r148, 0;
	@%p59 bra 	$L__BB2_98;
	shl.b32 	%r387, %r496, 8;
	add.s32 	%r388, %r387, %r1;
	add.s32 	%r389, %r388, 512;
	mul.wide.u32 	%rd32, %r389, 4;
	add.s64 	%rd33, %rd2, %rd32;
	atom.global.add.u32 	%r390, [%rd33], %r148;
$L__BB2_98:
	ld.shared.u32 	%r149, [%r145+3072];
	setp.eq.s32 	%p60, %r149, 0;
	@%p60 bra 	$L__BB2_100;
	shl.b32 	%r391, %r496, 8;
	add.s32 	%r392, %r391, %r1;
	add.s32 	%r393, %r392, 768;
	mul.wide.u32 	%rd34, %r393, 4;
	add.s64 	%rd35, %rd2, %rd34;
	atom.global.add.u32 	%r394, [%rd35], %r149;
$L__BB2_100:
	add.s32 	%r496, %r496, 4;
$L__BB2_101:
	setp.eq.s32 	%p61, %r9, 0;
	@%p61 bra 	$L__BB2_111;
	setp.eq.s32 	%p62, %r10, 0;
	@%p62 bra 	$L__BB2_108;
	shl.b32 	%r395, %r496, 10;
	add.s32 	%r152, %r11, %r395;
	ld.shared.u32 	%r153, [%r152];
	setp.eq.s32 	%p63, %r153, 0;
	@%p63 bra 	$L__BB2_105;
	shl.b32 	%r396, %r496, 8;
	add.s32 	%r397, %r396, %r1;
	mul.wide.u32 	%rd36, %r397, 4;
	add.s64 	%rd37, %rd2, %rd36;
	atom.global.add.u32 	%r398, [%rd37], %r153;
$L__BB2_105:
	ld.shared.u32 	%r154, [%r152+1024];
	setp.eq.s32 	%p64, %r154, 0;
	@%p64 bra 	$L__BB2_107;
	shl.b32 	%r399, %r496, 8;
	add.s32 	%r400, %r399, %r1;
	add.s32 	%r401, %r400, 256;
	mul.wide.u32 	%rd38, %r401, 4;
	add.s64 	%rd39, %rd2, %rd38;
	atom.global.add.u32 	%r402, [%rd39], %r154;
$L__BB2_107:
	add.s32 	%r496, %r496, 2;
$L__BB2_108:
	setp.eq.s32 	%p65, %r21, 0;
	@%p65 bra 	$L__BB2_111;
	shl.b32 	%r403, %r496, 10;
	add.s32 	%r404, %r11, %r403;
	ld.shared.u32 	%r157, [%r404];
	setp.eq.s32 	%p66, %r157, 0;
	@%p66 bra 	$L__BB2_111;
	shl.b32 	%r405, %r496, 8;
	add.s32 	%r406, %r405, %r1;
	mul.wide.u32 	%rd40, %r406, 4;
	add.s64 	%rd41, %rd2, %rd40;
	atom.global.add.u32 	%r407, [%rd41], %r157;
$L__BB2_111:
	setp.gt.u32 	%p67, %r1, 127;
	@%p67 bra 	$L__BB2_152;
	setp.lt.u32 	%p68, %r4, 7;
	mov.b32 	%r500, 0;
	@%p68 bra 	$L__BB2_131;
	mov.b32 	%r498, 0;
$L__BB2_114:
	.pragma "nounroll";
	shl.b32 	%r410, %r498, 10;
	add.s32 	%r159, %r11, %r410;
	ld.shared.u32 	%r160, [%r159+512];
	setp.eq.s32 	%p69, %r160, 0;
	shl.b32 	%r411, %r498, 8;
	add.s32 	%r412, %r411, %r1;
	mul.wide.u32 	%rd42, %r412, 4;
	add.s64 	%rd4, %rd2, %rd42;
	@%p69 bra 	$L__BB2_116;
	atom.global.add.u32 	%r413, [%rd4+512], %r160;
$L__BB2_116:
	ld.shared.u32 	%r161, [%r159+1536];
	setp.eq.s32 	%p70, %r161, 0;
	@%p70 bra 	$L__BB2_118;
	atom.global.add.u32 	%r414, [%rd4+1536], %r161;
$L__BB2_118:
	ld.shared.u32 	%r162, [%r159+2560];
	setp.eq.s32 	%p71, %r162, 0;
	@%p71 bra 	$L__BB2_120;
	atom.global.add.u32 	%r415, [%rd4+2560], %r162;
$L__BB2_120:
	ld.shared.u32 	%r163, [%r159+3584];
	setp.eq.s32 	%p72, %r163, 0;
	@%p72 bra 	$L__BB2_122;
	atom.global.add.u32 	%r416, [%rd4+3584], %r163;
$L__BB2_122:
	ld.shared.u32 	%r164, [%r159+4608];
	setp.eq.s32 	%p73, %r164, 0;
	@%p73 bra 	$L__BB2_124;
	atom.global.add.u32 	%r417, [%rd4+4608], %r164;
$L__BB2_124:
	ld.shared.u32 	%r165, [%r159+5632];
	setp.eq.s32 	%p74, %r165, 0;
	@%p74 bra 	$L__BB2_126;
	atom.global.add.u32 	%r418, [%rd4+5632], %r165;
$L__BB2_126:
	ld.shared.u32 	%r166, [%r159+6656];
	setp.eq.s32 	%p75, %r166, 0;
	@%p75 bra 	$L__BB2_128;
	atom.global.add.u32 	%r419, [%rd4+6656], %r166;
$L__BB2_128:
	ld.shared.u32 	%r167, [%r159+7680];
	setp.eq.s32 	%p76, %r167, 0;
	@%p76 bra 	$L__BB2_130;
	atom.global.add.u32 	%r420, [%rd4+7680], %r167;
$L__BB2_130:
	add.s32 	%r498, %r498, 8;
	setp.ne.s32 	%p77, %r498, %r20;
	mov.u32 	%r500, %r20;
	@%p77 bra 	$L__BB2_114;
$L__BB2_131:
	setp.eq.s32 	%p78, %r7, 0;
	@%p78 bra 	$L__BB2_152;
	setp.lt.u32 	%p79, %r8, 3;
	@%p79 bra 	$L__BB2_142;
	shl.b32 	%r421, %r500, 10;
	add.s32 	%r170, %r11, %r421;
	ld.shared.u32 	%r171, [%r170+512];
	setp.eq.s32 	%p80, %r171, 0;
	@%p80 bra 	$L__BB2_135;
	shl.b32 	%r422, %r500, 8;
	add.s32 	%r423, %r422, %r1;
	mul.wide.u32 	%rd43, %r423, 4;
	add.s64 	%rd44, %rd2, %rd43;
	atom.global.add.u32 	%r424, [%rd44+512], %r171;
$L__BB2_135:
	ld.shared.u32 	%r172, [%r170+1536];
	setp.eq.s32 	%p81, %r172, 0;
	@%p81 bra 	$L__BB2_137;
	shl.b32 	%r425, %r500, 8;
	add.s32 	%r426, %r425, %r1;
	add.s32 	%r427, %r426, 256;
	mul.wide.u32 	%rd45, %r427, 4;
	add.s64 	%rd46, %rd2, %rd45;
	atom.global.add.u32 	%r428, [%rd46+512], %r172;
$L__BB2_137:
	ld.shared.u32 	%r173, [%r170+2560];
	setp.eq.s32 	%p82, %r173, 0;
	@%p82 bra 	$L__BB2_139;
	shl.b32 	%r429, %r500, 8;
	add.s32 	%r430, %r429, %r1;
	add.s32 	%r431, %r430, 512;
	mul.wide.u32 	%rd47, %r431, 4;
	add.s64 	%rd48, %rd2, %rd47;
	atom.global.add.u32 	%r432, [%rd48+512], %r173;
$L__BB2_139:
	ld.shared.u32 	%r174, [%r170+3584];
	setp.eq.s32 	%p83, %r174, 0;
	@%p83 bra 	$L__BB2_141;
	shl.b32 	%r433, %r500, 8;
	add.s32 	%r434, %r433, %r1;
	add.s32 	%r435, %r434, 768;
	mul.wide.u32 	%rd49, %r435, 4;
	add.s64 	%rd50, %rd2, %rd49;
	atom.global.add.u32 	%r436, [%rd50+512], %r174;
$L__BB2_141:
	add.s32 	%r500, %r500, 4;
$L__BB2_142:
	setp.eq.s32 	%p84, %r9, 0;
	@%p84 bra 	$L__BB2_152;
	setp.eq.s32 	%p85, %r10, 0;
	@%p85 bra 	$L__BB2_149;
	shl.b32 	%r437, %r500, 10;
	add.s32 	%r177, %r11, %r437;
	ld.shared.u32 	%r178, [%r177+512];
	setp.eq.s32 	%p86, %r178, 0;
	@%p86 bra 	$L__BB2_146;
	shl.b32 	%r438, %r500, 8;
	add.s32 	%r439, %r438, %r1;
	mul.wide.u32 	%rd51, %r439, 4;
	add.s64 	%rd52, %rd2, %rd51;
	atom.global.add.u32 	%r440, [%rd52+512], %r178;
$L__BB2_146:
	ld.shared.u32 	%r179, [%r177+1536];
	setp.eq.s32 	%p87, %r179, 0;
	@%p87 bra 	$L__BB2_148;
	shl.b32 	%r441, %r500, 8;
	add.s32 	%r442, %r441, %r1;
	add.s32 	%r443, %r442, 256;
	mul.wide.u32 	%rd53, %r443, 4;
	add.s64 	%rd54, %rd2, %rd53;
	atom.global.add.u32 	%r444, [%rd54+512], %r179;
$L__BB2_148:
	add.s32 	%r500, %r500, 2;
$L__BB2_149:
	setp.eq.s32 	%p88, %r21, 0;
	@%p88 bra 	$L__BB2_152;
	shl.b32 	%r445, %r500, 10;
	add.s32 	%r446, %r11, %r445;
	ld.shared.u32 	%r182, [%r446+512];
	setp.eq.s32 	%p89, %r182, 0;
	@%p89 bra 	$L__BB2_152;
	shl.b32 	%r447, %r500, 8;
	add.s32 	%r448, %r447, %r1;
	mul.wide.u32 	%rd55, %r448, 4;
	add.s64 	%rd56, %rd2, %rd55;
	atom.global.add.u32 	%r449, [%rd56+512], %r182;
$L__BB2_152:
	bar.sync 	0;
	add.s32 	%r450, %r450, 1;
	setp.ne.s32 	%p90, %r450, %r24;
	@%p90 bra 	$L__BB2_2;
$L__BB2_153:
	ret;

}
	// .globl	_ZN3cub18CUB_300001_SM_10006detail10radix_sort33DeviceRadixSortExclusiveSumKernelINS1_5radix10policy_hubIiNS0_8NullTypeEjE10Policy1000EjEEvPT0_
.visible .entry _ZN3cub18CUB_300001_SM_10006detail10radix_sort33DeviceRadixSortExclusiveSumKernelINS1_5radix10policy_hubIiNS0_8NullTypeEjE10Policy1000EjEEvPT0_(
	.param .u64 .ptr .align 1 _ZN3cub18CUB_300001_SM_10006detail10radix_sort33DeviceRadixSortExclusiveSumKernelINS1_5radix10policy_hubIiNS0_8NullTypeEjE10Policy1000EjEEvPT0__param_0
)
{
	.reg .pred 	%p<4>;
	.reg .b32 	%r<77>;
	.reg .b64 	%rd<5>;
	// demoted variable
	.shared .align 16 .b8 _ZZN3cub18CUB_300001_SM_10006detail10radix_sort33DeviceRadixSortExclusiveSumKernelINS1_5radix10policy_hubIiNS0_8NullTypeEjE10Policy1000EjEEvPT0_E12temp_storage[1184];
	ld.param.u64 	%rd2, [_ZN3cub18CUB_300001_SM_10006detail10radix_sort33DeviceRadixSortExclusiveSumKernelINS1_5radix10policy_hubIiNS0_8NullTypeEjE10Policy1000EjEEvPT0__param_0];
	cvta.to.global.u64 	%rd3, %rd2;
	mov.u32 	%r6, %ctaid.x;
	shl.b32 	%r7, %r6, 8;
	mov.u32 	%r1, %tid.x;
	setp.gt.u32 	%p1, %r1, 255;
	add.s32 	%r8, %r7, %r1;
	mul.wide.s32 	%rd4, %r8, 4;
	add.s64 	%rd1, %rd3, %rd4;
	@%p1 bra 	$L__BB3_2;
	ld.global.u32 	%r76, [%rd1];
$L__BB3_2:
	shr.u32 	%r9, %r1, 3;
	add.s32 	%r10, %r9, %r1;
	shl.b32 	%r11, %r10, 2;
	mov.u32 	%r12, _ZZN3cub18CUB_300001_SM_10006detail10radix_sort33DeviceRadixSortExclusiveSumKernelINS1_5radix10policy_hubIiNS0_8NullTypeEjE10Policy1000EjEEvPT0_E12temp_storage;
	add.s32 	%r13, %r12, %r11;
	add.s32 	%r4, %r13, 16;
	st.shared.u32 	[%r13+16], %r76;
	bar.sync 	0;
	setp.gt.u32 	%p2, %r1, 31;
	@%p2 bra 	$L__BB3_4;
	mad.lo.s32 	%r45, %r1, 36, %r12;
	ld.shared.u32 	%r46, [%r45+16];
	ld.shared.u32 	%r47, [%r45+20];
	ld.shared.u32 	%r48, [%r45+24];
	ld.shared.u32 	%r49, [%r45+28];
	ld.shared.u32 	%r50, [%r45+32];
	ld.shared.u32 	%r51, [%r45+36];
	ld.shared.u32 	%r52, [%r45+40];
	ld.shared.u32 	%r53, [%r45+44];
	add.s32 	%r54, %r47, %r46;
	add.s32 	%r55, %r54, %r48;
	add.s32 	%r56, %r55, %r49;
	add.s32 	%r57, %r56, %r50;
	add.s32 	%r58, %r57, %r51;
	add.s32 	%r59, %r58, %r52;
	add.s32 	%r18, %r59, %r53;
	mov.b32 	%r16, 1;
	mov.b32 	%r41, 0;
	mov.b32 	%r43, -1;
	// begin inline asm
	{  .reg .u32 r0;  .reg .pred p;  shfl.sync.up.b32 r0|p, %r18, %r16, %r41, %r43;  @p add.u32 r0, r0, %r18;  mov.u32 %r14, r0;}
	// end inline asm
	mov.b32 	%r22, 2;
	// begin inline asm
	{  .reg .u32 r0;  .reg .pred p;  shfl.sync.up.b32 r0|p, %r14, %r22, %r41, %r43;  @p add.u32 r0, r0, %r14;  mov.u32 %r20, r0;}
	// end inline asm
	mov.b32 	%r28, 4;
	// begin inline asm
	{  .reg .u32 r0;  .reg .pred p;  shfl.sync.up.b32 r0|p, %r20, %r28, %r41, %r43;  @p add.u32 r0, r0, %r20;  mov.u32 %r26, r0;}
	// end inline asm
	mov.b32 	%r34, 8;
	// begin inline asm
	{  .reg .u32 r0;  .reg .pred p;  shfl.sync.up.b32 r0|p, %r26, %r34, %r41, %r43;  @p add.u32 r0, r0, %r26;  mov.u32 %r32, r0;}
	// end inline asm
	mov.b32 	%r40, 16;
	// begin inline asm
	{  .reg .u32 r0;  .reg .pred p;  shfl.sync.up.b32 r0|p, %r32, %r40, %r41, %r43;  @p add.u32 r0, r0, %r32;  mov.u32 %r38, r0;}
	// end inline asm
	sub.s32 	%r60, %r38, %r18;
	ld.shared.u32 	%r61, [%r45+16];
	ld.shared.u32 	%r62, [%r45+20];
	ld.shared.u32 	%r63, [%r45+24];
	ld.shared.u32 	%r64, [%r45+28];
	ld.shared.u32 	%r65, [%r45+32];
	ld.shared.u32 	%r66, [%r45+36];
	ld.shared.u32 	%r67, [%r45+40];
	add.s32 	%r68, %r61, %r60;
	add.s32 	%r69, %r62, %r68;
	add.s32 	%r70, %r63, %r69;
	add.s32 	%r71, %r64, %r70;
	add.s32 	%r72, %r65, %r71;
	add.s32 	%r73, %r66, %r72;
	add.s32 	%r74, %r67, %r73;
	st.shared.u32 	[%r45+16], %r60;
	st.shared.u32 	[%r45+20], %r68;
	st.shared.u32 	[%r45+24], %r69;
	st.shared.u32 	[%r45+28], %r70;
	st.shared.u32 	[%r45+32], %r71;
	st.shared.u32 	[%r45+36], %r72;
	st.shared.u32 	[%r45+40], %r73;
	st.shared.u32 	[%r45+44], %r74;
$L__BB3_4:
	setp.gt.u32 	%p3, %r1, 255;
	bar.sync 	0;
	@%p3 bra 	$L__BB3_6;
	ld.shared.u32 	%r75, [%r4];
	st.global.u32 	[%rd1], %r75;
$L__BB3_6:
	ret;

}
	// .globl	_ZN3cub18CUB_300001_SM_10006detail10radix_sort29DeviceRadixSortOnesweepKernelINS1_5radix10policy_hubIiNS0_8NullTypeEjE10Policy1000ELNS0_9SortOrderE0EiS6_jiiNS1_21identity_decomposer_tEEEvPT5_SC_PT3_PKSD_PT1_PKSH_PT2_PKSL_T4_iiT6_
.visible .entry _ZN3cub18CUB_300001_SM_10006detail10radix_sort29DeviceRadixSortOnesweepKernelINS1_5radix10policy_hubIiNS0_8NullTypeEjE10Policy1000ELNS0_9SortOrderE0EiS6_jiiNS1_21identity_decomposer_tEEEvPT5_SC_PT3_PKSD_PT1_PKSH_PT2_PKSL_T4_iiT6_(
	.param .u64 .ptr .align 1 _ZN3cub18CUB_300001_SM_10006detail10radix_sort29DeviceRadixSortOnesweepKernelINS1_5radix10policy_hubIiNS0_8NullTypeEjE10Policy1000ELNS0_9SortOrderE0EiS6_jiiNS1_21identity_decomposer_tEEEvPT5_SC_PT3_PKSD_PT1_PKSH_PT2_PKSL_T4_iiT6__param_0,
	.param .u64 .ptr .align 1 _ZN3cub18CUB_300001_SM_10006detail10radix_sort29DeviceRadixSortOnesweepKernelINS1_5radix10policy_hubIiNS0_8NullTypeEjE10Policy1000ELNS0_9SortOrderE0EiS6_jiiNS1_21identity_decomposer_tEEEvPT5_SC_PT3_PKSD_PT1_PKSH_PT2_PKSL_T4_iiT6__param_1,
	.param .u64 .ptr .align 1 _ZN3cub18CUB_300001_SM_10006detail10radix_sort29DeviceRadixSortOnesweepKernelINS1_5radix10policy_hubIiNS0_8NullTypeEjE10Policy1000ELNS0_9SortOrderE0EiS6_jiiNS1_21identity_decomposer_tEEEvPT5_SC_PT3_PKSD_PT1_PKSH_PT2_PKSL_T4_iiT6__param_2,
	.param .u64 .ptr .align 1 _ZN3cub18CUB_300001_SM_10006detail10radix_sort29DeviceRadixSortOnesweepKernelINS1_5radix10policy_hubIiNS0_8NullTypeEjE10Policy1000ELNS0_9SortOrderE0EiS6_jiiNS1_21identity_decomposer_tEEEvPT5_SC_PT3_PKSD_PT1_PKSH_PT2_PKSL_T4_iiT6__param_3,
	.param .u64 .ptr .align 1 _ZN3cub18CUB_300001_SM_10006detail10radix_sort29DeviceRadixSortOnesweepKernelINS1_5radix10policy_hubIiNS0_8NullTypeEjE10Policy1000ELNS0_9SortOrderE0EiS6_jiiNS1_21identity_decomposer_tEEEvPT5_SC_PT3_PKSD_PT1_PKSH_PT2_PKSL_T4_iiT6__param_4,
	.param .u64 .ptr .align 1 _ZN3cub18CUB_300001_SM_10006detail10radix_sort29DeviceRadixSortOnesweepKernelINS1_5radix10policy_hubIiNS0_8NullTypeEjE10Policy1000ELNS0_9SortOrderE0EiS6_jiiNS1_21identity_decomposer_tEEEvPT5_SC_PT3_PKSD_PT1_PKSH_PT2_PKSL_T4_iiT6__param_5,
	.param .u64 .ptr .align 1 _ZN3cub18CUB_300001_SM_10006detail10radix_sort29DeviceRadixSortOnesweepKernelINS1_5radix10policy_hubIiNS0_8NullTypeEjE10Policy1000ELNS0_9SortOrderE0EiS6_jiiNS1_21identity_decomposer_tEEEvPT5_SC_PT3_PKSD_PT1_PKSH_PT2_PKSL_T4_iiT6__param_6,
	.param .u64 .ptr .align 1 _ZN3cub18CUB_300001_SM_10006detail10radix_sort29DeviceRadixSortOnesweepKernelINS1_5radix10policy_hubIiNS0_8NullTypeEjE10Policy1000ELNS0_9SortOrderE0EiS6_jiiNS1_21identity_decomposer_tEEEvPT5_SC_PT3_PKSD_PT1_PKSH_PT2_PKSL_T4_iiT6__param_7,
	.param .u32 _ZN3cub18CUB_300001_SM_10006detail10radix_sort29DeviceRadixSortOnesweepKernelINS1_5radix10policy_hubIiNS0_8NullTypeEjE10Policy1000ELNS0_9SortOrderE0EiS6_jiiNS1_21identity_decomposer_tEEEvPT5_SC_PT3_PKSD_PT1_PKSH_PT2_PKSL_T4_iiT6__param_8,
	.param .u32 _ZN3cub18CUB_300001_SM_10006detail10radix_sort29DeviceRadixSortOnesweepKernelINS1_5radix10policy_hubIiNS0_8NullTypeEjE10Policy1000ELNS0_9SortOrderE0EiS6_jiiNS1_21identity_decomposer_tEEEvPT5_SC_PT3_PKSD_PT1_PKSH_PT2_PKSL_T4_iiT6__param_9,
	.param .u32 _ZN3cub18CUB_300001_SM_10006detail10radix_sort29DeviceRadixSortOnesweepKernelINS1_5radix10policy_hubIiNS0_8NullTypeEjE10Policy1000ELNS0_9SortOrderE0EiS6_jiiNS1_21identity_decomposer_tEEEvPT5_SC_PT3_PKSD_PT1_PKSH_PT2_PKSL_T4_iiT6__param_10,
	.param .align 1 .b8 _ZN3cub18CUB_300001_SM_10006detail10radix_sort29DeviceRadixSortOnesweepKernelINS1_5radix10policy_hubIiNS0_8NullTypeEjE10Policy1000ELNS0_9SortOrderE0EiS6_jiiNS1_21identity_decomposer_tEEEvPT5_SC_PT3_PKSD_PT1_PKSH_PT2_PKSL_T4_iiT6__param_11[1]
)
.maxntid 384
{
	.reg .pred 	%p<147>;
	.reg .b32 	%r<1995>;
	.reg .b64 	%rd<140>;
	// demoted variable
	.shared .align 16 .b8 _ZZN3cub18CUB_300001_SM_10006detail10radix_sort29DeviceRadixSortOnesweepKernelINS1_5radix10policy_hubIiNS0_8NullTypeEjE10Policy1000ELNS0_9SortOrderE0EiS6_jiiNS1_21identity_decomposer_tEEEvPT5_SC_PT3_PKSD_PT1_PKSH_PT2_PKSL_T4_iiT6_E1s[31744];
	ld.param.u64 	%rd13, [_ZN3cub18CUB_300001_SM_10006detail10radix_sort29DeviceRadixSortOnesweepKernelINS1_5radix10policy_hubIiNS0_8NullTypeEjE10Policy1000ELNS0_9SortOrderE0EiS6_jiiNS1_21identity_decomposer_tEEEvPT5_SC_PT3_PKSD_PT1_PKSH_PT2_PKSL_T4_iiT6__param_1];
	ld.param.u64 	%rd16, [_ZN3cub18CUB_300001_SM_10006detail10radix_sort29DeviceRadixSortOnesweepKernelINS1_5radix10policy_hubIiNS0_8NullTypeEjE10Policy1000ELNS0_9SortOrderE0EiS6_jiiNS1_21identity_decomposer_tEEEvPT5_SC_PT3_PKSD_PT1_PKSH_PT2_PKSL_T4_iiT6__param_4];
	ld.param.u64 	%rd17, [_ZN3cub18CUB_300001_SM_10006detail10radix_sort29DeviceRadixSortOnesweepKernelINS1_5radix10policy_hubIiNS0_8NullTypeEjE10Policy1000ELNS0_9SortOrderE0EiS6_jiiNS1_21identity_decomposer_tEEEvPT5_SC_PT3_PKSD_PT1_PKSH_PT2_PKSL_T4_iiT6__param_5];
	ld.param.u32 	%r328, [_ZN3cub18CUB_300001_SM_10006detail10radix_sort29DeviceRadixSortOnesweepKernelINS1_5radix10policy_hubIiNS0_8NullTypeEjE10Policy1000ELNS0_9SortOrderE0EiS6_jiiNS1_21identity_decomposer_tEEEvPT5_SC_PT3_PKSD_PT1_PKSH_PT2_PKSL_T4_iiT6__param_9];
	cvta.to.global.u64 	%rd1, %rd16;
	cvta.to.global.u64 	%rd2, %rd17;
	mov.u32 	%r1, %tid.x;
	// begin inline asm
	mov.u32 %r330, %laneid;
	// end inline asm
	setp.ne.s32 	%p1, %r1, 0;
	@%p1 bra 	$L__BB4_2;
	cvta.to.global.u64 	%rd18, %rd13;
	atom.global.add.u32 	%r331, [%rd18], 1;
	st.shared.u32 	[_ZZN3cub18CUB_300001_SM_10006detail10radix_sort29DeviceRadixSortOnesweepKernelINS1_5radix10policy_hubIiNS0_8NullTypeEjE10Policy1000ELNS0_9SortOrderE0EiS6_jiiNS1_21identity_decomposer_tEEEvPT5_SC_PT3_PKSD_PT1_PKSH_PT2_PKSL_T4_iiT6_E1s+30720], %r331;
$L__BB4_2:
	ld.param.u32 	%r1888, [_ZN3cub18CUB_300001_SM_10006detail10radix_sort29DeviceRadixSortOnesweepKernelINS1_5radix10policy_hubIiNS0_8NullTypeEjE10Policy1000ELNS0_9SortOrderE0EiS6_jiiNS1_21identity_decomposer_tEEEvPT5_SC_PT3_PKSD_PT1_PKSH_PT2_PKSL_T4_iiT6__param_8];
	bar.sync 	0;
	ld.shared.u32 	%r3, [_ZZN3cub18CUB_300001_SM_10006detail10radix_sort29DeviceRadixSortOnesweepKernelINS1_5radix10policy_hubIiNS0_8NullTypeEjE10Policy1000ELNS0_9SortOrderE0EiS6_jiiNS1_21identity_decomposer_tEEEvPT5_SC_PT3_PKSD_PT1_PKSH_PT2_PKSL_T4_iiT6_E1s+30720];
	mul.lo.s32 	%r4, %r3, 7680;
	add.s32 	%r332, %r4, 7680;
	setp.gt.s32 	%p2, %r332, %r1888;
	@%p2 bra 	$L__BB4_4;
	and.b32  	%r333, %r1, 31;
	and.b32  	%r334, %r1, 992;
	mul.lo.s32 	%r335, %r334, 20;
	or.b32  	%r336, %r335, %r333;
	cvt.u64.u32 	%rd19, %r4;
	cvt.u64.u32 	%rd20, %r336;
	add.s64 	%rd21, %rd20, %rd19;
	shl.b64 	%rd22, %rd21, 2;
	add.s64 	%rd23, %rd2, %rd22;
	ld.global.u32 	%r1916, [%rd23];
	ld.global.u32 	%r1917, [%rd23+128];
	ld.global.u32 	%r1918, [%rd23+256];
	ld.global.u32 	%r1919, [%rd23+384];
	ld.global.u32 	%r1920, [%rd23+512];
	ld.global.u32 	%r1921, [%rd23+640];
	ld.global.u32 	%r1922, [%rd23+768];
	ld.global.u32 	%r1923, [%rd23+896];
	ld.global.u32 	%r1924, [%rd23+1024];
	ld.global.u32 	%r1925, [%rd23+1152];
	ld.global.u32 	%r1926, [%rd23+1280];
	ld.global.u32 	%r1927, [%rd23+1408];
	ld.global.u32 	%r1928, [%rd23+1536];
	ld.global.u32 	%r1929, [%rd23+1664];
	ld.global.u32 	%r1930, [%rd23+1792];
	ld.global.u32 	%r1931, [%rd23+1920];
	ld.global.u32 	%r1932, [%rd23+2048];
	ld.global.u32 	%r1933, [%rd23+2176];
	ld.global.u32 	%r1934, [%rd23+2304];
	ld.global.u32 	%r1935, [%rd23+2432];
	bra.uni 	$L__BB4_44;
$L__BB4_4:
	ld.param.u32 	%r1889, [_ZN3cub18CUB_300001_SM_10006detail10radix_sort29DeviceRadixSortOnesweepKernelINS1_5radix10policy_hubIiNS0_8NullTypeEjE10Policy1000ELNS0_9SortOrderE0EiS6_jiiNS1_21identity_decomposer_tEEEvPT5_SC_PT3_PKSD_PT1_PKSH_PT2_PKSL_T4_iiT6__param_8];
	cvt.u64.u32 	%rd24, %r4;
	sub.s32 	%r25, %r1889, %r4;
	and.b32  	%r338, %r1, 31;
	and.b32  	%r339, %r1, 992;
	mul.lo.s32 	%r340, %r339, 20;
	or.b32  	%r26, %r340, %r338;
	setp.ge.s32 	%p3, %r26, %r25;
	cvt.u64.u32 	%rd25, %r26;
	add.s64 	%rd26, %rd25, %rd24;
	shl.b64 	%rd27, %rd26, 2;
	add.s64 	%rd3, %rd2, %rd27;
	mov.b32 	%r1916, 2147483647;
	@%p3 bra 	$L__BB4_6;
	ld.global.u32 	%r1916, [%rd3];
$L__BB4_6:
	add.s32 	%r342, %r26, 32;
	setp.ge.s32 	%p4, %r342, %r25;
	mov.b32 	%r1917, 2147483647;
	@%p4 bra 	$L__BB4_8;
	ld.global.u32 	%r1917, [%rd3+128];
$L__BB4_8:
	add.s32 	%r344, %r26, 64;
	setp.ge.s32 	%p5, %r344, %r25;
	mov.b32 	%r1918, 2147483647;
	@%p5 bra 	$L__BB4_10;
	ld.global.u32 	%r1918, [%rd3+256];
$L__BB4_10:
	add.s32 	%r346, %r26, 96;
	setp.ge.s32 	%p6, %r346, %r25;
	mov.b32 	%r1919, 2147483647;
	@%p6 bra 	$L__BB4_12;
	ld.global.u32 	%r1919, [%rd3+384];
$L__BB4_12:
	add.s32 	%r348, %r26, 128;
	setp.ge.s32 	%p7, %r348, %r25;
	mov.b32 	%r1920, 2147483647;
	@%p7 bra 	$L__BB4_14;
	ld.global.u32 	%r1920, [%rd3+512];
$L__BB4_14:
	add.s32 	%r350, %r26, 160;
	setp.ge.s32 	%p8, %r350, %r25;
	mov.b32 	%r1921, 2147483647;
	@%p8 bra 	$L__BB4_16;
	ld.global.u32 	%r1921, [%rd3+640];
$L__BB4_16:
	add.s32 	%r352, %r26, 192;
	setp.ge.s32 	%p9, %r352, %r25;
	mov.b32 	%r1922, 2147483647;
	@%p9 bra 	$L__BB4_18;
	ld.global.u32 	%r1922, [%rd3+768];
$L__BB4_18:
	add.s32 	%r354, %r26, 224;
	setp.ge.s32 	%p10, %r354, %r25;
	mov.b32 	%r1923, 2147483647;
	@%p10 bra 	$L__BB4_20;
	ld.global.u32 	%r1923, [%rd3+896];
$L__BB4_20:
	add.s32 	%r356, %r26, 256;
	setp.ge.s32 	%p11, %r356, %r25;
	mov.b32 	%r1924, 2147483647;
	@%p11 bra 	$L__BB4_22;
	ld.global.u32 	%r1924, [%rd3+1024];
$L__BB4_22:
	add.s32 	%r358, %r26, 288;
	setp.ge.s32 	%p12, %r358, %r25;
	mov.b32 	%r1925, 2147483647;
	@%p12 bra 	$L__BB4_24;
	ld.global.u32 	%r1925, [%rd3+1152];
$L__BB4_24:
	add.s32 	%r360, %r26, 320;
	setp.ge.s32 	%p13, %r360, %r25;
	mov.b32 	%r1926, 2147483647;
	@%p13 bra 	$L__BB4_26;
	ld.global.u32 	%r1926, [%rd3+1280];
$L__BB4_26:
	add.s32 	%r362, %r26, 352;
	setp.ge.s32 	%p14, %r362, %r25;
	mov.b32 	%r1927, 2147483647;
	@%p14 bra 	$L__BB4_28;
	ld.global.u32 	%r1927, [%rd3+1408];
$L__BB4_28:
	add.s32 	%r364, %r26, 384;
	setp.ge.s32 	%p15, %r364, %r25;
	mov.b32 	%r1928, 2147483647;
	@%p15 bra 	$L__BB4_30;
	ld.global.u32 	%r1928, [%rd3+1536];
$L__BB4_30:
	add.s32 	%r366, %r26, 416;
	setp.ge.s32 	%p16, %r366, %r25;
	mov.b32 	%r1929, 2147483647;
	@%p16 bra 	$L__BB4_32;
	ld.global.u32 	%r1929, [%rd3+1664];
$L__BB4_32:
	add.s32 	%r368, %r26, 448;
	setp.ge.s32 	%p17, %r368, %r25;
	mov.b32 	%r1930, 2147483647;
	@%p17 bra 	$L__BB4_34;
	ld.global.u32 	%r1930, [%rd3+1792];
$L__BB4_34:
	add.s32 	%r370, %r26, 480;
	setp.ge.s32 	%p18, %r370, %r25;
	mov.b32 	%r1931, 2147483647;
	@%p18 bra 	$L__BB4_36;
	ld.global.u32 	%r1931, [%rd3+1920];
$L__BB4_36:
	add.s32 	%r372, %r26, 512;
	setp.ge.s32 	%p19, %r372, %r25;
	mov.b32 	%r1932, 2147483647;
	@%p19 bra 	$L__BB4_38;
	ld.global.u32 	%r1932, [%rd3+2048];
$L__BB4_38:
	add.s32 	%r374, %r26, 544;
	setp.ge.s32 	%p20, %r374, %r25;
	mov.b32 	%r1933, 2147483647;
	@%p20 bra 	$L__BB4_40;
	ld.global.u32 	%r1933, [%rd3+2176];
$L__BB4_40:
	add.s32 	%r376, %r26, 576;
	setp.ge.s32 	%p21, %r376, %r25;
	mov.b32 	%r1934, 2147483647;
	@%p21 bra 	$L__BB4_42;
	ld.global.u32 	%r1934, [%rd3+2304];
$L__BB4_42:
	add.s32 	%r378, %r26, 608;
	setp.ge.s32 	%p22, %r378, %r25;
	mov.b32 	%r1935, 2147483647;
	@%p22 bra 	$L__BB4_44;
	ld.global.u32 	%r1935, [%rd3+2432];
$L__BB4_44:
	ld.param.u32 	%r1896, [_ZN3cub18CUB_300001_SM_10006detail10radix_sort29DeviceRadixSortOnesweepKernelINS1_5radix10policy_hubIiNS0_8NullTypeEjE10Policy1000ELNS0_9SortOrderE0EiS6_jiiNS1_21identity_decomposer_tEEEvPT5_SC_PT3_PKSD_PT1_PKSH_PT2_PKSL_T4_iiT6__param_10];
	mov.b32 	%r379, -1;
	shl.b32 	%r380, %r379, %r1896;
	not.b32 	%r86, %r380;
	shr.u32 	%r87, %r1, 5;
	shl.b32 	%r381, %r87, 10;
	mov.u32 	%r382, _ZZN3cub18CUB_300001_SM_10006detail10radix_sort29DeviceRadixSortOnesweepKernelINS1_5radix10policy_hubIiNS0_8NullTypeEjE10Policy1000ELNS0_9SortOrderE0EiS6_jiiNS1_21identity_decomposer_tEEEvPT5_SC_PT3_PKSD_PT1_PKSH_PT2_PKSL_T4_iiT6_E1s;
	add.s32 	%r88, %r382, %r381;
	setp.gt.s32 	%p23, %r330, 255;
	@%p23 bra 	$L__BB4_57;
	max.s32 	%r383, %r330, 224;
	sub.s32 	%r384, %r383, %r330;
	add.s32 	%r385, %r384, 31;
	shr.u32 	%r386, %r385, 5;
	add.s32 	%r89, %r386, 1;
	and.b32  	%r90, %r89, 15;
	setp.lt.u32 	%p24, %r385, 480;
	mov.u32 	%r1939, %r330;
	@%p24 bra 	$L__BB4_48;
	and.b32  	%r387, %r89, 268435440;
	neg.s32 	%r1937, %r387;
	shl.b32 	%r389, %r330, 2;
	add.s32 	%r390, %r381, %r389;
	add.s32 	%r392, %r390, %r382;
	add.s32 	%r1936, %r392, 1024;
	mov.u32 	%r1939, %r330;
$L__BB4_47:
	.pragma "nounroll";
	mov.b32 	%r393, 0;
	st.shared.u32 	[%r1936+-1024], %r393;
	st.shared.u32 	[%r1936+-896], %r393;
	st.shared.u32 	[%r1936+-768], %r393;
	st.shared.u32 	[%r1936+-640], %r393;
	st.shared.u32 	[%r1936+-512], %r393;
	st.shared.u32 	[%r1936+-384], %r393;
	st.shared.u32 	[%r1936+-256], %r393;
	st.shared.u32 	[%r1936+-128], %r393;
	st.shared.u32 	[%r1936], %r393;
	st.shared.u32 	[%r1936+128], %r393;
	st.shared.u32 	[%r1936+256], %r393;
	st.shared.u32 	[%r1936+384], %r393;
	st.shared.u32 	[%r1936+512], %r393;
	st.shared.u32 	[%r1936+640], %r393;
	st.shared.u32 	[%r1936+768], %r393;
	st.shared.u32 	[%r1936+896], %r393;
	add.s32 	%r1939, %r1939, 512;
	add.s32 	%r1937, %r1937, 16;
	add.s32 	%r1936, %r1936, 2048;
	setp.ne.s32 	%p25, %r1937, 0;
	@%p25 bra 	$L__BB4_47;
$L__BB4_48:
	setp.eq.s32 	%p26, %r90, 0;
	@%p26 bra 	$L__BB4_57;
	and.b32  	%r100, %r89, 7;
	setp.lt.u32 	%p27, %r90, 8;
	@%p27 bra 	$L__BB4_51;
	shl.b32 	%r394, %r1939, 2;
	add.s32 	%r395, %r88, %r394;
	mov.b32 	%r396, 0;
	st.shared.u32 	[%r395], %r396;
	st.shared.u32 	[%r395+128], %r396;
	st.shared.u32 	[%r395+256], %r396;
	st.shared.u32 	[%r395+384], %r396;
	st.shared.u32 	[%r395+512], %r396;
	st.shared.u32 	[%r395+640], %r396;
	st.shared.u32 	[%r395+768], %r396;
	st.shared.u32 	[%r395+896], %r396;
	add.s32 	%r1939, %r1939, 256;
$L__BB4_51:
	setp.eq.s32 	%p28, %r100, 0;
	@%p28 bra 	$L__BB4_57;
	and.b32  	%r103, %r89, 3;
	setp.lt.u32 	%p29, %r100, 4;
	@%p29 bra 	$L__BB4_54;
	shl.b32 	%r397, %r1939, 2;
	add.s32 	%r398, %r88, %r397;
	mov.b32 	%r399, 0;
	st.shared.u32 	[%r398], %r399;
	st.shared.u32 	[%r398+128], %r399;
	st.shared.u32 	[%r398+256], %r399;
	st.shared.u32 	[%r398+384], %r399;
	add.s32 	%r1939, %r1939, 128;
$L__BB4_54:
	setp.eq.s32 	%p30, %r103, 0;
	@%p30 bra 	$L__BB4_57;
	shl.b32 	%r401, %r1939, 2;
	add.s32 	%r402, %r381, %r401;
	add.s32 	%r1943, %r382, %r402;
	neg.s32 	%r1942, %r103;
$L__BB4_56:
	.pragma "nounroll";
	mov.b32 	%r404, 0;
	st.shared.u32 	[%r1943], %r404;
	add.s32 	%r1943, %r1943, 128;
	add.s32 	%r1942, %r1942, 1;
	setp.ne.s32 	%p31, %r1942, 0;
	@%p31 bra 	$L__BB4_56;
$L__BB4_57:
	bar.warp.sync 	-1;
	xor.b32  	%r406, %r1916, -2147483648;
	shr.u32 	%r407, %r406, %r328;
	and.b32  	%r112, %r407, %r86;
	shl.b32 	%r408, %r112, 2;
	add.s32 	%r409, %r88, %r408;
	atom.shared.add.u32 	%r410, [%r409], 1;
	xor.b32  	%r411, %r1917, -2147483648;
	shr.u32 	%r412, %r411, %r328;
	and.b32  	%r413, %r412, %r86;
	shl.b32 	%r414, %r413, 2;
	add.s32 	%r415, %r88, %r414;
	atom.shared.add.u32 	%r416, [%r415], 1;
	xor.b32  	%r417, %r1918, -2147483648;
	shr.u32 	%r418, %r417, %r328;
	and.b32  	%r419, %r418, %r86;
	shl.b32 	%r420, %r419, 2;
	add.s32 	%r421, %r88, %r420;
	atom.shared.add.u32 	%r422, [%r421], 1;
	xor.b32  	%r423, %r1919, -2147483648;
	shr.u32 	%r424, %r423, %r328;
	and.b32  	%r425, %r424, %r86;
	shl.b32 	%r426, %r425, 2;
	add.s32 	%r427, %r88, %r426;
	atom.shared.add.u32 	%r428, [%r427], 1;
	xor.b32  	%r429, %r1920, -2147483648;
	shr.u32 	%r430, %r429, %r328;
	and.b32  	%r431, %r430, %r86;
	shl.b32 	%r432, %r431, 2;
	add.s32 	%r433, %r88, %r432;
	atom.shared.add.u32 	%r434, [%r433], 1;
	xor.b32  	%r435, %r1921, -2147483648;
	shr.u32 	%r436, %r435, %r328;
	and.b32  	%r437, %r436, %r86;
	shl.b32 	%r438, %r437, 2;
	add.s32 	%r439, %r88, %r438;
	atom.shared.add.u32 	%r440, [%r439], 1;
	xor.b32  	%r441, %r1922, -2147483648;
	shr.u32 	%r442, %r441, %r328;
	and.b32  	%r443, %r442, %r86;
	shl.b32 	%r444, %r443, 2;
	add.s32 	%r445, %r88, %r444;
	atom.shared.add.u32 	%r446, [%r445], 1;
	xor.b32  	%r447, %r1923, -2147483648;
	shr.u32 	%r448, %r447, %r328;
	and.b32  	%r449, %r448, %r86;
	shl.b32 	%r450, %r449, 2;
	add.s32 	%r451, %r88, %r450;
	atom.shared.add.u32 	%r452, [%r451], 1;
	xor.b32  	%r453, %r1924, -2147483648;
	shr.u32 	%r454, %r453, %r328;
	and.b32  	%r455, %r454, %r86;
	shl.b32 	%r456, %r455, 2;
	add.s32 	%r457, %r88, %r456;
	atom.shared.add.u32 	%r458, [%r457], 1;
	xor.b32  	%r459, %r1925, -2147483648;
	shr.u32 	%r460, %r459, %r328;
	and.b32  	%r461, %r460, %r86;
	shl.b32 	%r462, %r461, 2;
	add.s32 	%r463, %r88, %r462;
	atom.shared.add.u32 	%r464, [%r463], 1;
	xor.b32  	%r465, %r1926, -2147483648;
	shr.u32 	%r466, %r465, %r328;
	and.b32  	%r467, %r466, %r86;
	shl.b32 	%r468, %r467, 2;
	add.s32 	%r469, %r88, %r468;
	atom.shared.add.u32 	%r470, [%r469], 1;
	xor.b32  	%r471, %r1927, -2147483648;
	shr.u32 	%r472, %r471, %r328;
	and.b32  	%r473, %r472, %r86;
	shl.b32 	%r474, %r473, 2;
	add.s32 	%r475, %r88, %r474;
	atom.shared.add.u32 	%r476, [%r475], 1;
	xor.b32  	%r477, %r1928, -2147483648;
	shr.u32 	%r478, %r477, %r328;
	and.b32  	%r479, %r478, %r86;
	shl.b32 	%r480, %r479, 2;
	add.s32 	%r481, %r88, %r480;
	atom.shared.add.u32 	%r482, [%r481], 1;
	xor.b32  	%r483, %r1929, -2147483648;
	shr.u32 	%r484, %r483, %r328;
	and.b32  	%r485, %r484, %r86;
	shl.b32 	%r486, %r485, 2;
	add.s32 	%r487, %r88, %r486;
	atom.shared.add.u32 	%r488, [%r487], 1;
	xor.b32  	%r489, %r1930, -2147483648;
	shr.u32 	%r490, %r489, %r328;
	and.b32  	%r491, %r490, %r86;
	shl.b32 	%r492, %r491, 2;
	add.s32 	%r493, %r88, %r492;
	atom.shared.add.u32 	%r494, [%r493], 1;
	xor.b32  	%r495, %r1931, -2147483648;
	shr.u32 	%r496, %r495, %r328;
	and.b32  	%r497, %r496, %r86;
	shl.b32 	%r498, %r497, 2;
	add.s32 	%r499, %r88, %r498;
	atom.shared.add.u32 	%r500, [%r499], 1;
	xor.b32  	%r501, %r1932, -2147483648;
	shr.u32 	%r502, %r501, %r328;
	and.b32  	%r503, %r502, %r86;
	shl.b32 	%r504, %r503, 2;
	add.s32 	%r505, %r88, %r504;
	atom.shared.add.u32 	%r506, [%r505], 1;
	xor.b32  	%r507, %r1933, -2147483648;
	shr.u32 	%r508, %r507, %r328;
	and.b32  	%r509, %r508, %r86;
	shl.b32 	%r510, %r509, 2;
	add.s32 	%r511, %r88, %r510;
	atom.shared.add.u32 	%r512, [%r511], 1;
	xor.b32  	%r513, %r1934, -2147483648;
	shr.u32 	%r514, %r513, %r328;
	and.b32  	%r515, %r514, %r86;
	shl.b32 	%r516, %r515, 2;
	add.s32 	%r517, %r88, %r516;
	atom.shared.add.u32 	%r518, [%r517], 1;
	xor.b32  	%r1969, %r1935, -2147483648;
	shr.u32 	%r519, %r1969, %r328;
	and.b32  	%r520, %r519, %r86;
	shl.b32 	%r521, %r520, 2;
	add.s32 	%r522, %r88, %r521;
	atom.shared.add.u32 	%r523, [%r522], 1;
	bar.sync 	0;
	setp.gt.u32 	%p32, %r1, 255;
	shl.b32 	%r524, %r1, 2;
	add.s32 	%r114, %r382, %r524;
	mov.b32 	%r1944, 0;
	@%p32 bra 	$L__BB4_59;
	ld.shared.u32 	%r526, [%r114];
	mov.b32 	%r527, 0;
	st.shared.u32 	[%r114], %r527;
	ld.shared.u32 	%r528, [%r114+1024];
	st.shared.u32 	[%r114+1024], %r526;
	add.s32 	%r529, %r528, %r526;
	ld.shared.u32 	%r530, [%r114+2048];
	st.shared.u32 	[%r114+2048], %r529;
	add.s32 	%r531, %r530, %r529;
	ld.shared.u32 	%r532, [%r114+3072];
	st.shared.u32 	[%r114+3072], %r531;
	add.s32 	%r533, %r532, %r531;
	ld.shared.u32 	%r534, [%r114+4096];
	st.shared.u32 	[%r114+4096], %r533;
	add.s32 	%r535, %r534, %r533;
	ld.shared.u32 	%r536, [%r114+5120];
	st.shared.u32 	[%r114+5120], %r535;
	add.s32 	%r537, %r536, %r535;
	ld.shared.u32 	%r538, [%r114+6144];
	st.shared.u32 	[%r114+6144], %r537;
	add.s32 	%r539, %r538, %r537;
	ld.shared.u32 	%r540, [%r114+7168];
	st.shared.u32 	[%r114+7168], %r539;
	add.s32 	%r541, %r540, %r539;
	ld.shared.u32 	%r542, [%r114+8192];
	st.shared.u32 	[%r114+8192], %r541;
	add.s32 	%r543, %r542, %r541;
	ld.shared.u32 	%r544, [%r114+9216];
	st.shared.u32 	[%r114+9216], %r543;
	add.s32 	%r545, %r544, %r543;
	ld.shared.u32 	%r546, [%r114+10240];
	st.shared.u32 	[%r114+10240], %r545;
	add.s32 	%r547, %r546, %r545;
	ld.shared.u32 	%r548, [%r114+11264];
	st.shared.u32 	[%r114+11264], %r547;
	add.s32 	%r1944, %r548, %r547;
$L__BB4_59:
	ld.param.u64 	%rd131, [_ZN3cub18CUB_300001_SM_10006detail10radix_sort29DeviceRadixSortOnesweepKernelINS1_5radix10policy_hubIiNS0_8NullTypeEjE10Policy1000ELNS0_9SortOrderE0EiS6_jiiNS1_21identity_decomposer_tEEEvPT5_SC_PT3_PKSD_PT1_PKSH_PT2_PKSL_T4_iiT6__param_0];
	setp.gt.u32 	%p33, %r1, 255;
	shl.b32 	%r549, %r3, 8;
	add.s32 	%r550, %r549, %r1;
	cvta.to.global.u64 	%rd4, %rd131;
	mul.wide.s32 	%rd28, %r550, 4;
	add.s64 	%rd5, %rd4, %rd28;
	@%p33 bra 	$L__BB4_61;
	or.b32  	%r551, %r1944, 1073741824;
	st.volatile.global.u32 	[%rd5], %r551;
$L__BB4_61:
	ld.param.u64 	%rd138, [_ZN3cub18CUB_300001_SM_10006detail10radix_sort29DeviceRadixSortOnesweepKernelINS1_5radix10policy_hubIiNS0_8NullTypeEjE10Policy1000ELNS0_9SortOrderE0EiS6_jiiNS1_21identity_decomposer_tEEEvPT5_SC_PT3_PKSD_PT1_PKSH_PT2_PKSL_T4_iiT6__param_3];
	ld.param.u64 	%rd134, [_ZN3cub18CUB_300001_SM_10006detail10radix_sort29DeviceRadixSortOnesweepKernelINS1_5radix10policy_hubIiNS0_8NullTypeEjE10Policy1000ELNS0_9SortOrderE0EiS6_jiiNS1_21identity_decomposer_tEEEvPT5_SC_PT3_PKSD_PT1_PKSH_PT2_PKSL_T4_iiT6__param_2];
	xor.b32  	%r1954, %r1920, -2147483648;
	xor.b32  	%r1955, %r1921, -2147483648;
	xor.b32  	%r1956, %r1922, -2147483648;
	xor.b32  	%r1958, %r1924, -2147483648;
	xor.b32  	%r1959, %r1925, -2147483648;
	xor.b32  	%r1957, %r1923, -2147483648;
	xor.b32  	%r1960, %r1926, -2147483648;
	xor.b32  	%r1953, %r1919, -2147483648;
	xor.b32  	%r1950, %r1916, -2147483648;
	xor.b32  	%r1962, %r1928, -2147483648;
	xor.b32  	%r1961, %r1927, -2147483648;
	xor.b32  	%r1951, %r1917, -2147483648;
	xor.b32  	%r1964, %r1930, -2147483648;
	xor.b32  	%r1963, %r1929, -2147483648;
	xor.b32  	%r1965, %r1931, -2147483648;
	xor.b32  	%r1966, %r1932, -2147483648;
	xor.b32  	%r1952, %r1918, -2147483648;
	xor.b32  	%r1967, %r1933, -2147483648;
	xor.b32  	%r1968, %r1934, -2147483648;
	setp.lt.u32 	%p34, %r1, 256;
	setp.eq.s32 	%p35, %r1944, 7680;
	and.pred  	%p36, %p34, %p35;
	selp.u32 	%r552, 1, 0, %p36;
	{ 
	.reg .pred 	%p1; 
	.reg .pred 	%p2; 
	setp.ne.u32 	%p1, %r552, 0; 
	bar.red.or.pred 	%p2, 0, %p1; 
	selp.u32 	%r553, 1, 0, %p2; 
	}
	setp.eq.s32 	%p37, %r553, 0;
	cvta.to.global.u64 	%rd29, %rd134;
	mul.wide.u32 	%rd30, %r1, 4;
	add.s64 	%rd6, %rd29, %rd30;
	cvta.to.global.u64 	%rd31, %rd138;
	add.s64 	%rd7, %rd31, %rd30;
	@%p37 bra 	$L__BB4_115;
	setp.gt.u32 	%p38, %r1, 255;
	setp.gt.u32 	%p39, %r1, %r112;
	selp.b32 	%r136, 7680, 0, %p39;
	@%p38 bra 	$L__BB4_70;
	ld.global.u32 	%r554, [%rd7];
	sub.s32 	%r1948, %r554, %r136;
	st.shared.u32 	[%r114+30720], %r1948;
	setp.lt.s32 	%p40, %r3, 1;
	mov.u32 	%r1949, %r1944;
	@%p40 bra 	$L__BB4_69;
	mov.b32 	%r1946, -1;
	mov.u32 	%r1945, %r3;
	mov.u32 	%r1949, %r1944;
$L__BB4_65:
	add.s32 	%r141, %r1945, -1;
	shl.b32 	%r556, %r141, 8;
	add.s32 	%r557, %r556, %r1;
	mul.wide.s32 	%rd32, %r557, 4;
	add.s64 	%rd8, %rd4, %rd32;
$L__BB4_66:
	membar.cta;
	ld.volatile.global.u32 	%r142, [%rd8];
	setp.eq.s32 	%p41, %r142, 0;
	@%p41 bra 	$L__BB4_66;
	and.b32  	%r558, %r142, 1073741823;
	add.s32 	%r1949, %r558, %r1949;
	setp.gt.s32 	%p42, %r142, -1;
	vote.sync.ballot.b32 	%r1946, %p42, %r1946;
	setp.gt.u32 	%p44, %r1945, 1;
	and.pred  	%p45, %p42, %p44;
	mov.u32 	%r1945, %r141;
	@%p45 bra 	$L__BB4_65;
	ld.shared.u32 	%r1948, [%r114+30720];
$L__BB4_69:
	or.b32  	%r559, %r1949, -2147483648;
	st.volatile.global.u32 	[%rd5], %r559;
	sub.s32 	%r560, %r1949, %r1944;
	add.s32 	%r561, %r560, %r1948;
	st.shared.u32 	[%r114+30720], %r561;
$L__BB4_70:
	ld.param.u32 	%r1890, [_ZN3cub18CUB_300001_SM_10006detail10radix_sort29DeviceRadixSortOnesweepKernelINS1_5radix10policy_hubIiNS0_8NullTypeEjE10Policy1000ELNS0_9SortOrderE0EiS6_jiiNS1_21identity_decomposer_tEEEvPT5_SC_PT3_PKSD_PT1_PKSH_PT2_PKSL_T4_iiT6__param_8];
	ld.param.u64 	%rd135, [_ZN3cub18CUB_300001_SM_10006detail10radix_sort29DeviceRadixSortOnesweepKernelINS1_5radix10policy_hubIiNS0_8NullTypeEjE10Policy1000ELNS0_9SortOrderE0EiS6_jiiNS1_21identity_decomposer_tEEEvPT5_SC_PT3_PKSD_PT1_PKSH_PT2_PKSL_T4_iiT6__param_2];
	setp.gt.u32 	%p46, %r1, 255;
	mad.lo.s32 	%r148, %r3, 7680, 7680;
	setp.lt.s32 	%p47, %r148, %r1890;
	setp.eq.s64 	%p48, %rd135, 0;
	or.pred  	%p49, %p48, %p47;
	or.pred  	%p50, %p46, %p49;
	@%p50 bra 	$L__BB4_72;
	ld.shared.u32 	%r562, [%r114+30720];
	add.s32 	%r563, %r136, %r1944;
	add.s32 	%r564, %r563, %r562;
	st.global.u32 	[%rd6], %r564;
$L__BB4_72:
	ld.param.u32 	%r1891, [_ZN3cub18CUB_300001_SM_10006detail10radix_sort29DeviceRadixSortOnesweepKernelINS1_5radix10policy_hubIiNS0_8NullTypeEjE10Policy1000ELNS0_9SortOrderE0EiS6_jiiNS1_21identity_decomposer_tEEEvPT5_SC_PT3_PKSD_PT1_PKSH_PT2_PKSL_T4_iiT6__param_8];
	setp.gt.s32 	%p51, %r148, %r1891;
	bar.sync 	0;
	shl.b32 	%r565, %r112, 2;
	mov.u32 	%r566, _ZZN3cub18CUB_300001_SM_10006detail10radix_sort29DeviceRadixSortOnesweepKernelINS1_5radix10policy_hubIiNS0_8NullTypeEjE10Policy1000ELNS0_9SortOrderE0EiS6_jiiNS1_21identity_decomposer_tEEEvPT5_SC_PT3_PKSD_PT1_PKSH_PT2_PKSL_T4_iiT6_E1s;
	add.s32 	%r567, %r566, %r565;
	ld.shared.u32 	%rd9, [%r567+30720];
	@%p51 bra 	$L__BB4_74;
	and.b32  	%r568, %r1, 31;
	and.b32  	%r569, %r1, 992;
	mul.lo.s32 	%r570, %r569, 20;
	or.b32  	%r571, %r570, %r568;
	cvt.u64.u32 	%rd33, %r571;
	add.s64 	%rd34, %rd33, %rd9;
	shl.b64 	%rd35, %rd34, 2;
	add.s64 	%rd36, %rd1, %rd35;
	st.global.u32 	[%rd36], %r1916;
	st.global.u32 	[%rd36+128], %r1917;
	st.global.u32 	[%rd36+256], %r1918;
	st.global.u32 	[%rd36+384], %r1919;
	st.global.u32 	[%rd36+512], %r1920;
	st.global.u32 	[%rd36+640], %r1921;
	st.global.u32 	[%rd36+768], %r1922;
	st.global.u32 	[%rd36+896], %r1923;
	st.global.u32 	[%rd36+1024], %r1924;
	st.global.u32 	[%rd36+1152], %r1925;
	st.global.u32 	[%rd36+1280], %r1926;
	st.global.u32 	[%rd36+1408], %r1927;
	st.global.u32 	[%rd36+1536], %r1928;
	st.global.u32 	[%rd36+1664], %r1929;
	st.global.u32 	[%rd36+1792], %r1930;
	st.global.u32 	[%rd36+1920], %r1931;
	st.global.u32 	[%rd36+2048], %r1932;
	st.global.u32 	[%rd36+2176], %r1933;
	st.global.u32 	[%rd36+2304], %r1934;
	st.global.u32 	[%rd36+2432], %r1935;
	bra.uni 	$L__BB4_114;
$L__BB4_74:
	ld.param.u32 	%r1892, [_ZN3cub18CUB_300001_SM_10006detail10radix_sort29DeviceRadixSortOnesweepKernelINS1_5radix10policy_hubIiNS0_8NullTypeEjE10Policy1000ELNS0_9SortOrderE0EiS6_jiiNS1_21identity_decomposer_tEEEvPT5_SC_PT3_PKSD_PT1_PKSH_PT2_PKSL_T4_iiT6__param_8];
	mad.lo.s32 	%r149, %r3, -7680, %r1892;
	and.b32  	%r572, %r1, 31;
	and.b32  	%r573, %r1, 992;
	mul.lo.s32 	%r574, %r573, 20;
	or.b32  	%r150, %r574, %r572;
	setp.ge.s32 	%p52, %r150, %r149;
	cvt.u64.u32 	%rd37, %r150;
	add.s64 	%rd38, %rd37, %rd9;
	shl.b64 	%rd39, %rd38, 2;
	add.s64 	%rd10, %rd1, %rd39;
	@%p52 bra 	$L__BB4_76;
	st.global.u32 	[%rd10], %r1916;
$L__BB4_76:
	add.s32 	%r575, %r150, 32;
	setp.ge.s32 	%p53, %r575, %r149;
	@%p53 bra 	$L__BB4_78;
	st.global.u32 	[%rd10+128], %r1917;
$L__BB4_78:
	add.s32 	%r576, %r150, 64;
	setp.ge.s32 	%p54, %r576, %r149;
	@%p54 bra 	$L__BB4_80;
	st.global.u32 	[%rd10+256], %r1918;
$L__BB4_80:
	add.s32 	%r577, %r150, 96;
	setp.ge.s32 	%p55, %r577, %r149;
	@%p55 bra 	$L__BB4_82;
	st.global.u32 	[%rd10+384], %r1919;
$L__BB4_82:
	add.s32 	%r578, %r150, 128;
	setp.ge.s32 	%p56, %r578, %r149;
	@%p56 bra 	$L__BB4_84;
	st.global.u32 	[%rd10+512], %r1920;
$L__BB4_84:
	add.s32 	%r579, %r150, 160;
	setp.ge.s32 	%p57, %r579, %r149;
	@%p57 bra 	$L__BB4_86;
	st.global.u32 	[%rd10+640], %r1921;
$L__BB4_86:
	add.s32 	%r580, %r150, 192;
	setp.ge.s32 	%p58, %r580, %r149;
	@%p58 bra 	$L__BB4_88;
	st.global.u32 	[%rd10+768], %r1922;
$L__BB4_88:
	add.s32 	%r581, %r150, 224;
	setp.ge.s32 	%p59, %r581, %r149;
	@%p59 bra 	$L__BB4_90;
	st.global.u32 	[%rd10+896], %r1923;
$L__BB4_90:
	add.s32 	%r582, %r150, 256;
	setp.ge.s32 	%p60, %r582, %r149;
	@%p60 bra 	$L__BB4_92;
	st.global.u32 	[%rd10+1024], %r1924;
$L__BB4_92:
	add.s32 	%r583, %r150, 288;
	setp.ge.s32 	%p61, %r583, %r149;
	@%p61 bra 	$L__BB4_94;
	st.global.u32 	[%rd10+1152], %r1925;
$L__BB4_94:
	add.s32 	%r584, %r150, 320;
	setp.ge.s32 	%p62, %r584, %r149;
	@%p62 bra 	$L__BB4_96;
	st.global.u32 	[%rd10+1280], %r1926;
$L__BB4_96:
	add.s32 	%r585, %r150, 352;
	setp.ge.s32 	%p63, %r585, %r149;
	@%p63 bra 	$L__BB4_98;
	st.global.u32 	[%rd10+1408], %r1927;
$L__BB4_98:
	add.s32 	%r586, %r150, 384;
	setp.ge.s32 	%p64, %r586, %r149;
	@%p64 bra 	$L__BB4_100;
	st.global.u32 	[%rd10+1536], %r1928;
$L__BB4_100:
	add.s32 	%r587, %r150, 416;
	setp.ge.s32 	%p65, %r587, %r149;
	@%p65 bra 	$L__BB4_102;
	st.global.u32 	[%rd10+1664], %r1929;
$L__BB4_102:
	add.s32 	%r588, %r150, 448;
	setp.ge.s32 	%p66, %r588, %r149;
	@%p66 bra 	$L__BB4_104;
	st.global.u32 	[%rd10+1792], %r1930;
$L__BB4_104:
	add.s32 	%r589, %r150, 480;
	setp.ge.s32 	%p67, %r589, %r149;
	@%p67 bra 	$L__BB4_106;
	st.global.u32 	[%rd10+1920], %r1931;
$L__BB4_106:
	add.s32 	%r590, %r150, 512;
	setp.ge.s32 	%p68, %r590, %r149;
	@%p68 bra 	$L__BB4_108;
	st.global.u32 	[%rd10+2048], %r1932;
$L__BB4_108:
	add.s32 	%r591, %r150, 544;
	setp.ge.s32 	%p69, %r591, %r149;
	@%p69 bra 	$L__BB4_110;
	st.global.u32 	[%rd10+2176], %r1933;
$L__BB4_110:
	add.s32 	%r592, %r150, 576;
	setp.ge.s32 	%p70, %r592, %r149;
	@%p70 bra 	$L__BB4_112;
	st.global.u32 	[%rd10+2304], %r1934;
$L__BB4_112:
	add.s32 	%r593, %r150, 608;
	setp.ge.s32 	%p71, %r593, %r149;
	@%p71 bra 	$L__BB4_114;
	st.global.u32 	[%rd10+2432], %r1935;
$L__BB4_114:
	// begin inline asm
	exit;
	// end inline asm
	mov.u32 	%r1950, %r1916;
	mov.u32 	%r1951, %r1917;
	mov.u32 	%r1952, %r1918;
	mov.u32 	%r1953, %r1919;
	mov.u32 	%r1954, %r1920;
	mov.u32 	%r1955, %r1921;
	mov.u32 	%r1956, %r1922;
	mov.u32 	%r1957, %r1923;
	mov.u32 	%r1958, %r1924;
	mov.u32 	%r1959, %r1925;
	mov.u32 	%r1960, %r1926;
	mov.u32 	%r1961, %r1927;
	mov.u32 	%r1962, %r1928;
	mov.u32 	%r1963, %r1929;
	mov.u32 	%r1964, %r1930;
	mov.u32 	%r1965, %r1931;
	mov.u32 	%r1966, %r1932;
	mov.u32 	%r1967, %r1933;
	mov.u32 	%r1968, %r1934;
	mov.u32 	%r1969, %r1935;
$L__BB4_115:
	mul.hi.u32 	%r594, %r1, 357913942;
	add.s32 	%r595, %r594, %r1;
	shl.b32 	%r596, %r595, 2;
	mov.u32 	%r597, _ZZN3cub18CUB_300001_SM_10006detail10radix_sort29DeviceRadixSortOnesweepKernelINS1_5radix10policy_hubIiNS0_8NullTypeEjE10Policy1000ELNS0_9SortOrderE0EiS6_jiiNS1_21identity_decomposer_tEEEvPT5_SC_PT3_PKSD_PT1_PKSH_PT2_PKSL_T4_iiT6_E1s;
	add.s32 	%r598, %r597, %r596;
	add.s32 	%r171, %r598, 13328;
	st.shared.u32 	[%r598+13328], %r1944;
	bar.sync 	0;
	setp.gt.u32 	%p72, %r1, 31;
	@%p72 bra 	$L__BB4_117;
	mad.lo.s32 	%r630, %r1, 52, %r597;
	ld.shared.u32 	%r631, [%r630+13328];
	ld.shared.u32 	%r632, [%r630+13332];
	ld.shared.u32 	%r633, [%r630+13336];
	ld.shared.u32 	%r634, [%r630+13340];
	ld.shared.u32 	%r635, [%r630+13344];
	ld.shared.u32 	%r636, [%r630+13348];
	ld.shared.u32 	%r637, [%r630+13352];
	ld.shared.u32 	%r638, [%r630+13356];
	ld.shared.u32 	%r639, [%r630+13360];
	ld.shared.u32 	%r640, [%r630+13364];
	ld.shared.u32 	%r641, [%r630+13368];
	ld.shared.u32 	%r642, [%r630+13372];
	add.s32 	%r643, %r632, %r631;
	add.s32 	%r644, %r643, %r633;
	add.s32 	%r645, %r644, %r634;
	add.s32 	%r646, %r645, %r635;
	add.s32 	%r647, %r646, %r636;
	add.s32 	%r648, %r647, %r637;
	add.s32 	%r649, %r648, %r638;
	add.s32 	%r650, %r649, %r639;
	add.s32 	%r651, %r650, %r640;
	add.s32 	%r652, %r651, %r641;
	add.s32 	%r603, %r652, %r642;
	mov.b32 	%r601, 1;
	mov.b32 	%r626, 0;
	mov.b32 	%r628, -1;
	// begin inline asm
	{  .reg .s32 r0;  .reg .pred p;  shfl.sync.up.b32 r0|p, %r603, %r601, %r626, %r628;  @p add.s32 r0, r0, %r603;  mov.s32 %r599, r0;}
	// end inline asm
	mov.b32 	%r607, 2;
	// begin inline asm
	{  .reg .s32 r0;  .reg .pred p;  shfl.sync.up.b32 r0|p, %r599, %r607, %r626, %r628;  @p add.s32 r0, r0, %r599;  mov.s32 %r605, r0;}
	// end inline asm
	mov.b32 	%r613, 4;
	// begin inline asm
	{  .reg .s32 r0;  .reg .pred p;  shfl.sync.up.b32 r0|p, %r605, %r613, %r626, %r628;  @p add.s32 r0, r0, %r605;  mov.s32 %r611, r0;}
	// end inline asm
	mov.b32 	%r619, 8;
	// begin inline asm
	{  .reg .s32 r0;  .reg .pred p;  shfl.sync.up.b32 r0|p, %r611, %r619, %r626, %r628;  @p add.s32 r0, r0, %r611;  mov.s32 %r617, r0;}
	// end inline asm
	mov.b32 	%r625, 16;
	// begin inline asm
	{  .reg .s32 r0;  .reg .pred p;  shfl.sync.up.b32 r0|p, %r617, %r625, %r626, %r628;  @p add.s32 r0, r0, %r617;  mov.s32 %r623, r0;}
	// end inline asm
	sub.s32 	%r653, %r623, %r603;
	add.s32 	%r654, %r631, %r653;
	add.s32 	%r655, %r632, %r654;
	add.s32 	%r656, %r633, %r655;
	add.s32 	%r657, %r634, %r656;
	add.s32 	%r658, %r635, %r657;
	add.s32 	%r659, %r636, %r658;
	add.s32 	%r660, %r637, %r659;
	add.s32 	%r661, %r638, %r660;
	add.s32 	%r662, %r639, %r661;
	add.s32 	%r663, %r640, %r662;
	add.s32 	%r664, %r641, %r663;
	st.shared.u32 	[%r630+13328], %r653;
	st.shared.u32 	[%r630+13332], %r654;
	st.shared.u32 	[%r630+13336], %r655;
	st.shared.u32 	[%r630+13340], %r656;
	st.shared.u32 	[%r630+13344], %r657;
	st.shared.u32 	[%r630+13348], %r658;
	st.shared.u32 	[%r630+13352], %r659;
	st.shared.u32 	[%r630+13356], %r660;
	st.shared.u32 	[%r630+13360], %r661;
	st.shared.u32 	[%r630+13364], %r662;
	st.shared.u32 	[%r630+13368], %r663;
	st.shared.u32 	[%r630+13372], %r664;
$L__BB4_117:
	setp.gt.u32 	%p73, %r1, 255;
	bar.sync 	0;
	ld.shared.u32 	%r172, [%r171];
	@%p73 bra 	$L__BB4_119;
	ld.shared.u32 	%r665, [%r114];
	add.s32 	%r666, %r665, %r172;
	st.shared.u32 	[%r114], %r666;
	ld.shared.u32 	%r667, [%r114+1024];
	add.s32 	%r668, %r667, %r172;
	st.shared.u32 	[%r114+1024], %r668;
	ld.shared.u32 	%r669, [%r114+2048];
	add.s32 	%r670, %r669, %r172;
	st.shared.u32 	[%r114+2048], %r670;
	ld.shared.u32 	%r671, [%r114+3072];
	add.s32 	%r672, %r671, %r172;
	st.shared.u32 	[%r114+3072], %r672;
	ld.shared.u32 	%r673, [%r114+4096];
	add.s32 	%r674, %r673, %r172;
	st.shared.u32 	[%r114+4096], %r674;
	ld.shared.u32 	%r675, [%r114+5120];
	add.s32 	%r676, %r675, %r172;
	st.shared.u32 	[%r114+5120], %r676;
	ld.shared.u32 	%r677, [%r114+6144];
	add.s32 	%r678, %r677, %r172;
	st.shared.u32 	[%r114+6144], %r678;
	ld.shared.u32 	%r679, [%r114+7168];
	add.s32 	%r680, %r679, %r172;
	st.shared.u32 	[%r114+7168], %r680;
	ld.shared.u32 	%r681, [%r114+8192];
	add.s32 	%r682, %r681, %r172;
	st.shared.u32 	[%r114+8192], %r682;
	ld.shared.u32 	%r683, [%r114+9216];
	add.s32 	%r684, %r683, %r172;
	st.shared.u32 	[%r114+9216], %r684;
	ld.shared.u32 	%r685, [%r114+10240];
	add.s32 	%r686, %r685, %r172;
	st.shared.u32 	[%r114+10240], %r686;
	ld.shared.u32 	%r687, [%r114+11264];
	add.s32 	%r688, %r687, %r172;
	st.shared.u32 	[%r114+11264], %r688;
$L__BB4_119:
	shl.b32 	%r715, %r1, 5;
	and.b32  	%r716, %r715, 31744;
	add.s32 	%r173, %r597, %r716;
	bar.sync 	0;
	// begin inline asm
	mov.u32 %r689, %lanemask_le;
	// end inline asm
	shr.u32 	%r718, %r1950, %r328;
	and.b32  	%r712, %r718, %r86;
	mov.b32 	%r692, 1;
	// begin inline asm
	{
    .reg .pred p;
    and.b32 %r690, %r712, %r692;    setp.ne.u32 p, %r690, 0;
    vote.ballot.sync.b32 %r690, p, 0xffffffff;
    @!p not.b32 %r690, %r690;
}

	// end inline asm
	mov.b32 	%r695, 2;
	// begin inline asm
	{
    .reg .pred p;
    and.b32 %r693, %r712, %r695;    setp.ne.u32 p, %r693, 0;
    vote.ballot.sync.b32 %r693, p, 0xffffffff;
    @!p not.b32 %r693, %r693;
}

	// end inline asm
	and.b32  	%r719, %r693, %r690;
	mov.b32 	%r698, 4;
	// begin inline asm
	{
    .reg .pred p;
    and.b32 %r696, %r712, %r698;    setp.ne.u32 p, %r696, 0;
    vote.ballot.sync.b32 %r696, p, 0xffffffff;
    @!p not.b32 %r696, %r696;
}

	// end inline asm
	and.b32  	%r720, %r696, %r719;
	mov.b32 	%r701, 8;
	// begin inline asm
	{
    .reg .pred p;
    and.b32 %r699, %r712, %r701;    setp.ne.u32 p, %r699, 0;
    vote.ballot.sync.b32 %r699, p, 0xffffffff;
    @!p not.b32 %r699, %r699;
}

	// end inline asm
	and.b32  	%r721, %r699, %r720;
	mov.b32 	%r704, 16;
	// begin inline asm
	{
    .reg .pred p;
    and.b32 %r702, %r712, %r704;    setp.ne.u32 p, %r702, 0;
    vote.ballot.sync.b32 %r702, p, 0xffffffff;
    @!p not.b32 %r702, %r702;
}

	// end inline asm
	and.b32  	%r722, %r702, %r721;
	mov.b32 	%r707, 32;
	// begin inline asm
	{
    .reg .pred p;
    and.b32 %r705, %r712, %r707;    setp.ne.u32 p, %r705, 0;
    vote.ballot.sync.b32 %r705, p, 0xffffffff;
    @!p not.b32 %r705, %r705;
}

	// end inline asm
	and.b32  	%r723, %r705, %r722;
	mov.b32 	%r710, 64;
	// begin inline asm
	{
    .reg .pred p;
    and.b32 %r708, %r712, %r710;    setp.ne.u32 p, %r708, 0;
    vote.ballot.sync.b32 %r708, p, 0xffffffff;
    @!p not.b32 %r708, %r708;
}

	// end inline asm
	and.b32  	%r724, %r708, %r723;
	mov.b32 	%r713, 128;
	// begin inline asm
	{
    .reg .pred p;
    and.b32 %r711, %r712, %r713;    setp.ne.u32 p, %r711, 0;
    vote.ballot.sync.b32 %r711, p, 0xffffffff;
    @!p not.b32 %r711, %r711;
}

	// end inline asm
	and.b32  	%r725, %r711, %r724;
	clz.b32 	%r726, %r725;
	sub.s32 	%r176, 31, %r726;
	and.b32  	%r727, %r689, %r725;
	popc.b32 	%r177, %r727;
	setp.ne.s32 	%p74, %r330, %r176;
	mov.b32 	%r1970, 0;
	@%p74 bra 	$L__BB4_121;
	shl.b32 	%r728, %r712, 2;
	add.s32 	%r729, %r173, %r728;
	atom.shared.add.u32 	%r1970, [%r729], %r177;
$L__BB4_121:
	shfl.sync.idx.b32	%r755|%p75, %r1970, %r176, 31, -1;
	add.s32 	%r180, %r177, %r755;
	shr.u32 	%r756, %r1951, %r328;
	and.b32  	%r752, %r756, %r86;
	mov.b32 	%r732, 1;
	// begin inline asm
	{
    .reg .pred p;
    and.b32 %r730, %r752, %r732;    setp.ne.u32 p, %r730, 0;
    vote.ballot.sync.b32 %r730, p, 0xffffffff;
    @!p not.b32 %r730, %r730;
}

	// end inline asm
	mov.b32 	%r735, 2;
	// begin inline asm
	{
    .reg .pred p;
    and.b32 %r733, %r752, %r735;    setp.ne.u32 p, %r733, 0;
    vote.ballot.sync.b32 %r733, p, 0xffffffff;
    @!p not.b32 %r733, %r733;
}

	// end inline asm
	and.b32  	%r757, %r733, %r730;
	mov.b32 	%r738, 4;
	// begin inline asm
	{
    .reg .pred p;
    and.b32 %r736, %r752, %r738;    setp.ne.u32 p, %r736, 0;
    vote.ballot.sync.b32 %r736, p, 0xffffffff;
    @!p not.b32 %r736, %r736;
}

	// end inline asm
	and.b32  	%r758, %r736, %r757;
	mov.b32 	%r741, 8;
	// begin inline asm
	{
    .reg .pred p;
    and.b32 %r739, %r752, %r741;    setp.ne.u32 p, %r739, 0;
    vote.ballot.sync.b32 %r739, p, 0xffffffff;
    @!p not.b32 %r739, %r739;
}

	// end inline asm
	and.b32  	%r759, %r739, %r758;
	mov.b32 	%r744, 16;
	// begin inline asm
	{
    .reg .pred p;
    and.b32 %r742, %r752, %r744;    setp.ne.u32 p, %r742, 0;
    vote.ballot.sync.b32 %r742, p, 0xffffffff;
    @!p not.b32 %r742, %r742;
}

	// end inline asm
	and.b32  	%r760, %r742, %r759;
	mov.b32 	%r747, 32;
	// begin inline asm
	{
    .reg .pred p;
    and.b32 %r745, %r752, %r747;    setp.ne.u32 p, %r745, 0;
    vote.ballot.sync.b32 %r745, p, 0xffffffff;
    @!p not.b32 %r745, %r745;
}

	// end inline asm
	and.b32  	%r761, %r745, %r760;
	mov.b32 	%r750, 64;
	// begin inline asm
	{
    .reg .pred p;
    and.b32 %r748, %r752, %r750;    setp.ne.u32 p, %r748, 0;
    vote.ballot.sync.b32 %r748, p, 0xffffffff;
    @!p not.b32 %r748, %r748;
}

	// end inline asm
	and.b32  	%r762, %r748, %r761;
	mov.b32 	%r753, 128;
	// begin inline asm
	{
    .reg .pred p;
    and.b32 %r751, %r752, %r753;    setp.ne.u32 p, %r751, 0;
    vote.ballot.sync.b32 %r751, p, 0xffffffff;
    @!p not.b32 %r751, %r751;
}

	// end inline asm
	and.b32  	%r763, %r751, %r762;
	clz.b32 	%r764, %r763;
	sub.s32 	%r182, 31, %r764;
	and.b32  	%r765, %r689, %r763;
	popc.b32 	%r183, %r765;
	setp.ne.s32 	%p76, %r330, %r182;
	mov.b32 	%r1971, 0;
	@%p76 bra 	$L__BB4_123;
	shl.b32 	%r766, %r752, 2;
	add.s32 	%r767, %r173, %r766;
	atom.shared.add.u32 	%r1971, [%r767], %r183;
$L__BB4_123:
	shfl.sync.idx.b32	%r793|%p77, %r1971, %r182, 31, -1;
	add.s32 	%r186, %r183, %r793;
	shr.u32 	%r794, %r1952, %r328;
	and.b32  	%r790, %r794, %r86;
	mov.b32 	%r770, 1;
	// begin inline asm
	{
    .reg .pred p;
    and.b32 %r768, %r790, %r770;    setp.ne.u32 p, %r768, 0;
    vote.ballot.sync.b32 %r768, p, 0xffffffff;
    @!p not.b32 %r768, %r768;
}

	// end inline asm
	mov.b32 	%r773, 2;
	// begin inline asm
	{
    .reg .pred p;
    and.b32 %r771, %r790, %r773;    setp.ne.u32 p, %r771, 0;
    vote.ballot.sync.b32 %r771, p, 0xffffffff;
    @!p not.b32 %r771, %r771;
}

	// end inline asm
	and.b32  	%r795, %r771, %r768;
	mov.b32 	%r776, 4;
	// begin inline asm
	{
    .reg .pred p;
    and.b32 %r774, %r790, %r776;    setp.ne.u32 p, %r774, 0;
    vote.ballot.sync.b32 %r774, p, 0xffffffff;
    @!p not.b32 %r774, %r774;
}

	// end inline asm
	and.b32  	%r796, %r774, %r795;
	mov.b32 	%r779, 8;
	// begin inline asm
	{
    .reg .pred p;
    and.b32 %r777, %r790, %r779;    setp.ne.u32 p, %r777, 0;
    vote.ballot.sync.b32 %r777, p, 0xffffffff;
    @!p not.b32 %r777, %r777;
}

	// end inline asm
	and.b32  	%r797, %r777, %r796;
	mov.b32 	%r782, 16;
	// begin inline asm
	{
    .reg .pred p;
    and.b32 %r780, %r790, %r782;    setp.ne.u32 p, %r780, 0;
    vote.ballot.sync.b32 %r780, p, 0xffffffff;
    @!p not.b32 %r780, %r780;
}

	// end inline asm
	and.b32  	%r798, %r780, %r797;
	mov.b32 	%r785, 32;
	// begin inline asm
	{
    .reg .pred p;
    and.b32 %r783, %r790, %r785;    setp.ne.u32 p, %r783, 0;
    vote.ballot.sync.b32 %r783, p, 0xffffffff;
    @!p not.b32 %r783, %r783;
}

	// end inline asm
	and.b32  	%r799, %r783, %r798;
	mov.b32 	%r788, 64;
	// begin inline asm
	{
    .reg .pred p;
    and.b32 %r786, %r790, %r788;    setp.ne.u32 p, %r786, 0;
    vote.ballot.sync.b32 %r786, p, 0xffffffff;
    @!p not.b32 %r786, %r786;
}

	// end inline asm
	and.b32  	%r800, %r786, %r799;
	mov.b32 	%r791, 128;
	// begin inline asm
	{
    .reg .pred p;
    and.b32 %r789, %r790, %r791;    setp.ne.u32 p, %r789, 0;
    vote.ballot.sync.b32 %r789, p, 0xffffffff;
    @!p not.b32 %r789, %r789;
}

	// end inline asm
	and.b32  	%r801, %r789, %r800;
	clz.b32 	%r802, %r801;
	sub.s32 	%r188, 31, %r802;
	and.b32  	%r803, %r689, %r801;
	popc.b32 	%r189, %r803;
	setp.ne.s32 	%p78, %r330, %r188;
	mov.b32 	%r1972, 0;
	@%p78 bra 	$L__BB4_125;
	shl.b32 	%r804, %r790, 2;
	add.s32 	%r805, %r173, %r804;
	atom.shared.add.u32 	%r1972, [%r805], %r189;
$L__BB4_125:
	shfl.sync.idx.b32	%r831|%p79, %r1972, %r188, 31, -1;
	add.s32 	%r192, %r189, %r831;
	shr.u32 	%r832, %r1953, %r328;
	and.b32  	%r828, %r832, %r86;
	mov.b32 	%r808, 1;
	// begin inline asm
	{
    .reg .pred p;
    and.b32 %r806, %r828, %r808;    setp.ne.u32 p, %r806, 0;
    vote.ballot.sync.b32 %r806, p, 0xffffffff;
    @!p not.b32 %r806, %r806;
}

	// end inline asm
	mov.b32 	%r811, 2;
	// begin inline asm
	{
    .reg .pred p;
    and.b32 %r809, %r828, %r811;    setp.ne.u32 p, %r809, 0;
    vote.ballot.sync.b32 %r809, p, 0xffffffff;
    @!p not.b32 %r809, %r809;
}

	// end inline asm
	and.b32  	%r833, %r809, %r806;
	mov.b32 	%r814, 4;
	// begin inline asm
	{
    .reg .pred p;
    and.b32 %r812, %r828, %r814;    setp.ne.u32 p, %r812, 0;
    vote.ballot.sync.b32 %r812, p, 0xffffffff;
    @!p not.b32 %r812, %r812;
}

	// end inline asm
	and.b32  	%r834, %r812, %r833;
	mov.b32 	%r817, 8;
	// begin inline asm
	{
    .reg .pred p;
    and.b32 %r815, %r828, %r817;    setp.ne.u32 p, %r815, 0;
    vote.ballot.sync.b32 %r815, p, 0xffffffff;
    @!p not.b32 %r815, %r815;
}

	// end inline asm
	and.b32  	%r835, %r815, %r834;
	mov.b32 	%r820, 16;
	// begin inline asm
	{
    .reg .pred p;
    and.b32 %r818, %r828, %r820;    setp.ne.u32 p, %r818, 0;
    vote.ballot.sync.b32 %r818, p, 0xffffffff;
    @!p not.b32 %r818, %r818;
}

	// end inline asm
	and.b32  	%r836, %r818, %r835;
	mov.b32 	%r823, 32;
	// begin inline asm
	{
    .reg .pred p;
    and.b32 %r821, %r828, %r823;    setp.ne.u32 p, %r821, 0;
    vote.ballot.sync.b32 %r821, p, 0xffffffff;
    @!p not.b32 %r821, %r821;
}

	// end inline asm
	and.b32  	%r837, %r821, %r836;
	mov.b32 	%r826, 64;
	// begin inline asm
	{
    .reg .pred p;
    and.b32 %r824, %r828, %r826;    setp.ne.u32 p, %r824, 0;
    vote.ballot.sync.b32 %r824, p, 0xffffffff;
    @!p not.b32 %r824, %r824;
}

	// end inline asm
	and.b32  	%r838, %r824, %r837;
	mov.b32 	%r829, 128;
	// begin inline asm
	{
    .reg .pred p;
    and.b32 %r827, %r828, %r829;    setp.ne.u32 p, %r827, 0;
    vote.ballot.sync.b32 %r827, p, 0xffffffff;
    @!p not.b32 %r827, %r827;
}

	// end inline asm
	and.b32  	%r839, %r827, %r838;
	clz.b32 	%r840, %r839;
	sub.s32 	%r194, 31, %r840;
	and.b32  	%r841, %r689, %r839;
	popc.b32 	%r195, %r841;
	setp.ne.s32 	%p80, %r330, %r194;
	mov.b32 	%r1973, 0;
	@%p80 bra 	$L__BB4_127;
	shl.b32 	%r842, %r828, 2;
	add.s32 	%r843, %r173, %r842;
	atom.shared.add.u32 	%r1973, [%r843], %r195;
$L__BB4_127:
	shfl.sync.idx.b32	%r869|%p81, %r1973, %r194, 31, -1;
	add.s32 	%r198, %r195, %r869;
	shr.u32 	%r870, %r1954, %r328;
	and.b32  	%r866, %r870, %r86;
	mov.b32 	%r846, 1;
	// begin inline asm
	{
    .reg .pred p;
    and.b32 %r844, %r866, %r846;    setp.ne.u32 p, %r844, 0;
    vote.ballot.sync.b32 %r844, p, 0xffffffff;
    @!p not.b32 %r844, %r844;
}

	// end inline asm
	mov.b32 	%r849, 2;
	// begin inline asm
	{
    .reg .pred p;
    and.b32 %r847, %r866, %r849;    setp.ne.u32 p, %r847, 0;
    vote.ballot.sync.b32 %r847, p, 0xffffffff;
    @!p not.b32 %r847, %r847;
}

	// end inline asm
	and.b32  	%r871, %r847, %r844;
	mov.b32 	%r852, 4;
	// begin inline asm
	{
    .reg .pred p;
    and.b32 %r850, %r866, %r852;    setp.ne.u32 p, %r850, 0;
    vote.ballot.sync.b32 %r850, p, 0xffffffff;
    @!p not.b32 %r850, %r850;
}

	// end inline asm
	and.b32  	%r872, %r850, %r871;
	mov.b32 	%r855, 8;
	// begin inline asm
	{
    .reg .pred p;
    and.b32 %r853, %r866, %r855;    setp.ne.u32 p, %r853, 0;
    vote.ballot.sync.b32 %r853, p, 0xffffffff;
    @!p not.b32 %r853, %r853;
}

	// end inline asm
	and.b32  	%r873, %r853, %r872;
	mov.b32 	%r858, 16;
	// begin inline asm
	{
    .reg .pred p;
    and.b32 %r856, %r866, %r858;    setp.ne.u32 p, %r856, 0;
    vote.ballot.sync.b32 %r856, p, 0xffffffff;
    @!p not.b32 %r856, %r856;
}

	// end inline asm
	and.b32  	%r874, %r856, %r873;
	mov.b32 	%r861, 32;
	// begin inline asm
	{
    .reg .pred p;
    and.b32 %r859, %r866, %r861;    setp.ne.u32 p, %r859, 0;
    vote.ballot.sync.b32 %r859, p, 0xffffffff;
    @!p not.b32 %r859, %r859;
}

	// end inline asm
	and.b32  	%r875, %r859, %r874;
	mov.b32 	%r864, 64;
	// begin inline asm
	{
    .reg .pred p;
    and.b32 %r862, %r866, %r864;    setp.ne.u32 p, %r862, 0;
    vote.ballot.sync.b32 %r862, p, 0xffffffff;
    @!p not.b32 %r862, %r862;
}

	// end inline asm
	and.b32  	%r876, %r862, %r875;
	mov.b32 	%r867, 128;
	// begin inline asm
	{
    .reg .pred p;
    and.b32 %r865, %r866, %r867;    setp.ne.u32 p, %r865, 0;
    vote.ballot.sync.b32 %r865, p, 0xffffffff;
    @!p not.b32 %r865, %r865;
}

	// end inline asm
	and.b32  	%r877, %r865, %r876;
	clz.b32 	%r878, %r877;
	sub.s32 	%r200, 31, %r878;
	and.b32  	%r879, %r689, %r877;
	popc.b32 	%r201, %r879;
	setp.ne.s32 	%p82, %r330, %r200;
	mov.b32 	%r1974, 0;
	@%p82 bra 	$L__BB4_129;
	shl.b32 	%r880, %r866, 2;
	add.s32 	%r881, %r173, %r880;
	atom.shared.add.u32 	%r1974, [%r881], %r201;
$L__BB4_129:
	shfl.sync.idx.b32	%r907|%p83, %r1974, %r200, 31, -1;
	add.s32 	%r204, %r201, %r907;
	shr.u32 	%r908, %r1955, %r328;
	and.b32  	%r904, %r908, %r86;
	mov.b32 	%r884, 1;
	// begin inline asm
	{
    .reg .pred p;
    and.b32 %r882, %r904, %r884;    setp.ne.u32 p, %r882, 0;
    vote.ballot.sync.b32 %r882, p, 0xffffffff;
    @!p not.b32 %r882, %r882;
}

	// end inline asm
	mov.b32 	%r887, 2;
	// begin inline asm
	{
    .reg .pred p;
    and.b32 %r885, %r904, %r887;    setp.ne.u32 p, %r885, 0;
    vote.ballot.sync.b32 %r885, p, 0xffffffff;
    @!p not.b32 %r885, %r885;
}

	// end inline asm
	and.b32  	%r909, %r885, %r882;
	mov.b32 	%r890, 4;
	// begin inline asm
	{
    .reg .pred p;
    and.b32 %r888, %r904, %r890;    setp.ne.u32 p, %r888, 0;
    vote.ballot.sync.b32 %r888, p, 0xffffffff;
    @!p not.b32 %r888, %r888;
}

	// end inline asm
	and.b32  	%r910, %r888, %r909;
	mov.b32 	%r893, 8;
	// begin inline asm
	{
    .reg .pred p;
    and.b32 %r891, %r904, %r893;    setp.ne.u32 p, %r891, 0;
    vote.ballot.sync.b32 %r891, p, 0xffffffff;
    @!p not.b32 %r891, %r891;
}

	// end inline asm
	and.b32  	%r911, %r891, %r910;
	mov.b32 	%r896, 16;
	// begin inline asm
	{
    .reg .pred p;
    and.b32 %r894, %r904, %r896;    setp.ne.u32 p, %r894, 0;
    vote.ballot.sync.b32 %r894, p, 0xffffffff;
    @!p not.b32 %r894, %r894;
}

	// end inline asm
	and.b32  	%r912, %r894, %r911;
	mov.b32 	%r899, 32;
	// begin inline asm
	{
    .reg .pred p;
    and.b32 %r897, %r904, %r899;    setp.ne.u32 p, %r897, 0;
    vote.ballot.sync.b32 %r897, p, 0xffffffff;
    @!p not.b32 %r897, %r897;
}

	// end inline asm
	and.b32  	%r913, %r897, %r912;
	mov.b32 	%r902, 64;
	// begin inline asm
	{
    .reg .pred p;
    and.b32 %r900, %r904, %r902;    setp.ne.u32 p, %r900, 0;
    vote.ballot.sync.b32 %r900, p, 0xffffffff;
    @!p not.b32 %r900, %r900;
}

	// end inline asm
	and.b32  	%r914, %r900, %r913;
	mov.b32 	%r905, 128;
	// begin inline asm
	{
    .reg .pred p;
    and.b32 %r903, %r904, %r905;    setp.ne.u32 p, %r903, 0;
    vote.ballot.sync.b32 %r903, p, 0xffffffff;
    @!p not.b32 %r903, %r903;
}

	// end inline asm
	and.b32  	%r915, %r903, %r914;
	clz.b32 	%r916, %r915;
	sub.s32 	%r206, 31, %r916;
	and.b32  	%r917, %r689, %r915;
	popc.b32 	%r207, %r917;
	setp.ne.s32 	%p84, %r330, %r206;
	mov.b32 	%r1975, 0;
	@%p84 bra 	$L__BB4_131;
	shl.b32 	%r918, %r904, 2;
	add.s32 	%r919, %r173, %r918;
	atom.shared.add.u32 	%r1975, [%r919], %r207;
$L__BB4_131:
	shfl.sync.idx.b32	%r945|%p85, %r1975, %r206, 31, -1;
	add.s32 	%r210, %r207, %r945;
	shr.u32 	%r946, %r1956, %r328;
	and.b32  	%r942, %r946, %r86;
	mov.b32 	%r922, 1;
	// begin inline asm
	{
    .reg .pred p;
    and.b32 %r920, %r942, %r922;    setp.ne.u32 p, %r920, 0;
    vote.ballot.sync.b32 %r920, p, 0xffffffff;
    @!p not.b32 %r920, %r920;
}

	// end inline asm
	mov.b32 	%r925, 2;
	// begin inline asm
	{
    .reg .pred p;
    and.b32 %r923, %r942, %r925;    setp.ne.u32 p, %r923, 0;
    vote.ballot.sync.b32 %r923, p, 0xffffffff;
    @!p not.b32 %r923, %r923;
}

	// end inline asm
	and.b32  	%r947, %r923, %r920;
	mov.b32 	%r928, 4;
	// begin inline asm
	{
    .reg .pred p;
    and.b32 %r926, %r942, %r928;    setp.ne.u32 p, %r926, 0;
    vote.ballot.sync.b32 %r926, p, 0xffffffff;
    @!p not.b32 %r926, %r926;
}

	// end inline asm
	and.b32  	%r948, %r926, %r947;
	mov.b32 	%r931, 8;
	// begin inline asm
	{
    .reg .pred p;
    and.b32 %r929, %r942, %r931;    setp.ne.u32 p, %r929, 0;
    vote.ballot.sync.b32 %r929, p, 0xffffffff;
    @!p not.b32 %r929, %r929;
}

	// end inline asm
	and.b32  	%r949, %r929, %r948;
	mov.b32 	%r934, 16;
	// begin inline asm
	{
    .reg .pred p;
    and.b32 %r932, %r942, %r934;    setp.ne.u32 p, %r932, 0;
    vote.ballot.sync.b32 %r932, p, 0xffffffff;
    @!p not.b32 %r932, %r932;
}

	// end inline asm
	and.b32  	%r950, %r932, %r949;
	mov.b32 	%r937, 32;
	// begin inline asm
	{
    .reg .pred p;
    and.b32 %r935, %r942, %r937;    setp.ne.u32 p, %r935, 0;
    vote.ballot.sync.b32 %r935, p, 0xffffffff;
    @!p not.b32 %r935, %r935;
}

	// end inline asm
	and.b32  	%r951, %r935, %r950;
	mov.b32 	%r940, 64;
	// begin inline asm
	{
    .reg .pred p;
    and.b32 %r938, %r942, %r940;    setp.ne.u32 p, %r938, 0;
    vote.ballot.sync.b32 %r938, p, 0xffffffff;
    @!p not.b32 %r938, %r938;
}

	// end inline asm
	and.b32  	%r952, %r938, %r951;
	mov.b32 	%r943, 128;
	// begin inline asm
	{
    .reg .pred p;
    and.b32 %r941, %r942, %r943;    setp.ne.u32 p, %r941, 0;
    vote.ballot.sync.b32 %r941, p, 0xffffffff;
    @!p not.b32 %r941, %r941;
}

	// end inline asm
	and.b32  	%r953, %r941, %r952;
	clz.b32 	%r954, %r953;
	sub.s32 	%r212, 31, %r954;
	and.b32  	%r955, %r689, %r953;
	popc.b32 	%r213, %r955;
	setp.ne.s32 	%p86, %r330, %r212;
	mov.b32 	%r1976, 0;
	@%p86 bra 	$L__BB4_133;
	shl.b32 	%r956, %r942, 2;
	add.s32 	%r957, %r173, %r956;
	atom.shared.add.u32 	%r1976, [%r957], %r213;
$L__BB4_133:
	shfl.sync.idx.b32	%r983|%p87, %r1976, %r212, 31, -1;
	add.s32 	%r216, %r213, %r983;
	shr.u32 	%r984, %r1957, %r328;
	and.b32  	%r980, %r984, %r86;
	mov.b32 	%r960, 1;
	// begin inline asm
	{
    .reg .pred p;
    and.b32 %r958, %r980, %r960;    setp.ne.u32 p, %r958, 0;
    vote.ballot.sync.b32 %r958, p, 0xffffffff;
    @!p not.b32 %r958, %r958;
}

	// end inline asm
	mov.b32 	%r963, 2;
	// begin inline asm
	{
    .reg .pred p;
    and.b32 %r961, %r980, %r963;    setp.ne.u32 p, %r961, 0;
    vote.ballot.sync.b32 %r961, p, 0xffffffff;
    @!p not.b32 %r961, %r961;
}

	// end inline asm
	and.b32  	%r985, %r961, %r958;
	mov.b32 	%r966, 4;
	// begin inline asm
	{
    .reg .pred p;
    and.b32 %r964, %r980, %r966;    setp.ne.u32 p, %r964, 0;
    vote.ballot.sync.b32 %r964, p, 0xffffffff;
    @!p not.b32 %r964, %r964;
}

	// end inline asm
	and.b32  	%r986, %r964, %r985;
	mov.b32 	%r969, 8;
	// begin inline asm
	{
    .reg .pred p;
    and.b32 %r967, %r980, %r969;    setp.ne.u32 p, %r967, 0;
    vote.ballot.sync.b32 %r967, p, 0xffffffff;
    @!p not.b32 %r967, %r967;
}

	// end inline asm
	and.b32  	%r987, %r967, %r986;
	mov.b32 	%r972, 16;
	// begin inline asm
	{
    .reg .pred p;
    and.b32 %r970, %r980, %r972;    setp.ne.u32 p, %r970, 0;
    vote.ballot.sync.b32 %r970, p, 0xffffffff;
    @!p not.b32 %r970, %r970;
}

	// end inline asm
	and.b32  	%r988, %r970, %r987;
	mov.b32 	%r975, 32;
	// begin inline asm
	{
    .reg .pred p;
    and.b32 %r973, %r980, %r975;    setp.ne.u32 p, %r973, 0;
    vote.ballot.sync.b32 %r973, p, 0xffffffff;
    @!p not.b32 %r973, %r973;
}

	// end inline asm
	and.b32  	%r989, %r973, %r988;
	mov.b32 	%r978, 64;
	// begin inline asm
	{
    .reg .pred p;
    and.b32 %r976, %r980, %r978;    setp.ne.u32 p, %r976, 0;
    vote.ballot.sync.b32 %r976, p, 0xffffffff;
    @!p not.b32 %r976, %r976;
}

	// end inline asm
	and.b32  	%r990, %r976, %r989;
	mov.b32 	%r981, 128;
	// begin inline asm
	{
    .reg .pred p;
    and.b32 %r979, %r980, %r981;    setp.ne.u32 p, %r979, 0;
    vote.ballot.sync.b32 %r979, p, 0xffffffff;
    @!p not.b32 %r979, %r979;
}

	// end inline asm
	and.b32  	%r991, %r979, %r990;
	clz.b32 	%r992, %r991;
	sub.s32 	%r218, 31, %r992;
	and.b32  	%r993, %r689, %r991;
	popc.b32 	%r219, %r993;
	setp.ne.s32 	%p88, %r330, %r218;
	mov.b32 	%r1977, 0;
	@%p88 bra 	$L__BB4_135;
	shl.b32 	%r994, %r980, 2;
	add.s32 	%r995, %r173, %r994;
	atom.shared.add.u32 	%r1977, [%r995], %r219;
$L__BB4_135:
	shfl.sync.idx.b32	%r1021|%p89, %r1977, %r218, 31, -1;
	add.s32 	%r222, %r219, %r1021;
	shr.u32 	%r1022, %r1958, %r328;
	and.b32  	%r1018, %r1022, %r86;
	mov.b32 	%r998, 1;
	// begin inline asm
	{
    .reg .pred p;
    and.b32 %r996, %r1018, %r998;    setp.ne.u32 p, %r996, 0;
    vote.ballot.sync.b32 %r996, p, 0xffffffff;
    @!p not.b32 %r996, %r996;
}

	// end inline asm
	mov.b32 	%r1001, 2;
	// begin inline asm
	{
    .reg .pred p;
    and.b32 %r999, %r1018, %r1001;    setp.ne.u32 p, %r999, 0;
    vote.ballot.sync.b32 %r999, p, 0xffffffff;
    @!p not.b32 %r999, %r999;
}

	// end inline asm
	and.b32  	%r1023, %r999, %r996;
	mov.b32 	%r1004, 4;
	// begin inline asm
	{
    .reg .pred p;
    and.b32 %r1002, %r1018, %r1004;    setp.ne.u32 p, %r1002, 0;
    vote.ballot.sync.b32 %r1002, p, 0xffffffff;
    @!p not.b32 %r1002, %r1002;
}

	// end inline asm
	and.b32  	%r1024, %r1002, %r1023;
	mov.b32 	%r1007, 8;
	// begin inline asm
	{
    .reg .pred p;
    and.b32 %r1005, %r1018, %r1007;    setp.ne.u32 p, %r1005, 0;
    vote.ballot.sync.b32 %r1005, p, 0xffffffff;
    @!p not.b32 %r1005, %r1005;
}

	// end inline asm
	and.b32  	%r1025, %r1005, %r1024;
	mov.b32 	%r1010, 16;
	// begin inline asm
	{
    .reg .pred p;
    and.b32 %r1008, %r1018, %r1010;    setp.ne.u32 p, %r1008, 0;
    vote.ballot.sync.b32 %r1008, p, 0xffffffff;
    @!p not.b32 %r1008, %r1008;
}

	// end inline asm
	and.b32  	%r1026, %r1008, %r1025;
	mov.b32 	%r1013, 32;
	// begin inline asm
	{
    .reg .pred p;
    and.b32 %r1011, %r1018, %r1013;    setp.ne.u32 p, %r1011, 0;
    vote.ballot.sync.b32 %r1011, p, 0xffffffff;
    @!p not.b32 %r1011, %r1011;
}

	// end inline asm
	and.b32  	%r1027, %r1011, %r1026;
	mov.b32 	%r1016, 64;
	// begin inline asm
	{
    .reg .pred p;
    and.b32 %r1014, %r1018, %r1016;    setp.ne.u32 p, %r1014, 0;
    vote.ballot.sync.b32 %r1014, p, 0xffffffff;
    @!p not.b32 %r1014, %r1014;
}

	// end inline asm
	and.b32  	%r1028, %r1014, %r1027;
	mov.b32 	%r1019, 128;
	// begin inline asm
	{
    .reg .pred p;
    and.b32 %r1017, %r1018, %r1019;    setp.ne.u32 p, %r1017, 0;
    vote.ballot.sync.b32 %r1017, p, 0xffffffff;
    @!p not.b32 %r1017, %r1017;
}

	// end inline asm
	and.b32  	%r1029, %r1017, %r1028;
	clz.b32 	%r1030, %r1029;
	sub.s32 	%r224, 31, %r1030;
	and.b32  	%r1031, %r689, %r1029;
	popc.b32 	%r225, %r1031;
	setp.ne.s32 	%p90, %r330, %r224;
	mov.b32 	%r1978, 0;
	@%p90 bra 	$L__BB4_137;
	shl.b32 	%r1032, %r1018, 2;
	add.s32 	%r1033, %r173, %r1032;
	atom.shared.add.u32 	%r1978, [%r1033], %r225;
$L__BB4_137:
	shfl.sync.idx.b32	%r1059|%p91, %r1978, %r224, 31, -1;
	add.s32 	%r228, %r225, %r1059;
	shr.u32 	%r1060, %r1959, %r328;
	and.b32  	%r1056, %r1060, %r86;
	mov.b32 	%r1036, 1;
	// begin inline asm
	{
    .reg .pred p;
    and.b32 %r1034, %r1056, %r1036;    setp.ne.u32 p, %r1034, 0;
    vote.ballot.sync.b32 %r1034, p, 0xffffffff;
    @!p not.b32 %r1034, %r1034;
}

	// end inline asm
	mov.b32 	%r1039, 2;
	// begin inline asm
	{
    .reg .pred p;
    and.b32 %r1037, %r1056, %r1039;    setp.ne.u32 p, %r1037, 0;
    vote.ballot.sync.b32 %r1037, p, 0xffffffff;
    @!p not.b32 %r1037, %r1037;
}

	// end inline asm
	and.b32  	%r1061, %r1037, %r1034;
	mov.b32 	%r1042, 4;
	// begin inline asm
	{
    .reg .pred p;
    and.b32 %r1040, %r1056, %r1042;    setp.ne.u32 p, %r1040, 0;
    vote.ballot.sync.b32 %r1040, p, 0xffffffff;
    @!p not.b32 %r1040, %r1040;
}

	// end inline asm
	and.b32  	%r1062, %r1040, %r1061;
	mov.b32 	%r1045, 8;
	// begin inline asm
	{
    .reg .pred p;
    and.b32 %r1043, %r1056, %r1045;    setp.ne.u32 p, %r1043, 0;
    vote.ballot.sync.b32 %r1043, p, 0xffffffff;
    @!p not.b32 %r1043, %r1043;
}

	// end inline asm
	and.b32  	%r1063, %r1043, %r1062;
	mov.b32 	%r1048, 16;
	// begin inline asm
	{
    .reg .pred p;
    and.b32 %r1046, %r1056, %r1048;    setp.ne.u32 p, %r1046, 0;
    vote.ballot.sync.b32 %r1046, p, 0xffffffff;
    @!p not.b32 %r1046, %r1046;
}

	// end inline asm
	and.b32  	%r1064, %r1046, %r1063;
	mov.b32 	%r1051, 32;
	// begin inline asm
	{
    .reg .pred p;
    and.b32 %r1049, %r1056, %r1051;    setp.ne.u32 p, %r1049, 0;
    vote.ballot.sync.b32 %r1049, p, 0xffffffff;
    @!p not.b32 %r1049, %r1049;
}

	// end inline asm
	and.b32  	%r1065, %r1049, %r1064;
	mov.b32 	%r1054, 64;
	// begin inline asm
	{
    .reg .pred p;
    and.b32 %r1052, %r1056, %r1054;    setp.ne.u32 p, %r1052, 0;
    vote.ballot.sync.b32 %r1052, p, 0xffffffff;
    @!p not.b32 %r1052, %r1052;
}

	// end inline asm
	and.b32  	%r1066, %r1052, %r1065;
	mov.b32 	%r1057, 128;
	// begin inline asm
	{
    .reg .pred p;
    and.b32 %r1055, %r1056, %r1057;    setp.ne.u32 p, %r1055, 0;
    vote.ballot.sync.b32 %r1055, p, 0xffffffff;
    @!p not.b32 %r1055, %r1055;
}

	// end inline asm
	and.b32  	%r1067, %r1055, %r1066;
	clz.b32 	%r1068, %r1067;
	sub.s32 	%r230, 31, %r1068;
	and.b32  	%r1069, %r689, %r1067;
	popc.b32 	%r231, %r1069;
	setp.ne.s32 	%p92, %r330, %r230;
	mov.b32 	%r1979, 0;
	@%p92 bra 	$L__BB4_139;
	shl.b32 	%r1070, %r1056, 2;
	add.s32 	%r1071, %r173, %r1070;
	atom.shared.add.u32 	%r1979, [%r1071], %r231;
$L__BB4_139:
	shfl.sync.idx.b32	%r1097|%p93, %r1979, %r230, 31, -1;
	add.s32 	%r234, %r231, %r1097;
	shr.u32 	%r1098, %r1960, %r328;
	and.b32  	%r1094, %r1098, %r86;
	mov.b32 	%r1074, 1;
	// begin inline asm
	{
    .reg .pred p;
    and.b32 %r1072, %r1094, %r1074;    setp.ne.u32 p, %r1072, 0;
    vote.ballot.sync.b32 %r1072, p, 0xffffffff;
    @!p not.b32 %r1072, %r1072;
}

	// end inline asm
	mov.b32 	%r1077, 2;
	// begin inline asm
	{
    .reg .pred p;
    and.b32 %r1075, %r1094, %r1077;    setp.ne.u32 p, %r1075, 0;
    vote.ballot.sync.b32 %r1075, p, 0xffffffff;
    @!p not.b32 %r1075, %r1075;
}

	// end inline asm
	and.b32  	%r1099, %r1075, %r1072;
	mov.b32 	%r1080, 4;
	// begin inline asm
	{
    .reg .pred p;
    and.b32 %r1078, %r1094, %r1080;    setp.ne.u32 p, %r1078, 0;
    vote.ballot.sync.b32 %r1078, p, 0xffffffff;
    @!p not.b32 %r1078, %r1078;
}

	// end inline asm
	and.b32  	%r1100, %r1078, %r1099;
	mov.b32 	%r1083, 8;
	// begin inline asm
	{
    .reg .pred p;
    and.b32 %r1081, %r1094, %r1083;    setp.ne.u32 p, %r1081, 0;
    vote.ballot.sync.b32 %r1081, p, 0xffffffff;
    @!p not.b32 %r1081, %r1081;
}

	// end inline asm
	and.b32  	%r1101, %r1081, %r1100;
	mov.b32 	%r1086, 16;
	// begin inline asm
	{
    .reg .pred p;
    and.b32 %r1084, %r1094, %r1086;    setp.ne.u32 p, %r1084, 0;
    vote.ballot.sync.b32 %r1084, p, 0xffffffff;
    @!p not.b32 %r1084, %r1084;
}

	// end inline asm
	and.b32  	%r1102, %r1084, %r1101;
	mov.b32 	%r1089, 32;
	// begin inline asm
	{
    .reg .pred p;
    and.b32 %r1087, %r1094, %r1089;    setp.ne.u32 p, %r1087, 0;
    vote.ballot.sync.b32 %r1087, p, 0xffffffff;
    @!p not.b32 %r1087, %r1087;
}

	// end inline asm
	and.b32  	%r1103, %r1087, %r1102;
	mov.b32 	%r1092, 64;
	// begin inline asm
	{
    .reg .pred p;
    and.b32 %r1090, %r1094, %r1092;    setp.ne.u32 p, %r1090, 0;
    vote.ballot.sync.b32 %r1090, p, 0xffffffff;
    @!p not.b32 %r1090, %r1090;
}

	// end inline asm
	and.b32  	%r1104, %r1090, %r1103;
	mov.b32 	%r1095, 128;
	// begin inline asm
	{
    .reg .pred p;
    and.b32 %r1093, %r1094, %r1095;    setp.ne.u32 p, %r1093, 0;
    vote.ballot.sync.b32 %r1093, p, 0xffffffff;
    @!p not.b32 %r1093, %r1093;
}

	// end inline asm
	and.b32  	%r1105, %r1093, %r1104;
	clz.b32 	%r1106, %r1105;
	sub.s32 	%r236, 31, %r1106;
	and.b32  	%r1107, %r689, %r1105;
	popc.b32 	%r237, %r1107;
	setp.ne.s32 	%p94, %r330, %r236;
	mov.b32 	%r1980, 0;
	@%p94 bra 	$L__BB4_141;
	shl.b32 	%r1108, %r1094, 2;
	add.s32 	%r1109, %r173, %r1108;
	atom.shared.add.u32 	%r1980, [%r1109], %r237;
$L__BB4_141:
	shfl.sync.idx.b32	%r1135|%p95, %r1980, %r236, 31, -1;
	add.s32 	%r240, %r237, %r1135;
	shr.u32 	%r1136, %r1961, %r328;
	and.b32  	%r1132, %r1136, %r86;
	mov.b32 	%r1112, 1;
	// begin inline asm
	{
    .reg .pred p;
    and.b32 %r1110, %r1132, %r1112;    setp.ne.u32 p, %r1110, 0;
    vote.ballot.sync.b32 %r1110, p, 0xffffffff;
    @!p not.b32 %r1110, %r1110;
}

	// end inline asm
	mov.b32 	%r1115, 2;
	// begin inline asm
	{
    .reg .pred p;
    and.b32 %r1113, %r1132, %r1115;    setp.ne.u32 p, %r1113, 0;
    vote.ballot.sync.b32 %r1113, p, 0xffffffff;
    @!p not.b32 %r1113, %r1113;
}

	// end inline asm
	and.b32  	%r1137, %r1113, %r1110;
	mov.b32 	%r1118, 4;
	// begin inline asm
	{
    .reg .pred p;
    and.b32 %r1116, %r1132, %r1118;    setp.ne.u32 p, %r1116, 0;
    vote.ballot.sync.b32 %r1116, p, 0xffffffff;
    @!p not.b32 %r1116, %r1116;
}

	// end inline asm
	and.b32  	%r1138, %r1116, %r1137;
	mov.b32 	%r1121, 8;
	// begin inline asm
	{
    .reg .pred p;
    and.b32 %r1119, %r1132, %r1121;    setp.ne.u32 p, %r1119, 0;
    vote.ballot.sync.b32 %r1119, p, 0xffffffff;
    @!p not.b32 %r1119, %r1119;
}

	// end inline asm
	and.b32  	%r1139, %r1119, %r1138;
	mov.b32 	%r1124, 16;
	// begin inline asm
	{
    .reg .pred p;
    and.b32 %r1122, %r1132, %r1124;    setp.ne.u32 p, %r1122, 0;
    vote.ballot.sync.b32 %r1122, p, 0xffffffff;
    @!p not.b32 %r1122, %r1122;
}

	// end inline asm
	and.b32  	%r1140, %r1122, %r1139;
	mov.b32 	%r1127, 32;
	// begin inline asm
	{
    .reg .pred p;
    and.b32 %r1125, %r1132, %r1127;    setp.ne.u32 p, %r1125, 0;
    vote.ballot.sync.b32 %r1125, p, 0xffffffff;
    @!p not.b32 %r1125, %r1125;
}

	// end inline asm
	and.b32  	%r1141, %r1125, %r1140;
	mov.b32 	%r1130, 64;
	// begin inline asm
	{
    .reg .pred p;
    and.b32 %r1128, %r1132, %r1130;    setp.ne.u32 p, %r1128, 0;
    vote.ballot.sync.b32 %r1128, p, 0xffffffff;
    @!p not.b32 %r1128, %r1128;
}

	// end inline asm
	and.b32  	%r1142, %r1128, %r1141;
	mov.b32 	%r1133, 128;
	// begin inline asm
	{
    .reg .pred p;
    and.b32 %r1131, %r1132, %r1133;    setp.ne.u32 p, %r1131, 0;
    vote.ballot.sync.b32 %r1131, p, 0xffffffff;
    @!p not.b32 %r1131, %r1131;
}

	// end inline asm
	and.b32  	%r1143, %r1131, %r1142;
	clz.b32 	%r1144, %r1143;
	sub.s32 	%r242, 31, %r1144;
	and.b32  	%r1145, %r689, %r1143;
	popc.b32 	%r243, %r1145;
	setp.ne.s32 	%p96, %r330, %r242;
	mov.b32 	%r1981, 0;
	@%p96 bra 	$L__BB4_143;
	shl.b32 	%r1146, %r1132, 2;
	add.s32 	%r1147, %r173, %r1146;
	atom.shared.add.u32 	%r1981, [%r1147], %r243;
$L__BB4_143:
	shfl.sync.idx.b32	%r1173|%p97, %r1981, %r242, 31, -1;
	add.s32 	%r246, %r243, %r1173;
	shr.u32 	%r1174, %r1962, %r328;
	and.b32  	%r1170, %r1174, %r86;
	mov.b32 	%r1150, 1;
	// begin inline asm
	{
    .reg .pred p;
    and.b32 %r1148, %r1170, %r1150;    setp.ne.u32 p, %r1148, 0;
    vote.ballot.sync.b32 %r1148, p, 0xffffffff;
    @!p not.b32 %r1148, %r1148;
}

	// end inline asm
	mov.b32 	%r1153, 2;
	// begin inline asm
	{
    .reg .pred p;
    and.b32 %r1151, %r1170, %r1153;    setp.ne.u32 p, %r1151, 0;
    vote.ballot.sync.b32 %r1151, p, 0xffffffff;
    @!p not.b32 %r1151, %r1151;
}

	// end inline asm
	and.b32  	%r1175, %r1151, %r1148;
	mov.b32 	%r1156, 4;
	// begin inline asm
	{
    .reg .pred p;
    and.b32 %r1154, %r1170, %r1156;    setp.ne.u32 p, %r1154, 0;
    vote.ballot.sync.b32 %r1154, p, 0xffffffff;
    @!p not.b32 %r1154, %r1154;
}

	// end inline asm
	and.b32  	%r1176, %r1154, %r1175;
	mov.b32 	%r1159, 8;
	// begin inline asm
	{
    .reg .pred p;
    and.b32 %r1157, %r1170, %r1159;    setp.ne.u32 p, %r1157, 0;
    vote.ballot.sync.b32 %r1157, p, 0xffffffff;
    @!p not.b32 %r1157, %r1157;
}

	// end inline asm
	and.b32  	%r1177, %r1157, %r1176;
	mov.b32 	%r1162, 16;
	// begin inline asm
	{
    .reg .pred p;
    and.b32 %r1160, %r1170, %r1162;    setp.ne.u32 p, %r1160, 0;
    vote.ballot.sync.b32 %r1160, p, 0xffffffff;
    @!p not.b32 %r1160, %r1160;
}

	// end inline asm
	and.b32  	%r1178, %r1160, %r1177;
	mov.b32 	%r1165, 32;
	// begin inline asm
	{
    .reg .pred p;
    and.b32 %r1163, %r1170, %r1165;    setp.ne.u32 p, %r1163, 0;
    vote.ballot.sync.b32 %r1163, p, 0xffffffff;
    @!p not.b32 %r1163, %r1163;
}

	// end inline asm
	and.b32  	%r1179, %r1163, %r1178;
	mov.b32 	%r1168, 64;
	// begin inline asm
	{
    .reg .pred p;
    and.b32 %r1166, %r1170, %r1168;    setp.ne.u32 p, %r1166, 0;
    vote.ballot.sync.b32 %r1166, p, 0xffffffff;
    @!p not.b32 %r1166, %r1166;
}

	// end inline asm
	and.b32  	%r1180, %r1166, %r1179;
	mov.b32 	%r1171, 128;
	// begin inline asm
	{
    .reg .pred p;
    and.b32 %r1169, %r1170, %r1171;    setp.ne.u32 p, %r1169, 0;
    vote.ballot.sync.b32 %r1169, p, 0xffffffff;
    @!p not.b32 %r1169, %r1169;
}

	// end inline asm
	and.b32  	%r1181, %r1169, %r1180;
	clz.b32 	%r1182, %r1181;
	sub.s32 	%r248, 31, %r1182;
	and.b32  	%r1183, %r689, %r1181;
	popc.b32 	%r249, %r1183;
	setp.ne.s32 	%p98, %r330, %r248;
	mov.b32 	%r1982, 0;
	@%p98 bra 	$L__BB4_145;
	shl.b32 	%r1184, %r1170, 2;
	add.s32 	%r1185, %r173, %r1184;
	atom.shared.add.u32 	%r1982, [%r1185], %r249;
$L__BB4_145:
	shfl.sync.idx.b32	%r1211|%p99, %r1982, %r248, 31, -1;
	add.s32 	%r252, %r249, %r1211;
	shr.u32 	%r1212, %r1963, %r328;
	and.b32  	%r1208, %r1212, %r86;
	mov.b32 	%r1188, 1;
	// begin inline asm
	{
    .reg .pred p;
    and.b32 %r1186, %r1208, %r1188;    setp.ne.u32 p, %r1186, 0;
    vote.ballot.sync.b32 %r1186, p, 0xffffffff;
    @!p not.b32 %r1186, %r1186;
}

	// end inline asm
	mov.b32 	%r1191, 2;
	// begin inline asm
	{
    .reg .pred p;
    and.b32 %r1189, %r1208, %r1191;    setp.ne.u32 p, %r1189, 0;
    vote.ballot.sync.b32 %r1189, p, 0xffffffff;
    @!p not.b32 %r1189, %r1189;
}

	// end inline asm
	and.b32  	%r1213, %r1189, %r1186;
	mov.b32 	%r1194, 4;
	// begin inline asm
	{
    .reg .pred p;
    and.b32 %r1192, %r1208, %r1194;    setp.ne.u32 p, %r1192, 0;
    vote.ballot.sync.b32 %r1192, p, 0xffffffff;
    @!p not.b32 %r1192, %r1192;
}

	// end inline asm
	and.b32  	%r1214, %r1192, %r1213;
	mov.b32 	%r1197, 8;
	// begin inline asm
	{
    .reg .pred p;
    and.b32 %r1195, %r1208, %r1197;    setp.ne.u32 p, %r1195, 0;
    vote.ballot.sync.b32 %r1195, p, 0xffffffff;
    @!p not.b32 %r1195, %r1195;
}

	// end inline asm
	and.b32  	%r1215, %r1195, %r1214;
	mov.b32 	%r1200, 16;
	// begin inline asm
	{
    .reg .pred p;
    and.b32 %r1198, %r1208, %r1200;    setp.ne.u32 p, %r1198, 0;
    vote.ballot.sync.b32 %r1198, p, 0xffffffff;
    @!p not.b32 %r1198, %r1198;
}

	// end inline asm
	and.b32  	%r1216, %r1198, %r1215;
	mov.b32 	%r1203, 32;
	// begin inline asm
	{
    .reg .pred p;
    and.b32 %r1201, %r1208, %r1203;    setp.ne.u32 p, %r1201, 0;
    vote.ballot.sync.b32 %r1201, p, 0xffffffff;
    @!p not.b32 %r1201, %r1201;
}

	// end inline asm
	and.b32  	%r1217, %r1201, %r1216;
	mov.b32 	%r1206, 64;
	// begin inline asm
	{
    .reg .pred p;
    and.b32 %r1204, %r1208, %r1206;    setp.ne.u32 p, %r1204, 0;
    vote.ballot.sync.b32 %r1204, p, 0xffffffff;
    @!p not.b32 %r1204, %r1204;
}

	// end inline asm
	and.b32  	%r1218, %r1204, %r1217;
	mov.b32 	%r1209, 128;
	// begin inline asm
	{
    .reg .pred p;
    and.b32 %r1207, %r1208, %r1209;    setp.ne.u32 p, %r1207, 0;
    vote.ballot.sync.b32 %r1207, p, 0xffffffff;
    @!p not.b32 %r1207, %r1207;
}

	// end inline asm
	and.b32  	%r1219, %r1207, %r1218;
	clz.b32 	%r1220, %r1219;
	sub.s32 	%r254, 31, %r1220;
	and.b32  	%r1221, %r689, %r1219;
	popc.b32 	%r255, %r1221;
	setp.ne.s32 	%p100, %r330, %r254;
	mov.b32 	%r1983, 0;
	@%p100 bra 	$L__BB4_147;
	shl.b32 	%r1222, %r1208, 2;
	add.s32 	%r1223, %r173, %r1222;
	atom.shared.add.u32 	%r1983, [%r1223], %r255;
$L__BB4_147:
	shfl.sync.idx.b32	%r1249|%p101, %r1983, %r254, 31, -1;
	add.s32 	%r258, %r255, %r1249;
	shr.u32 	%r1250, %r1964, %r328;
	and.b32  	%r1246, %r1250, %r86;
	mov.b32 	%r1226, 1;
	// begin inline asm
	{
    .reg .pred p;
    and.b32 %r1224, %r1246, %r1226;    setp.ne.u32 p, %r1224, 0;
    vote.ballot.sync.b32 %r1224, p, 0xffffffff;
    @!p not.b32 %r1224, %r1224;
}

	// end inline asm
	mov.b32 	%r1229, 2;
	// begin inline asm
	{
    .reg .pred p;
    and.b32 %r1227, %r1246, %r1229;    setp.ne.u32 p, %r1227, 0;
    vote.ballot.sync.b32 %r1227, p, 0xffffffff;
    @!p not.b32 %r1227, %r1227;
}

	// end inline asm
	and.b32  	%r1251, %r1227, %r1224;
	mov.b32 	%r1232, 4;
	// begin inline asm
	{
    .reg .pred p;
    and.b32 %r1230, %r1246, %r1232;    setp.ne.u32 p, %r1230, 0;
    vote.ballot.sync.b32 %r1230, p, 0xffffffff;
    @!p not.b32 %r1230, %r1230;
}

	// end inline asm
	and.b32  	%r1252, %r1230, %r1251;
	mov.b32 	%r1235, 8;
	// begin inline asm
	{
    .reg .pred p;
    and.b32 %r1233, %r1246, %r1235;    setp.ne.u32 p, %r1233, 0;
    vote.ballot.sync.b32 %r1233, p, 0xffffffff;
    @!p not.b32 %r1233, %r1233;
}

	// end inline asm
	and.b32  	%r1253, %r1233, %r1252;
	mov.b32 	%r1238, 16;
	// begin inline asm
	{
    .reg .pred p;
    and.b32 %r1236, %r1246, %r1238;    setp.ne.u32 p, %r1236, 0;
    vote.ballot.sync.b32 %r1236, p, 0xffffffff;
    @!p not.b32 %r1236, %r1236;
}

	// end inline asm
	and.b32  	%r1254, %r1236, %r1253;
	mov.b32 	%r1241, 32;
	// begin inline asm
	{
    .reg .pred p;
    and.b32 %r1239, %r1246, %r1241;    setp.ne.u32 p, %r1239, 0;
    vote.ballot.sync.b32 %r1239, p, 0xffffffff;
    @!p not.b32 %r1239, %r1239;
}

	// end inline asm
	and.b32  	%r1255, %r1239, %r1254;
	mov.b32 	%r1244, 64;
	// begin inline asm
	{
    .reg .pred p;
    and.b32 %r1242, %r1246, %r1244;    setp.ne.u32 p, %r1242, 0;
    vote.ballot.sync.b32 %r1242, p, 0xffffffff;
    @!p not.b32 %r1242, %r1242;
}

	// end inline asm
	and.b32  	%r1256, %r1242, %r1255;
	mov.b32 	%r1247, 128;
	// begin inline asm
	{
    .reg .pred p;
    and.b32 %r1245, %r1246, %r1247;    setp.ne.u32 p, %r1245, 0;
    vote.ballot.sync.b32 %r1245, p, 0xffffffff;
    @!p not.b32 %r1245, %r1245;
}

	// end inline asm
	and.b32  	%r1257, %r1245, %r1256;
	clz.b32 	%r1258, %r1257;
	sub.s32 	%r260, 31, %r1258;
	and.b32  	%r1259, %r689, %r1257;
	popc.b32 	%r261, %r1259;
	setp.ne.s32 	%p102, %r330, %r260;
	mov.b32 	%r1984, 0;
	@%p102 bra 	$L__BB4_149;
	shl.b32 	%r1260, %r1246, 2;
	add.s32 	%r1261, %r173, %r1260;
	atom.shared.add.u32 	%r1984, [%r1261], %r261;
$L__BB4_149:
	shfl.sync.idx.b32	%r1287|%p103, %r1984, %r260, 31, -1;
	add.s32 	%r264, %r261, %r1287;
	shr.u32 	%r1288, %r1965, %r328;
	and.b32  	%r1284, %r1288, %r86;
	mov.b32 	%r1264, 1;
	// begin inline asm
	{
    .reg .pred p;
    and.b32 %r1262, %r1284, %r1264;    setp.ne.u32 p, %r1262, 0;
    vote.ballot.sync.b32 %r1262, p, 0xffffffff;
    @!p not.b32 %r1262, %r1262;
}

	// end inline asm
	mov.b32 	%r1267, 2;
	// begin inline asm
	{
    .reg .pred p;
    and.b32 %r1265, %r1284, %r1267;    setp.ne.u32 p, %r1265, 0;
    vote.ballot.sync.b32 %r1265, p, 0xffffffff;
    @!p not.b32 %r1265, %r1265;
}

	// end inline asm
	and.b32  	%r1289, %r1265, %r1262;
	mov.b32 	%r1270, 4;
	// begin inline asm
	{
    .reg .pred p;
    and.b32 %r1268, %r1284, %r1270;    setp.ne.u32 p, %r1268, 0;
    vote.ballot.sync.b32 %r1268, p, 0xffffffff;
    @!p not.b32 %r1268, %r1268;
}

	// end inline asm
	and.b32  	%r1290, %r1268, %r1289;
	mov.b32 	%r1273, 8;
	// begin inline asm
	{
    .reg .pred p;
    and.b32 %r1271, %r1284, %r1273;    setp.ne.u32 p, %r1271, 0;
    vote.ballot.sync.b32 %r1271, p, 0xffffffff;
    @!p not.b32 %r1271, %r1271;
}

	// end inline asm
	and.b32  	%r1291, %r1271, %r1290;
	mov.b32 	%r1276, 16;
	// begin inline asm
	{
    .reg .pred p;
    and.b32 %r1274, %r1284, %r1276;    setp.ne.u32 p, %r1274, 0;
    vote.ballot.sync.b32 %r1274, p, 0xffffffff;
    @!p not.b32 %r1274, %r1274;
}

	// end inline asm
	and.b32  	%r1292, %r1274, %r1291;
	mov.b32 	%r1279, 32;
	// begin inline asm
	{
    .reg .pred p;
    and.b32 %r1277, %r1284, %r1279;    setp.ne.u32 p, %r1277, 0;
    vote.ballot.sync.b32 %r1277, p, 0xffffffff;
    @!p not.b32 %r1277, %r1277;
}

	// end inline asm
	and.b32  	%r1293, %r1277, %r1292;
	mov.b32 	%r1282, 64;
	// begin inline asm
	{
    .reg .pred p;
    and.b32 %r1280, %r1284, %r1282;    setp.ne.u32 p, %r1280, 0;
    vote.ballot.sync.b32 %r1280, p, 0xffffffff;
    @!p not.b32 %r1280, %r1280;
}

	// end inline asm
	and.b32  	%r1294, %r1280, %r1293;
	mov.b32 	%r1285, 128;
	// begin inline asm
	{
    .reg .pred p;
    and.b32 %r1283, %r1284, %r1285;    setp.ne.u32 p, %r1283, 0;
    vote.ballot.sync.b32 %r1283, p, 0xffffffff;
    @!p not.b32 %r1283, %r1283;
}

	// end inline asm
	and.b32  	%r1295, %r1283, %r1294;
	clz.b32 	%r1296, %r1295;
	sub.s32 	%r266, 31, %r1296;
	and.b32  	%r1297, %r689, %r1295;
	popc.b32 	%r267, %r1297;
	setp.ne.s32 	%p104, %r330, %r266;
	mov.b32 	%r1985, 0;
	@%p104 bra 	$L__BB4_151;
	shl.b32 	%r1302, %r1284, 2;
	add.s32 	%r1303, %r173, %r1302;
	atom.shared.add.u32 	%r1985, [%r1303], %r267;
$L__BB4_151:
	shfl.sync.idx.b32	%r1329|%p105, %r1985, %r266, 31, -1;
	add.s32 	%r270, %r267, %r1329;
	shr.u32 	%r1330, %r1966, %r328;
	and.b32  	%r1326, %r1330, %r86;
	mov.b32 	%r1306, 1;
	// begin inline asm
	{
    .reg .pred p;
    and.b32 %r1304, %r1326, %r1306;    setp.ne.u32 p, %r1304, 0;
    vote.ballot.sync.b32 %r1304, p, 0xffffffff;
    @!p not.b32 %r1304, %r1304;
}

	// end inline asm
	mov.b32 	%r1309, 2;
	// begin inline asm
	{
    .reg .pred p;
    and.b32 %r1307, %r1326, %r1309;    setp.ne.u32 p, %r1307, 0;
    vote.ballot.sync.b32 %r1307, p, 0xffffffff;
    @!p not.b32 %r1307, %r1307;
}

	// end inline asm
	and.b32  	%r1331, %r1307, %r1304;
	mov.b32 	%r1312, 4;
	// begin inline asm
	{
    .reg .pred p;
    and.b32 %r1310, %r1326, %r1312;    setp.ne.u32 p, %r1310, 0;
    vote.ballot.sync.b32 %r1310, p, 0xffffffff;
    @!p not.b32 %r1310, %r1310;
}

	// end inline asm
	and.b32  	%r1332, %r1310, %r1331;
	mov.b32 	%r1315, 8;
	// begin inline asm
	{
    .reg .pred p;
    and.b32 %r1313, %r1326, %r1315;    setp.ne.u32 p, %r1313, 0;
    vote.ballot.sync.b32 %r1313, p, 0xffffffff;
    @!p not.b32 %r1313, %r1313;
}

	// end inline asm
	and.b32  	%r1333, %r1313, %r1332;
	mov.b32 	%r1318, 16;
	// begin inline asm
	{
    .reg .pred p;
    and.b32 %r1316, %r1326, %r1318;    setp.ne.u32 p, %r1316, 0;
    vote.ballot.sync.b32 %r1316, p, 0xffffffff;
    @!p not.b32 %r1316, %r1316;
}

	// end inline asm
	and.b32  	%r1334, %r1316, %r1333;
	mov.b32 	%r1321, 32;
	// begin inline asm
	{
    .reg .pred p;
    and.b32 %r1319, %r1326, %r1321;    setp.ne.u32 p, %r1319, 0;
    vote.ballot.sync.b32 %r1319, p, 0xffffffff;
    @!p not.b32 %r1319, %r1319;
}

	// end inline asm
	and.b32  	%r1335, %r1319, %r1334;
	mov.b32 	%r1324, 64;
	// begin inline asm
	{
    .reg .pred p;
    and.b32 %r1322, %r1326, %r1324;    setp.ne.u32 p, %r1322, 0;
    vote.ballot.sync.b32 %r1322, p, 0xffffffff;
    @!p not.b32 %r1322, %r1322;
}

	// end inline asm
	and.b32  	%r1336, %r1322, %r1335;
	mov.b32 	%r1327, 128;
	// begin inline asm
	{
    .reg .pred p;
    and.b32 %r1325, %r1326, %r1327;    setp.ne.u32 p, %r1325, 0;
    vote.ballot.sync.b32 %r1325, p, 0xffffffff;
    @!p not.b32 %r1325, %r1325;
}

	// end inline asm
	and.b32  	%r1337, %r1325, %r1336;
	clz.b32 	%r1338, %r1337;
	sub.s32 	%r272, 31, %r1338;
	and.b32  	%r1339, %r689, %r1337;
	popc.b32 	%r273, %r1339;
	setp.ne.s32 	%p106, %r330, %r272;
	mov.b32 	%r1986, 0;
	@%p106 bra 	$L__BB4_153;
	shl.b32 	%r1344, %r1326, 2;
	add.s32 	%r1345, %r173, %r1344;
	atom.shared.add.u32 	%r1986, [%r1345], %r273;
$L__BB4_153:
	shfl.sync.idx.b32	%r1371|%p107, %r1986, %r272, 31, -1;
	add.s32 	%r276, %r273, %r1371;
	shr.u32 	%r1372, %r1967, %r328;
	and.b32  	%r1368, %r1372, %r86;
	mov.b32 	%r1348, 1;
	// begin inline asm
	{
    .reg .pred p;
    and.b32 %r1346, %r1368, %r1348;    setp.ne.u32 p, %r1346, 0;
    vote.ballot.sync.b32 %r1346, p, 0xffffffff;
    @!p not.b32 %r1346, %r1346;
}

	// end inline asm
	mov.b32 	%r1351, 2;
	// begin inline asm
	{
    .reg .pred p;
    and.b32 %r1349, %r1368, %r1351;    setp.ne.u32 p, %r1349, 0;
    vote.ballot.sync.b32 %r1349, p, 0xffffffff;
    @!p not.b32 %r1349, %r1349;
}

	// end inline asm
	and.b32  	%r1373, %r1349, %r1346;
	mov.b32 	%r1354, 4;
	// begin inline asm
	{
    .reg .pred p;
    and.b32 %r1352, %r1368, %r1354;    setp.ne.u32 p, %r1352, 0;
    vote.ballot.sync.b32 %r1352, p, 0xffffffff;
    @!p not.b32 %r1352, %r1352;
}

	// end inline asm
	and.b32  	%r1374, %r1352, %r1373;
	mov.b32 	%r1357, 8;
	// begin inline asm
	{
    .reg .pred p;
    and.b32 %r1355, %r1368, %r1357;    setp.ne.u32 p, %r1355, 0;
    vote.ballot.sync.b32 %r1355, p, 0xffffffff;
    @!p not.b32 %r1355, %r1355;
}

	// end inline asm
	and.b32  	%r1375, %r1355, %r1374;
	mov.b32 	%r1360, 16;
	// begin inline asm
	{
    .reg .pred p;
    and.b32 %r1358, %r1368, %r1360;    setp.ne.u32 p, %r1358, 0;
    vote.ballot.sync.b32 %r1358, p, 0xffffffff;
    @!p not.b32 %r1358, %r1358;
}

	// end inline asm
	and.b32  	%r1376, %r1358, %r1375;
	mov.b32 	%r1363, 32;
	// begin inline asm
	{
    .reg .pred p;
    and.b32 %r1361, %r1368, %r1363;    setp.ne.u32 p, %r1361, 0;
    vote.ballot.sync.b32 %r1361, p, 0xffffffff;
    @!p not.b32 %r1361, %r1361;
}

	// end inline asm
	and.b32  	%r1377, %r1361, %r1376;
	mov.b32 	%r1366, 64;
	// begin inline asm
	{
    .reg .pred p;
    and.b32 %r1364, %r1368, %r1366;    setp.ne.u32 p, %r1364, 0;
    vote.ballot.sync.b32 %r1364, p, 0xffffffff;
    @!p not.b32 %r1364, %r1364;
}

	// end inline asm
	and.b32  	%r1378, %r1364, %r1377;
	mov.b32 	%r1369, 128;
	// begin inline asm
	{
    .reg .pred p;
    and.b32 %r1367, %r1368, %r1369;    setp.ne.u32 p, %r1367, 0;
    vote.ballot.sync.b32 %r1367, p, 0xffffffff;
    @!p not.b32 %r1367, %r1367;
}

	// end inline asm
	and.b32  	%r1379, %r1367, %r1378;
	clz.b32 	%r1380, %r1379;
	sub.s32 	%r278, 31, %r1380;
	and.b32  	%r1381, %r689, %r1379;
	popc.b32 	%r279, %r1381;
	setp.ne.s32 	%p108, %r330, %r278;
	mov.b32 	%r1987, 0;
	@%p108 bra 	$L__BB4_155;
	shl.b32 	%r1386, %r1368, 2;
	add.s32 	%r1387, %r173, %r1386;
	atom.shared.add.u32 	%r1987, [%r1387], %r279;
$L__BB4_155:
	shfl.sync.idx.b32	%r1413|%p109, %r1987, %r278, 31, -1;
	add.s32 	%r282, %r279, %r1413;
	shr.u32 	%r1414, %r1968, %r328;
	and.b32  	%r1410, %r1414, %r86;
	mov.b32 	%r1390, 1;
	// begin inline asm
	{
    .reg .pred p;
    and.b32 %r1388, %r1410, %r1390;    setp.ne.u32 p, %r1388, 0;
    vote.ballot.sync.b32 %r1388, p, 0xffffffff;
    @!p not.b32 %r1388, %r1388;
}

	// end inline asm
	mov.b32 	%r1393, 2;
	// begin inline asm
	{
    .reg .pred p;
    and.b32 %r1391, %r1410, %r1393;    setp.ne.u32 p, %r1391, 0;
    vote.ballot.sync.b32 %r1391, p, 0xffffffff;
    @!p not.b32 %r1391, %r1391;
}

	// end inline asm
	and.b32  	%r1415, %r1391, %r1388;
	mov.b32 	%r1396, 4;
	// begin inline asm
	{
    .reg .pred p;
    and.b32 %r1394, %r1410, %r1396;    setp.ne.u32 p, %r1394, 0;
    vote.ballot.sync.b32 %r1394, p, 0xffffffff;
    @!p not.b32 %r1394, %r1394;
}

	// end inline asm
	and.b32  	%r1416, %r1394, %r1415;
	mov.b32 	%r1399, 8;
	// begin inline asm
	{
    .reg .pred p;
    and.b32 %r1397, %r1410, %r1399;    setp.ne.u32 p, %r1397, 0;
    vote.ballot.sync.b32 %r1397, p, 0xffffffff;
    @!p not.b32 %r1397, %r1397;
}

	// end inline asm
	and.b32  	%r1417, %r1397, %r1416;
	mov.b32 	%r1402, 16;
	// begin inline asm
	{
    .reg .pred p;
    and.b32 %r1400, %r1410, %r1402;    setp.ne.u32 p, %r1400, 0;
    vote.ballot.sync.b32 %r1400, p, 0xffffffff;
    @!p not.b32 %r1400, %r1400;
}

	// end inline asm
	and.b32  	%r1418, %r1400, %r1417;
	mov.b32 	%r1405, 32;
	// begin inline asm
	{
    .reg .pred p;
    and.b32 %r1403, %r1410, %r1405;    setp.ne.u32 p, %r1403, 0;
    vote.ballot.sync.b32 %r1403, p, 0xffffffff;
    @!p not.b32 %r1403, %r1403;
}

	// end inline asm
	and.b32  	%r1419, %r1403, %r1418;
	mov.b32 	%r1408, 64;
	// begin inline asm
	{
    .reg .pred p;
    and.b32 %r1406, %r1410, %r1408;    setp.ne.u32 p, %r1406, 0;
    vote.ballot.sync.b32 %r1406, p, 0xffffffff;
    @!p not.b32 %r1406, %r1406;
}

	// end inline asm
	and.b32  	%r1420, %r1406, %r1419;
	mov.b32 	%r1411, 128;
	// begin inline asm
	{
    .reg .pred p;
    and.b32 %r1409, %r1410, %r1411;    setp.ne.u32 p, %r1409, 0;
    vote.ballot.sync.b32 %r1409, p, 0xffffffff;
    @!p not.b32 %r1409, %r1409;
}

	// end inline asm
	and.b32  	%r1421, %r1409, %r1420;
	clz.b32 	%r1422, %r1421;
	sub.s32 	%r284, 31, %r1422;
	and.b32  	%r1423, %r689, %r1421;
	popc.b32 	%r285, %r1423;
	setp.ne.s32 	%p110, %r330, %r284;
	mov.b32 	%r1988, 0;
	@%p110 bra 	$L__BB4_157;
	shl.b32 	%r1424, %r1, 5;
	and.b32  	%r1425, %r1424, 31744;
	add.s32 	%r1427, %r597, %r1425;
	shl.b32 	%r1428, %r1410, 2;
	add.s32 	%r1429, %r1427, %r1428;
	atom.shared.add.u32 	%r1988, [%r1429], %r285;
$L__BB4_157:
	shfl.sync.idx.b32	%r1455|%p111, %r1988, %r284, 31, -1;
	add.s32 	%r288, %r285, %r1455;
	shr.u32 	%r1456, %r1969, %r328;
	and.b32  	%r1452, %r1456, %r86;
	mov.b32 	%r1432, 1;
	// begin inline asm
	{
    .reg .pred p;
    and.b32 %r1430, %r1452, %r1432;    setp.ne.u32 p, %r1430, 0;
    vote.ballot.sync.b32 %r1430, p, 0xffffffff;
    @!p not.b32 %r1430, %r1430;
}

	// end inline asm
	mov.b32 	%r1435, 2;
	// begin inline asm
	{
    .reg .pred p;
    and.b32 %r1433, %r1452, %r1435;    setp.ne.u32 p, %r1433, 0;
    vote.ballot.sync.b32 %r1433, p, 0xffffffff;
    @!p not.b32 %r1433, %r1433;
}

	// end inline asm
	and.b32  	%r1457, %r1433, %r1430;
	mov.b32 	%r1438, 4;
	// begin inline asm
	{
    .reg .pred p;
    and.b32 %r1436, %r1452, %r1438;    setp.ne.u32 p, %r1436, 0;
    vote.ballot.sync.b32 %r1436, p, 0xffffffff;
    @!p not.b32 %r1436, %r1436;
}

	// end inline asm
	and.b32  	%r1458, %r1436, %r1457;
	mov.b32 	%r1441, 8;
	// begin inline asm
	{
    .reg .pred p;
    and.b32 %r1439, %r1452, %r1441;    setp.ne.u32 p, %r1439, 0;
    vote.ballot.sync.b32 %r1439, p, 0xffffffff;
    @!p not.b32 %r1439, %r1439;
}

	// end inline asm
	and.b32  	%r1459, %r1439, %r1458;
	mov.b32 	%r1444, 16;
	// begin inline asm
	{
    .reg .pred p;
    and.b32 %r1442, %r1452, %r1444;    setp.ne.u32 p, %r1442, 0;
    vote.ballot.sync.b32 %r1442, p, 0xffffffff;
    @!p not.b32 %r1442, %r1442;
}

	// end inline asm
	and.b32  	%r1460, %r1442, %r1459;
	mov.b32 	%r1447, 32;
	// begin inline asm
	{
    .reg .pred p;
    and.b32 %r1445, %r1452, %r1447;    setp.ne.u32 p, %r1445, 0;
    vote.ballot.sync.b32 %r1445, p, 0xffffffff;
    @!p not.b32 %r1445, %r1445;
}

	// end inline asm
	and.b32  	%r1461, %r1445, %r1460;
	mov.b32 	%r1450, 64;
	// begin inline asm
	{
    .reg .pred p;
    and.b32 %r1448, %r1452, %r1450;    setp.ne.u32 p, %r1448, 0;
    vote.ballot.sync.b32 %r1448, p, 0xffffffff;
    @!p not.b32 %r1448, %r1448;
}

	// end inline asm
	and.b32  	%r1462, %r1448, %r1461;
	mov.b32 	%r1453, 128;
	// begin inline asm
	{
    .reg .pred p;
    and.b32 %r1451, %r1452, %r1453;    setp.ne.u32 p, %r1451, 0;
    vote.ballot.sync.b32 %r1451, p, 0xffffffff;
    @!p not.b32 %r1451, %r1451;
}

	// end inline asm
	and.b32  	%r1463, %r1451, %r1462;
	clz.b32 	%r1464, %r1463;
	sub.s32 	%r290, 31, %r1464;
	and.b32  	%r1465, %r689, %r1463;
	popc.b32 	%r291, %r1465;
	setp.ne.s32 	%p112, %r330, %r290;
	mov.b32 	%r1989, 0;
	@%p112 bra 	$L__BB4_159;
	shl.b32 	%r1466, %r1, 5;
	and.b32  	%r1467, %r1466, 31744;
	add.s32 	%r1469, %r597, %r1467;
	shl.b32 	%r1470, %r1452, 2;
	add.s32 	%r1471, %r1469, %r1470;
	atom.shared.add.u32 	%r1989, [%r1471], %r291;
$L__BB4_159:
	setp.gt.u32 	%p113, %r1, 255;
	shfl.sync.idx.b32	%r1472|%p114, %r1989, %r290, 31, -1;
	add.s32 	%r1473, %r291, %r1472;
	bar.sync 	0;
	shl.b32 	%r1474, %r180, 2;
	add.s32 	%r1476, %r597, %r1474;
	st.shared.u32 	[%r1476+-4], %r1950;
	shl.b32 	%r1477, %r186, 2;
	add.s32 	%r1478, %r597, %r1477;
	st.shared.u32 	[%r1478+-4], %r1951;
	shl.b32 	%r1479, %r192, 2;
	add.s32 	%r1480, %r597, %r1479;
	st.shared.u32 	[%r1480+-4], %r1952;
	shl.b32 	%r1481, %r198, 2;
	add.s32 	%r1482, %r597, %r1481;
	st.shared.u32 	[%r1482+-4], %r1953;
	shl.b32 	%r1483, %r204, 2;
	add.s32 	%r1484, %r597, %r1483;
	st.shared.u32 	[%r1484+-4], %r1954;
	shl.b32 	%r1485, %r210, 2;
	add.s32 	%r1486, %r597, %r1485;
	st.shared.u32 	[%r1486+-4], %r1955;
	shl.b32 	%r1487, %r216, 2;
	add.s32 	%r1488, %r597, %r1487;
	st.shared.u32 	[%r1488+-4], %r1956;
	shl.b32 	%r1489, %r222, 2;
	add.s32 	%r1490, %r597, %r1489;
	st.shared.u32 	[%r1490+-4], %r1957;
	shl.b32 	%r1491, %r228, 2;
	add.s32 	%r1492, %r597, %r1491;
	st.shared.u32 	[%r1492+-4], %r1958;
	shl.b32 	%r1493, %r234, 2;
	add.s32 	%r1494, %r597, %r1493;
	st.shared.u32 	[%r1494+-4], %r1959;
	shl.b32 	%r1495, %r240, 2;
	add.s32 	%r1496, %r597, %r1495;
	st.shared.u32 	[%r1496+-4], %r1960;
	shl.b32 	%r1497, %r246, 2;
	add.s32 	%r1498, %r597, %r1497;
	st.shared.u32 	[%r1498+-4], %r1961;
	shl.b32 	%r1499, %r252, 2;
	add.s32 	%r1500, %r597, %r1499;
	st.shared.u32 	[%r1500+-4], %r1962;
	shl.b32 	%r1501, %r258, 2;
	add.s32 	%r1502, %r597, %r1501;
	st.shared.u32 	[%r1502+-4], %r1963;
	shl.b32 	%r1503, %r264, 2;
	add.s32 	%r1504, %r597, %r1503;
	st.shared.u32 	[%r1504+-4], %r1964;
	shl.b32 	%r1505, %r270, 2;
	add.s32 	%r1506, %r597, %r1505;
	st.shared.u32 	[%r1506+-4], %r1965;
	shl.b32 	%r1507, %r276, 2;
	add.s32 	%r1508, %r597, %r1507;
	st.shared.u32 	[%r1508+-4], %r1966;
	shl.b32 	%r1509, %r282, 2;
	add.s32 	%r1510, %r597, %r1509;
	st.shared.u32 	[%r1510+-4], %r1967;
	shl.b32 	%r1511, %r288, 2;
	add.s32 	%r1512, %r597, %r1511;
	st.shared.u32 	[%r1512+-4], %r1968;
	shl.b32 	%r1513, %r1473, 2;
	add.s32 	%r1514, %r597, %r1513;
	st.shared.u32 	[%r1514+-4], %r1969;
	@%p113 bra 	$L__BB4_167;
	ld.param.u64 	%rd139, [_ZN3cub18CUB_300001_SM_10006detail10radix_sort29DeviceRadixSortOnesweepKernelINS1_5radix10policy_hubIiNS0_8NullTypeEjE10Policy1000ELNS0_9SortOrderE0EiS6_jiiNS1_21identity_decomposer_tEEEvPT5_SC_PT3_PKSD_PT1_PKSH_PT2_PKSL_T4_iiT6__param_3];
	cvta.to.global.u64 	%rd40, %rd139;
	mul.wide.u32 	%rd41, %r1, 4;
	add.s64 	%rd42, %rd40, %rd41;
	ld.global.u32 	%r1515, [%rd42];
	sub.s32 	%r1993, %r1515, %r172;
	st.shared.u32 	[%r114+30720], %r1993;
	setp.lt.s32 	%p115, %r3, 1;
	mov.u32 	%r1994, %r1944;
	@%p115 bra 	$L__BB4_166;
	mov.b32 	%r1991, -1;
	mov.u32 	%r1990, %r3;
	mov.u32 	%r1994, %r1944;
$L__BB4_162:
	ld.param.u64 	%rd132, [_ZN3cub18CUB_300001_SM_10006detail10radix_sort29DeviceRadixSortOnesweepKernelINS1_5radix10policy_hubIiNS0_8NullTypeEjE10Policy1000ELNS0_9SortOrderE0EiS6_jiiNS1_21identity_decomposer_tEEEvPT5_SC_PT3_PKSD_PT1_PKSH_PT2_PKSL_T4_iiT6__param_0];
	add.s32 	%r298, %r1990, -1;
	shl.b32 	%r1517, %r298, 8;
	add.s32 	%r1518, %r1517, %r1;
	cvta.to.global.u64 	%rd43, %rd132;
	mul.wide.s32 	%rd44, %r1518, 4;
	add.s64 	%rd11, %rd43, %rd44;
$L__BB4_163:
	membar.cta;
	ld.volatile.global.u32 	%r299, [%rd11];
	setp.eq.s32 	%p116, %r299, 0;
	@%p116 bra 	$L__BB4_163;
	and.b32  	%r1519, %r299, 1073741823;
	add.s32 	%r1994, %r1519, %r1994;
	setp.gt.s32 	%p117, %r299, -1;
	vote.sync.ballot.b32 	%r1991, %p117, %r1991;
	setp.gt.u32 	%p119, %r1990, 1;
	and.pred  	%p120, %p117, %p119;
	mov.u32 	%r1990, %r298;
	@%p120 bra 	$L__BB4_162;
	ld.shared.u32 	%r1993, [%r114+30720];
$L__BB4_166:
	ld.param.u64 	%rd133, [_ZN3cub18CUB_300001_SM_10006detail10radix_sort29DeviceRadixSortOnesweepKernelINS1_5radix10policy_hubIiNS0_8NullTypeEjE10Policy1000ELNS0_9SortOrderE0EiS6_jiiNS1_21identity_decomposer_tEEEvPT5_SC_PT3_PKSD_PT1_PKSH_PT2_PKSL_T4_iiT6__param_0];
	or.b32  	%r1520, %r1994, -2147483648;
	cvta.to.global.u64 	%rd45, %rd133;
	shl.b32 	%r1521, %r3, 8;
	add.s32 	%r1522, %r1521, %r1;
	mul.wide.s32 	%rd46, %r1522, 4;
	add.s64 	%rd47, %rd45, %rd46;
	st.volatile.global.u32 	[%rd47], %r1520;
	sub.s32 	%r1523, %r1994, %r1944;
	add.s32 	%r1524, %r1523, %r1993;
	st.shared.u32 	[%r114+30720], %r1524;
$L__BB4_167:
	ld.param.u32 	%r1893, [_ZN3cub18CUB_300001_SM_10006detail10radix_sort29DeviceRadixSortOnesweepKernelINS1_5radix10policy_hubIiNS0_8NullTypeEjE10Policy1000ELNS0_9SortOrderE0EiS6_jiiNS1_21identity_decomposer_tEEEvPT5_SC_PT3_PKSD_PT1_PKSH_PT2_PKSL_T4_iiT6__param_8];
	ld.param.u64 	%rd136, [_ZN3cub18CUB_300001_SM_10006detail10radix_sort29DeviceRadixSortOnesweepKernelINS1_5radix10policy_hubIiNS0_8NullTypeEjE10Policy1000ELNS0_9SortOrderE0EiS6_jiiNS1_21identity_decomposer_tEEEvPT5_SC_PT3_PKSD_PT1_PKSH_PT2_PKSL_T4_iiT6__param_2];
	setp.gt.u32 	%p121, %r1, 255;
	mad.lo.s32 	%r305, %r3, 7680, 7680;
	setp.lt.s32 	%p122, %r305, %r1893;
	setp.eq.s64 	%p123, %rd136, 0;
	or.pred  	%p124, %p123, %p122;
	or.pred  	%p125, %p121, %p124;
	@%p125 bra 	$L__BB4_169;
	ld.param.u64 	%rd137, [_ZN3cub18CUB_300001_SM_10006detail10radix_sort29DeviceRadixSortOnesweepKernelINS1_5radix10policy_hubIiNS0_8NullTypeEjE10Policy1000ELNS0_9SortOrderE0EiS6_jiiNS1_21identity_decomposer_tEEEvPT5_SC_PT3_PKSD_PT1_PKSH_PT2_PKSL_T4_iiT6__param_2];
	ld.shared.u32 	%r1525, [%r114+30720];
	add.s32 	%r1526, %r172, %r1944;
	add.s32 	%r1527, %r1526, %r1525;
	cvta.to.global.u64 	%rd48, %rd137;
	mul.wide.u32 	%rd49, %r1, 4;
	add.s64 	%rd50, %rd48, %rd49;
	st.global.u32 	[%rd50], %r1527;
$L__BB4_169:
	ld.param.u32 	%r1894, [_ZN3cub18CUB_300001_SM_10006detail10radix_sort29DeviceRadixSortOnesweepKernelINS1_5radix10policy_hubIiNS0_8NullTypeEjE10Policy1000ELNS0_9SortOrderE0EiS6_jiiNS1_21identity_decomposer_tEEEvPT5_SC_PT3_PKSD_PT1_PKSH_PT2_PKSL_T4_iiT6__param_8];
	setp.gt.s32 	%p126, %r305, %r1894;
	bar.sync 	0;
	@%p126 bra 	$L__BB4_171;
	ld.shared.u32 	%r1528, [%r114];
	shr.u32 	%r1529, %r1528, %r328;
	and.b32  	%r1530, %r1529, %r86;
	shl.b32 	%r1531, %r1530, 2;
	add.s32 	%r1533, %r597, 30720;
	add.s32 	%r1534, %r1533, %r1531;
	ld.shared.u32 	%r1535, [%r1534];
	add.s32 	%r1536, %r1535, %r1;
	xor.b32  	%r1537, %r1528, -2147483648;
	mul.wide.u32 	%rd51, %r1536, 4;
	add.s64 	%rd52, %rd1, %rd51;
	st.global.u32 	[%rd52], %r1537;
	bar.warp.sync 	-1;
	ld.shared.u32 	%r1538, [%r114+1536];
	shr.u32 	%r1539, %r1538, %r328;
	and.b32  	%r1540, %r1539, %r86;
	shl.b32 	%r1541, %r1540, 2;
	add.s32 	%r1542, %r1533, %r1541;
	ld.shared.u32 	%r1543, [%r1542];
	add.s32 	%r1544, %r1, %r1543;
	add.s32 	%r1545, %r1544, 384;
	xor.b32  	%r1546, %r1538, -2147483648;
	mul.wide.u32 	%rd53, %r1545, 4;
	add.s64 	%rd54, %rd1, %rd53;
	st.global.u32 	[%rd54], %r1546;
	bar.warp.sync 	-1;
	ld.shared.u32 	%r1547, [%r114+3072];
	shr.u32 	%r1548, %r1547, %r328;
	and.b32  	%r1549, %r1548, %r86;
	shl.b32 	%r1550, %r1549, 2;
	add.s32 	%r1551, %r1533, %r1550;
	ld.shared.u32 	%r1552, [%r1551];
	add.s32 	%r1553, %r1, %r1552;
	add.s32 	%r1554, %r1553, 768;
	xor.b32  	%r1555, %r1547, -2147483648;
	mul.wide.u32 	%rd55, %r1554, 4;
	add.s64 	%rd56, %rd1, %rd55;
	st.global.u32 	[%rd56], %r1555;
	bar.warp.sync 	-1;
	ld.shared.u32 	%r1556, [%r114+4608];
	shr.u32 	%r1557, %r1556, %r328;
	and.b32  	%r1558, %r1557, %r86;
	shl.b32 	%r1559, %r1558, 2;
	add.s32 	%r1560, %r1533, %r1559;
	ld.shared.u32 	%r1561, [%r1560];
	add.s32 	%r1562, %r1, %r1561;
	add.s32 	%r1563, %r1562, 1152;
	xor.b32  	%r1564, %r1556, -2147483648;
	mul.wide.u32 	%rd57, %r1563, 4;
	add.s64 	%rd58, %rd1, %rd57;
	st.global.u32 	[%rd58], %r1564;
	bar.warp.sync 	-1;
	ld.shared.u32 	%r1565, [%r114+6144];
	shr.u32 	%r1566, %r1565, %r328;
	and.b32  	%r1567, %r1566, %r86;
	shl.b32 	%r1568, %r1567, 2;
	add.s32 	%r1569, %r1533, %r1568;
	ld.shared.u32 	%r1570, [%r1569];
	add.s32 	%r1571, %r1, %r1570;
	add.s32 	%r1572, %r1571, 1536;
	xor.b32  	%r1573, %r1565, -2147483648;
	mul.wide.u32 	%rd59, %r1572, 4;
	add.s64 	%rd60, %rd1, %rd59;
	st.global.u32 	[%rd60], %r1573;
	bar.warp.sync 	-1;
	ld.shared.u32 	%r1574, [%r114+7680];
	shr.u32 	%r1575, %r1574, %r328;
	and.b32  	%r1576, %r1575, %r86;
	shl.b32 	%r1577, %r1576, 2;
	add.s32 	%r1578, %r1533, %r1577;
	ld.shared.u32 	%r1579, [%r1578];
	add.s32 	%r1580, %r1, %r1579;
	add.s32 	%r1581, %r1580, 1920;
	xor.b32  	%r1582, %r1574, -2147483648;
	mul.wide.u32 	%rd61, %r1581, 4;
	add.s64 	%rd62, %rd1, %rd61;
	st.global.u32 	[%rd62], %r1582;
	bar.warp.sync 	-1;
	ld.shared.u32 	%r1583, [%r114+9216];
	shr.u32 	%r1584, %r1583, %r328;
	and.b32  	%r1585, %r1584, %r86;
	shl.b32 	%r1586, %r1585, 2;
	add.s32 	%r1587, %r1533, %r1586;
	ld.shared.u32 	%r1588, [%r1587];
	add.s32 	%r1589, %r1, %r1588;
	add.s32 	%r1590, %r1589, 2304;
	xor.b32  	%r1591, %r1583, -2147483648;
	mul.wide.u32 	%rd63, %r1590, 4;
	add.s64 	%rd64, %rd1, %rd63;
	st.global.u32 	[%rd64], %r1591;
	bar.warp.sync 	-1;
	ld.shared.u32 	%r1592, [%r114+10752];
	shr.u32 	%r1593, %r1592, %r328;
	and.b32  	%r1594, %r1593, %r86;
	shl.b32 	%r1595, %r1594, 2;
	add.s32 	%r1596, %r1533, %r1595;
	ld.shared.u32 	%r1597, [%r1596];
	add.s32 	%r1598, %r1, %r1597;
	add.s32 	%r1599, %r1598, 2688;
	xor.b32  	%r1600, %r1592, -2147483648;
	mul.wide.u32 	%rd65, %r1599, 4;
	add.s64 	%rd66, %rd1, %rd65;
	st.global.u32 	[%rd66], %r1600;
	bar.warp.sync 	-1;
	ld.shared.u32 	%r1601, [%r114+12288];
	shr.u32 	%r1602, %r1601, %r328;
	and.b32  	%r1603, %r1602, %r86;
	shl.b32 	%r1604, %r1603, 2;
	add.s32 	%r1605, %r1533, %r1604;
	ld.shared.u32 	%r1606, [%r1605];
	add.s32 	%r1607, %r1, %r1606;
	add.s32 	%r1608, %r1607, 3072;
	xor.b32  	%r1609, %r1601, -2147483648;
	mul.wide.u32 	%rd67, %r1608, 4;
	add.s64 	%rd68, %rd1, %rd67;
	st.global.u32 	[%rd68], %r1609;
	bar.warp.sync 	-1;
	ld.shared.u32 	%r1610, [%r114+13824];
	shr.u32 	%r1611, %r1610, %r328;
	and.b32  	%r1612, %r1611, %r86;
	shl.b32 	%r1613, %r1612, 2;
	add.s32 	%r1614, %r1533, %r1613;
	ld.shared.u32 	%r1615, [%r1614];
	add.s32 	%r1616, %r1, %r1615;
	add.s32 	%r1617, %r1616, 3456;
	xor.b32  	%r1618, %r1610, -2147483648;
	mul.wide.u32 	%rd69, %r1617, 4;
	add.s64 	%rd70, %rd1, %rd69;
	st.global.u32 	[%rd70], %r1618;
	bar.warp.sync 	-1;
	ld.shared.u32 	%r1619, [%r114+15360];
	shr.u32 	%r1620, %r1619, %r328;
	and.b32  	%r1621, %r1620, %r86;
	shl.b32 	%r1622, %r1621, 2;
	add.s32 	%r1623, %r1533, %r1622;
	ld.shared.u32 	%r1624, [%r1623];
	add.s32 	%r1625, %r1, %r1624;
	add.s32 	%r1626, %r1625, 3840;
	xor.b32  	%r1627, %r1619, -2147483648;
	mul.wide.u32 	%rd71, %r1626, 4;
	add.s64 	%rd72, %rd1, %rd71;
	st.global.u32 	[%rd72], %r1627;
	bar.warp.sync 	-1;
	ld.shared.u32 	%r1628, [%r114+16896];
	shr.u32 	%r1629, %r1628, %r328;
	and.b32  	%r1630, %r1629, %r86;
	shl.b32 	%r1631, %r1630, 2;
	add.s32 	%r1632, %r1533, %r1631;
	ld.shared.u32 	%r1633, [%r1632];
	add.s32 	%r1634, %r1, %r1633;
	add.s32 	%r1635, %r1634, 4224;
	xor.b32  	%r1636, %r1628, -2147483648;
	mul.wide.u32 	%rd73, %r1635, 4;
	add.s64 	%rd74, %rd1, %rd73;
	st.global.u32 	[%rd74], %r1636;
	bar.warp.sync 	-1;
	ld.shared.u32 	%r1637, [%r114+18432];
	shr.u32 	%r1638, %r1637, %r328;
	and.b32  	%r1639, %r1638, %r86;
	shl.b32 	%r1640, %r1639, 2;
	add.s32 	%r1641, %r1533, %r1640;
	ld.shared.u32 	%r1642, [%r1641];
	add.s32 	%r1643, %r1, %r1642;
	add.s32 	%r1644, %r1643, 4608;
	xor.b32  	%r1645, %r1637, -2147483648;
	mul.wide.u32 	%rd75, %r1644, 4;
	add.s64 	%rd76, %rd1, %rd75;
	st.global.u32 	[%rd76], %r1645;
	bar.warp.sync 	-1;
	ld.shared.u32 	%r1646, [%r114+19968];
	shr.u32 	%r1647, %r1646, %r328;
	and.b32  	%r1648, %r1647, %r86;
	shl.b32 	%r1649, %r1648, 2;
	add.s32 	%r1650, %r1533, %r1649;
	ld.shared.u32 	%r1651, [%r1650];
	add.s32 	%r1652, %r1, %r1651;
	add.s32 	%r1653, %r1652, 4992;
	xor.b32  	%r1654, %r1646, -2147483648;
	mul.wide.u32 	%rd77, %r1653, 4;
	add.s64 	%rd78, %rd1, %rd77;
	st.global.u32 	[%rd78], %r1654;
	bar.warp.sync 	-1;
	ld.shared.u32 	%r1655, [%r114+21504];
	shr.u32 	%r1656, %r1655, %r328;
	and.b32  	%r1657, %r1656, %r86;
	shl.b32 	%r1658, %r1657, 2;
	add.s32 	%r1659, %r1533, %r1658;
	ld.shared.u32 	%r1660, [%r1659];
	add.s32 	%r1661, %r1, %r1660;
	add.s32 	%r1662, %r1661, 5376;
	xor.b32  	%r1663, %r1655, -2147483648;
	mul.wide.u32 	%rd79, %r1662, 4;
	add.s64 	%rd80, %rd1, %rd79;
	st.global.u32 	[%rd80], %r1663;
	bar.warp.sync 	-1;
	ld.shared.u32 	%r1664, [%r114+23040];
	shr.u32 	%r1665, %r1664, %r328;
	and.b32  	%r1666, %r1665, %r86;
	shl.b32 	%r1667, %r1666, 2;
	add.s32 	%r1668, %r1533, %r1667;
	ld.shared.u32 	%r1669, [%r1668];
	add.s32 	%r1670, %r1, %r1669;
	add.s32 	%r1671, %r1670, 5760;
	xor.b32  	%r1672, %r1664, -2147483648;
	mul.wide.u32 	%rd81, %r1671, 4;
	add.s64 	%rd82, %rd1, %rd81;
	st.global.u32 	[%rd82], %r1672;
	bar.warp.sync 	-1;
	ld.shared.u32 	%r1673, [%r114+24576];
	shr.u32 	%r1674, %r1673, %r328;
	and.b32  	%r1675, %r1674, %r86;
	shl.b32 	%r1676, %r1675, 2;
	add.s32 	%r1677, %r1533, %r1676;
	ld.shared.u32 	%r1678, [%r1677];
	add.s32 	%r1679, %r1, %r1678;
	add.s32 	%r1680, %r1679, 6144;
	xor.b32  	%r1681, %r1673, -2147483648;
	mul.wide.u32 	%rd83, %r1680, 4;
	add.s64 	%rd84, %rd1, %rd83;
	st.global.u32 	[%rd84], %r1681;
	bar.warp.sync 	-1;
	ld.shared.u32 	%r1682, [%r114+26112];
	shr.u32 	%r1683, %r1682, %r328;
	and.b32  	%r1684, %r1683, %r86;
	shl.b32 	%r1685, %r1684, 2;
	add.s32 	%r1686, %r1533, %r1685;
	ld.shared.u32 	%r1687, [%r1686];
	add.s32 	%r1688, %r1, %r1687;
	add.s32 	%r1689, %r1688, 6528;
	xor.b32  	%r1690, %r1682, -2147483648;
	mul.wide.u32 	%rd85, %r1689, 4;
	add.s64 	%rd86, %rd1, %rd85;
	st.global.u32 	[%rd86], %r1690;
	bar.warp.sync 	-1;
	ld.shared.u32 	%r1691, [%r114+27648];
	shr.u32 	%r1692, %r1691, %r328;
	and.b32  	%r1693, %r1692, %r86;
	shl.b32 	%r1694, %r1693, 2;
	add.s32 	%r1695, %r1533, %r1694;
	ld.shared.u32 	%r1696, [%r1695];
	add.s32 	%r1697, %r1, %r1696;
	add.s32 	%r1698, %r1697, 6912;
	xor.b32  	%r1699, %r1691, -2147483648;
	mul.wide.u32 	%rd87, %r1698, 4;
	add.s64 	%rd88, %rd1, %rd87;
	st.global.u32 	[%rd88], %r1699;
	bar.warp.sync 	-1;
	ld.shared.u32 	%r1700, [%r114+29184];
	shr.u32 	%r1701, %r1700, %r328;
	and.b32  	%r1702, %r1701, %r86;
	shl.b32 	%r1703, %r1702, 2;
	add.s32 	%r1704, %r1533, %r1703;
	ld.shared.u32 	%r1705, [%r1704];
	add.s32 	%r1706, %r1, %r1705;
	add.s32 	%r1707, %r1706, 7296;
	xor.b32  	%r1708, %r1700, -2147483648;
	mul.wide.u32 	%rd89, %r1707, 4;
	add.s64 	%rd90, %rd1, %rd89;
	st.global.u32 	[%rd90], %r1708;
	bar.warp.sync 	-1;
	bra.uni 	$L__BB4_212;
$L__BB4_171:
	ld.param.u32 	%r1895, [_ZN3cub18CUB_300001_SM_10006detail10radix_sort29DeviceRadixSortOnesweepKernelINS1_5radix10policy_hubIiNS0_8NullTypeEjE10Policy1000ELNS0_9SortOrderE0EiS6_jiiNS1_21identity_decomposer_tEEEvPT5_SC_PT3_PKSD_PT1_PKSH_PT2_PKSL_T4_iiT6__param_8];
	mad.lo.s32 	%r306, %r3, -7680, %r1895;
	setp.ge.s32 	%p127, %r1, %r306;
	@%p127 bra 	$L__BB4_173;
	ld.shared.u32 	%r1709, [%r114];
	shr.u32 	%r1710, %r1709, %r328;
	and.b32  	%r1711, %r1710, %r86;
	shl.b32 	%r1712, %r1711, 2;
	add.s32 	%r1714, %r597, %r1712;
	ld.shared.u32 	%r1715, [%r1714+30720];
	xor.b32  	%r1716, %r1709, -2147483648;
	add.s32 	%r1717, %r1715, %r1;
	mul.wide.u32 	%rd91, %r1717, 4;
	add.s64 	%rd92, %rd1, %rd91;
	st.global.u32 	[%rd92], %r1716;
$L__BB4_173:
	bar.warp.sync 	-1;
	add.s32 	%r307, %r1, 384;
	setp.ge.s32 	%p128, %r307, %r306;
	@%p128 bra 	$L__BB4_175;
	ld.shared.u32 	%r1718, [%r114+1536];
	shr.u32 	%r1719, %r1718, %r328;
	and.b32  	%r1720, %r1719, %r86;
	shl.b32 	%r1721, %r1720, 2;
	add.s32 	%r1723, %r597, %r1721;
	ld.shared.u32 	%r1724, [%r1723+30720];
	xor.b32  	%r1725, %r1718, -2147483648;
	add.s32 	%r1726, %r1724, %r307;
	mul.wide.u32 	%rd93, %r1726, 4;
	add.s64 	%rd94, %rd1, %rd93;
	st.global.u32 	[%rd94], %r1725;
$L__BB4_175:
	bar.warp.sync 	-1;
	add.s32 	%r308, %r1, 768;
	setp.ge.s32 	%p129, %r308, %r306;
	@%p129 bra 	$L__BB4_177;
	ld.shared.u32 	%r1727, [%r114+3072];
	shr.u32 	%r1728, %r1727, %r328;
	and.b32  	%r1729, %r1728, %r86;
	shl.b32 	%r1730, %r1729, 2;
	add.s32 	%r1732, %r597, %r1730;
	ld.shared.u32 	%r1733, [%r1732+30720];
	xor.b32  	%r1734, %r1727, -2147483648;
	add.s32 	%r1735, %r1733, %r308;
	mul.wide.u32 	%rd95, %r1735, 4;
	add.s64 	%rd96, %rd1, %rd95;
	st.global.u32 	[%rd96], %r1734;
$L__BB4_177:
	bar.warp.sync 	-1;
	add.s32 	%r309, %r1, 1152;
	setp.ge.s32 	%p130, %r309, %r306;
	@%p130 bra 	$L__BB4_179;
	ld.shared.u32 	%r1736, [%r114+4608];
	shr.u32 	%r1737, %r1736, %r328;
	and.b32  	%r1738, %r1737, %r86;
	shl.b32 	%r1739, %r1738, 2;
	add.s32 	%r1741, %r597, %r1739;
	ld.shared.u32 	%r1742, [%r1741+30720];
	xor.b32  	%r1743, %r1736, -2147483648;
	add.s32 	%r1744, %r1742, %r309;
	mul.wide.u32 	%rd97, %r1744, 4;
	add.s64 	%rd98, %rd1, %rd97;
	st.global.u32 	[%rd98], %r1743;
$L__BB4_179:
	bar.warp.sync 	-1;
	add.s32 	%r310, %r1, 1536;
	setp.ge.s32 	%p131, %r310, %r306;
	@%p131 bra 	$L__BB4_181;
	ld.shared.u32 	%r1745, [%r114+6144];
	shr.u32 	%r1746, %r1745, %r328;
	and.b32  	%r1747, %r1746, %r86;
	shl.b32 	%r1748, %r1747, 2;
	add.s32 	%r1750, %r597, %r1748;
	ld.shared.u32 	%r1751, [%r1750+30720];
	xor.b32  	%r1752, %r1745, -2147483648;
	add.s32 	%r1753, %r1751, %r310;
	mul.wide.u32 	%rd99, %r1753, 4;
	add.s64 	%rd100, %rd1, %rd99;
	st.global.u32 	[%rd100], %r1752;
$L__BB4_181:
	bar.warp.sync 	-1;
	add.s32 	%r311, %r1, 1920;
	setp.ge.s32 	%p132, %r311, %r306;
	@%p132 bra 	$L__BB4_183;
	ld.shared.u32 	%r1754, [%r114+7680];
	shr.u32 	%r1755, %r1754, %r328;
	and.b32  	%r1756, %r1755, %r86;
	shl.b32 	%r1757, %r1756, 2;
	add.s32 	%r1759, %r597, %r1757;
	ld.shared.u32 	%r1760, [%r1759+30720];
	xor.b32  	%r1761, %r1754, -2147483648;
	add.s32 	%r1762, %r1760, %r311;
	mul.wide.u32 	%rd101, %r1762, 4;
	add.s64 	%rd102, %rd1, %rd101;
	st.global.u32 	[%rd102], %r1761;
$L__BB4_183:
	bar.warp.sync 	-1;
	add.s32 	%r312, %r1, 2304;
	setp.ge.s32 	%p133, %r312, %r306;
	@%p133 bra 	$L__BB4_185;
	ld.shared.u32 	%r1763, [%r114+9216];
	shr.u32 	%r1764, %r1763, %r328;
	and.b32  	%r1765, %r1764, %r86;
	shl.b32 	%r1766, %r1765, 2;
	add.s32 	%r1768, %r597, %r1766;
	ld.shared.u32 	%r1769, [%r1768+30720];
	xor.b32  	%r1770, %r1763, -2147483648;
	add.s32 	%r1771, %r1769, %r312;
	mul.wide.u32 	%rd103, %r1771, 4;
	add.s64 	%rd104, %rd1, %rd103;
	st.global.u32 	[%rd104], %r1770;
$L__BB4_185:
	bar.warp.sync 	-1;
	add.s32 	%r313, %r1, 2688;
	setp.ge.s32 	%p134, %r313, %r306;
	@%p134 bra 	$L__BB4_187;
	ld.shared.u32 	%r1772, [%r114+10752];
	shr.u32 	%r1773, %r1772, %r328;
	and.b32  	%r1774, %r1773, %r86;
	shl.b32 	%r1775, %r1774, 2;
	add.s32 	%r1777, %r597, %r1775;
	ld.shared.u32 	%r1778, [%r1777+30720];
	xor.b32  	%r1779, %r1772, -2147483648;
	add.s32 	%r1780, %r1778, %r313;
	mul.wide.u32 	%rd105, %r1780, 4;
	add.s64 	%rd106, %rd1, %rd105;
	st.global.u32 	[%rd106], %r1779;
$L__BB4_187:
	bar.warp.sync 	-1;
	or.b32  	%r314, %r1, 3072;
	setp.ge.s32 	%p135, %r314, %r306;
	@%p135 bra 	$L__BB4_189;
	ld.shared.u32 	%r1781, [%r114+12288];
	shr.u32 	%r1782, %r1781, %r328;
	and.b32  	%r1783, %r1782, %r86;
	shl.b32 	%r1784, %r1783, 2;
	add.s32 	%r1786, %r597, %r1784;
	ld.shared.u32 	%r1787, [%r1786+30720];
	xor.b32  	%r1788, %r1781, -2147483648;
	add.s32 	%r1789, %r1787, %r314;
	mul.wide.u32 	%rd107, %r1789, 4;
	add.s64 	%rd108, %rd1, %rd107;
	st.global.u32 	[%rd108], %r1788;
$L__BB4_189:
	bar.warp.sync 	-1;
	add.s32 	%r315, %r1, 3456;
	setp.ge.s32 	%p136, %r315, %r306;
	@%p136 bra 	$L__BB4_191;
	ld.shared.u32 	%r1790, [%r114+13824];
	shr.u32 	%r1791, %r1790, %r328;
	and.b32  	%r1792, %r1791, %r86;
	shl.b32 	%r1793, %r1792, 2;
	add.s32 	%r1795, %r597, %r1793;
	ld.shared.u32 	%r1796, [%r1795+30720];
	xor.b32  	%r1797, %r1790, -2147483648;
	add.s32 	%r1798, %r1796, %r315;
	mul.wide.u32 	%rd109, %r1798, 4;
	add.s64 	%rd110, %rd1, %rd109;
	st.global.u32 	[%rd110], %r1797;
$L__BB4_191:
	bar.warp.sync 	-1;
	add.s32 	%r316, %r1, 3840;
	setp.ge.s32 	%p137, %r316, %r306;
	@%p137 bra 	$L__BB4_193;
	ld.shared.u32 	%r1799, [%r114+15360];
	shr.u32 	%r1800, %r1799, %r328;
	and.b32  	%r1801, %r1800, %r86;
	shl.b32 	%r1802, %r1801, 2;
	add.s32 	%r1804, %r597, %r1802;
	ld.shared.u32 	%r1805, [%r1804+30720];
	xor.b32  	%r1806, %r1799, -2147483648;
	add.s32 	%r1807, %r1805, %r316;
	mul.wide.u32 	%rd111, %r1807, 4;
	add.s64 	%rd112, %rd1, %rd111;
	st.global.u32 	[%rd112], %r1806;
$L__BB4_193:
	bar.warp.sync 	-1;
	add.s32 	%r317, %r1, 4224;
	setp.ge.s32 	%p138, %r317, %r306;
	@%p138 bra 	$L__BB4_195;
	ld.shared.u32 	%r1808, [%r114+16896];
	shr.u32 	%r1809, %r1808, %r328;
	and.b32  	%r1810, %r1809, %r86;
	shl.b32 	%r1811, %r1810, 2;
	add.s32 	%r1813, %r597, %r1811;
	ld.shared.u32 	%r1814, [%r1813+30720];
	xor.b32  	%r1815, %r1808, -2147483648;
	add.s32 	%r1816, %r1814, %r317;
	mul.wide.u32 	%rd113, %r1816, 4;
	add.s64 	%rd114, %rd1, %rd113;
	st.global.u32 	[%rd114], %r1815;
$L__BB4_195:
	bar.warp.sync 	-1;
	add.s32 	%r318, %r1, 4608;
	setp.ge.s32 	%p139, %r318, %r306;
	@%p139 bra 	$L__BB4_197;
	ld.shared.u32 	%r1817, [%r114+18432];
	shr.u32 	%r1818, %r1817, %r328;
	and.b32  	%r1819, %r1818, %r86;
	shl.b32 	%r1820, %r1819, 2;
	add.s32 	%r1822, %r597, %r1820;
	ld.shared.u32 	%r1823, [%r1822+30720];
	xor.b32  	%r1824, %r1817, -2147483648;
	add.s32 	%r1825, %r1823, %r318;
	mul.wide.u32 	%rd115, %r1825, 4;
	add.s64 	%rd116, %rd1, %rd115;
	st.global.u32 	[%rd116], %r1824;
$L__BB4_197:
	bar.warp.sync 	-1;
	add.s32 	%r319, %r1, 4992;
	setp.ge.s32 	%p140, %r319, %r306;
	@%p140 bra 	$L__BB4_199;
	ld.shared.u32 	%r1826, [%r114+19968];
	shr.u32 	%r1827, %r1826, %r328;
	and.b32  	%r1828, %r1827, %r86;
	shl.b32 	%r1829, %r1828, 2;
	add.s32 	%r1831, %r597, %r1829;
	ld.shared.u32 	%r1832, [%r1831+30720];
	xor.b32  	%r1833, %r1826, -2147483648;
	add.s32 	%r1834, %r1832, %r319;
	mul.wide.u32 	%rd117, %r1834, 4;
	add.s64 	%rd118, %rd1, %rd117;
	st.global.u32 	[%rd118], %r1833;
$L__BB4_199:
	bar.warp.sync 	-1;
	add.s32 	%r320, %r1, 5376;
	setp.ge.s32 	%p141, %r320, %r306;
	@%p141 bra 	$L__BB4_201;
	ld.shared.u32 	%r1835, [%r114+21504];
	shr.u32 	%r1836, %r1835, %r328;
	and.b32  	%r1837, %r1836, %r86;
	shl.b32 	%r1838, %r1837, 2;
	add.s32 	%r1840, %r597, %r1838;
	ld.shared.u32 	%r1841, [%r1840+30720];
	xor.b32  	%r1842, %r1835, -2147483648;
	add.s32 	%r1843, %r1841, %r320;
	mul.wide.u32 	%rd119, %r1843, 4;
	add.s64 	%rd120, %rd1, %rd119;
	st.global.u32 	[%rd120], %r1842;
$L__BB4_201:
	bar.warp.sync 	-1;
	add.s32 	%r321, %r1, 5760;
	setp.ge.s32 	%p142, %r321, %r306;
	@%p142 bra 	$L__BB4_203;
	ld.shared.u32 	%r1844, [%r114+23040];
	shr.u32 	%r1845, %r1844, %r328;
	and.b32  	%r1846, %r1845, %r86;
	shl.b32 	%r1847, %r1846, 2;
	add.s32 	%r1849, %r597, %r1847;
	ld.shared.u32 	%r1850, [%r1849+30720];
	xor.b32  	%r1851, %r1844, -2147483648;
	add.s32 	%r1852, %r1850, %r321;
	mul.wide.u32 	%rd121, %r1852, 4;
	add.s64 	%rd122, %rd1, %rd121;
	st.global.u32 	[%rd122], %r1851;
$L__BB4_203:
	bar.warp.sync 	-1;
	or.b32  	%r322, %r1, 6144;
	setp.ge.s32 	%p143, %r322, %r306;
	@%p143 bra 	$L__BB4_205;
	ld.shared.u32 	%r1853, [%r114+24576];
	shr.u32 	%r1854, %r1853, %r328;
	and.b32  	%r1855, %r1854, %r86;
	shl.b32 	%r1856, %r1855, 2;
	add.s32 	%r1858, %r597, %r1856;
	ld.shared.u32 	%r1859, [%r1858+30720];
	xor.b32  	%r1860, %r1853, -2147483648;
	add.s32 	%r1861, %r1859, %r322;
	mul.wide.u32 	%rd123, %r1861, 4;
	add.s64 	%rd124, %rd1, %rd123;
	st.global.u32 	[%rd124], %r1860;
$L__BB4_205:
	bar.warp.sync 	-1;
	add.s32 	%r323, %r1, 6528;
	setp.ge.s32 	%p144, %r323, %r306;
	@%p144 bra 	$L__BB4_207;
	ld.shared.u32 	%r1862, [%r114+26112];
	shr.u32 	%r1863, %r1862, %r328;
	and.b32  	%r1864, %r1863, %r86;
	shl.b32 	%r1865, %r1864, 2;
	add.s32 	%r1867, %r597, %r1865;
	ld.shared.u32 	%r1868, [%r1867+30720];
	xor.b32  	%r1869, %r1862, -2147483648;
	add.s32 	%r1870, %r1868, %r323;
	mul.wide.u32 	%rd125, %r1870, 4;
	add.s64 	%rd126, %rd1, %rd125;
	st.global.u32 	[%rd126], %r1869;
$L__BB4_207:
	bar.warp.sync 	-1;
	add.s32 	%r324, %r1, 6912;
	setp.ge.s32 	%p145, %r324, %r306;
	@%p145 bra 	$L__BB4_209;
	ld.shared.u32 	%r1871, [%r114+27648];
	shr.u32 	%r1872, %r1871, %r328;
	and.b32  	%r1873, %r1872, %r86;
	shl.b32 	%r1874, %r1873, 2;
	add.s32 	%r1876, %r597, %r1874;
	ld.shared.u32 	%r1877, [%r1876+30720];
	xor.b32  	%r1878, %r1871, -2147483648;
	add.s32 	%r1879, %r1877, %r324;
	mul.wide.u32 	%rd127, %r1879, 4;
	add.s64 	%rd128, %rd1, %rd127;
	st.global.u32 	[%rd128], %r1878;
$L__BB4_209:
	bar.warp.sync 	-1;
	add.s32 	%r1880, %r1, 7296;
	ld.shared.u32 	%r325, [%r114+29184];
	shr.u32 	%r1881, %r325, %r328;
	and.b32  	%r1882, %r1881, %r86;
	shl.b32 	%r1883, %r1882, 2;
	add.s32 	%r1885, %r597, %r1883;
	ld.shared.u32 	%r1886, [%r1885+30720];
	add.s32 	%r326, %r1886, %r1880;
	setp.ge.s32 	%p146, %r1880, %r306;
	@%p146 bra 	$L__BB4_211;
	xor.b32  	%r1887, %r325, -2147483648;
	mul.wide.u32 	%rd129, %r326, 4;
	add.s64 	%rd130, %rd1, %rd129;
	st.global.u32 	[%rd130], %r1887;
$L__BB4_211:
	bar.warp.sync 	-1;
$L__BB4_212:
	ret;

}


// ===== COMPILED SASS (sm_100) =====

	.target	sm_100

	.elftype	@"ET_EXEC"


//--------------------- .note.nv.tkinfo           --------------------------
	.section	.note.nv.tkinfo,"",@"SHT_NOTE"
	.sectionflags	@"SHF_NOTE_NV_TKINFO"
	.tkinfo
        /*0018*/ 	.word	0x00000002
        /*0030*/ 	.string	""
        /*0030*/ 	.string	"ptxas"
        /*0030*/ 	.string	"Cuda compilation tools, release 13.0, V13.0.88"
        /*0030*/ 	.string	"Build cuda_13.0.r13.0/compiler.36424714_0"
        /*0030*/ 	.string	"-arch sm_100 -m 64 "



//--------------------- .note.nv.cuinfo           --------------------------
	.section	.note.nv.cuinfo,"",@"SHT_NOTE"
	.sectionflags	@"SHF_NOTE_NV_CUINFO"
        /*0018*/ 	.short	0x0002
        /*001a*/ 	.short	0x0064
        /*001c*/ 	.short	0x0082
	.zero		2


//--------------------- .nv.info                  --------------------------
	.section	.nv.info,"",@"SHT_CUDA_INFO"
	.align	4


	//----- nvinfo : EIATTR_REGCOUNT
	.align		4
        /*0000*/ 	.byte	0x04, 0x2f
        /*0002*/ 	.short	(.L_41 - .L_40)
	.align		4
.L_40:
        /*0004*/ 	.word	index@(_ZN3cub18CUB_300001_SM_10006detail11EmptyKernelIvEEvv)
        /*0008*/ 	.word	0x00000004


	//----- nvinfo : EIATTR_FRAME_SIZE
	.align		4
.L_41:
        /*000c*/ 	.byte	0x04, 0x11
        /*000e*/ 	.short	(.L_43 - .L_42)
	.align		4
.L_42:
        /*0010*/ 	.word	index@(_ZN3cub18CUB_300001_SM_10006detail11EmptyKernelIvEEvv)
        /*0014*/ 	.word	0x00000000


	//----- nvinfo : EIATTR_REGCOUNT
	.align		4
.L_43:
        /*0018*/ 	.byte	0x04, 0x2f
        /*001a*/ 	.short	(.L_45 - .L_44)
	.align		4
.L_44:
        /*001c*/ 	.word	index@(_ZN3cub18CUB_300001_SM_10006detail10radix_sort31DeviceRadixSortSingleTileKernelINS1_5radix10policy_hubIiNS0_8NullTypeEjE10Policy1000ELNS0_9SortOrderE0EiS6_jNS1_21identity_decomposer_tEEEvPKT1_PSB_PKT2_PSF_T3_iiT4_)
        /*0020*/ 	.word	0x0000007f


	//----- nvinfo : EIATTR_FRAME_SIZE
	.align		4
.L_45:
        /*0024*/ 	.byte	0x04, 0x11
        /*0026*/ 	.short	(.L_47 - .L_46)
	.align		4
.L_46:
        /*0028*/ 	.word	index@(_ZN3cub18CUB_300001_SM_10006detail10radix_sort31DeviceRadixSortSingleTileKernelINS1_5radix10policy_hubIiNS0_8NullTypeEjE10Policy1000ELNS0_9SortOrderE0EiS6_jNS1_21identity_decomposer_tEEEvPKT1_PSB_PKT2_PSF_T3_iiT4_)
        /*002c*/ 	.word	0x00000000


	//----- nvinfo : EIATTR_REGCOUNT
	.align		4
.L_47:
        /*0030*/ 	.byte	0x04, 0x2f
        /*0032*/ 	.short	(.L_49 - .L_48)
	.align		4
.L_48:
        /*0034*/ 	.word	index@(_ZN3cub18CUB_300001_SM_10006detail10radix_sort30DeviceRadixSortHistogramKernelINS1_5radix10policy_hubIiNS0_8NullTypeEjE10Policy1000ELNS0_9SortOrderE0EijNS1_21identity_decomposer_tEEEvPT2_PKT1_SB_iiT3_)
        /*0038*/ 	.word	0x00000020


	//----- nvinfo : EIATTR_FRAME_SIZE
	.align		4
.L_49:
        /*003c*/ 	.byte	0x04, 0x11
        /*003e*/ 	.short	(.L_51 - .L_50)
	.align		4
.L_50:
        /*0040*/ 	.word	index@(_ZN3cub18CUB_300001_SM_10006detail10radix_sort30DeviceRadixSortHistogramKernelINS1_5radix10policy_hubIiNS0_8NullTypeEjE10Policy1000ELNS0_9SortOrderE0EijNS1_21identity_decomposer_tEEEvPT2_PKT1_SB_iiT3_)
        /*0044*/ 	.word	0x00000000


	//----- nvinfo : EIATTR_REGCOUNT
	.align		4
.L_51:
        /*0048*/ 	.byte	0x04, 0x2f
        /*004a*/ 	.short	(.L_53 - .L_52)
	.align		4
.L_52:
        /*004c*/ 	.word	index@(_ZN3cub18CUB_300001_SM_10006detail10radix_sort33DeviceRadixSortExclusiveSumKernelINS1_5radix10policy_hubIiNS0_8NullTypeEjE10Policy1000EjEEvPT0_)
        /*0050*/ 	.word	0x00000018


	//----- nvinfo : EIATTR_FRAME_SIZE
	.align		4
.L_53:
        /*0054*/ 	.byte	0x04, 0x11
        /*0056*/ 	.short	(.L_55 - .L_54)
	.align		4
.L_54:
        /*0058*/ 	.word	index@(_ZN3cub18CUB_300001_SM_10006detail10radix_sort33DeviceRadixSortExclusiveSumKernelINS1_5radix10policy_hubIiNS0_8NullTypeEjE10Policy1000EjEEvPT0_)
        /*005c*/ 	.word	0x00000000


	//----- nvinfo : EIATTR_REGCOUNT
	.align		4
.L_55:
        /*0060*/ 	.byte	0x04, 0x2f
        /*0062*/ 	.short	(.L_57 - .L_56)
	.align		4
.L_56:
        /*0064*/ 	.word	index@(_ZN3cub18CUB_300001_SM_10006detail10radix_sort29DeviceRadixSortOnesweepKernelINS1_5radix10policy_hubIiNS0_8NullTypeEjE10Policy1000ELNS0_9SortOrderE0EiS6_jiiNS1_21identity_decomposer_tEEEvPT5_SC_PT3_PKSD_PT1_PKSH_PT2_PKSL_T4_iiT6_)
        /*0068*/ 	.word	0x00000038


	//----- nvinfo : EIATTR_FRAME_SIZE
	.align		4
.L_57:
        /*006c*/ 	.byte	0x04, 0x11
        /*006e*/ 	.short	(.L_59 - .L_58)
	.align		4
.L_58:
        /*0070*/ 	.word	index@(_ZN3cub18CUB_300001_SM_10006detail10radix_sort29DeviceRadixSortOnesweepKernelINS1_5radix10policy_hubIiNS0_8NullTypeEjE10Policy1000ELNS0_9SortOrderE0EiS6_jiiNS1_21identity_decomposer_tEEEvPT5_SC_PT3_PKSD_PT1_PKSH_PT2_PKSL_T4_iiT6_)
        /*0074*/ 	.word	0x00000000


	//----- nvinfo : EIATTR_MIN_STACK_SIZE
	.align		4
.L_59:
        /*0078*/ 	.byte	0x04, 0x12
        /*007a*/ 	.short	(.L_61 - .L_60)
	.align		4
.L_60:
        /*007c*/ 	.word	index@(_ZN3cub18CUB_300001_SM_10006detail10radix_sort29DeviceRadixSortOnesweepKernelINS1_5radix10policy_hubIiNS0_8NullTypeEjE10Policy1000ELNS0_9SortOrderE0EiS6_jiiNS1_21identity_decomposer_tEEEvPT5_SC_PT3_PKSD_PT1_PKSH_PT2_PKSL_T4_iiT6_)
        /*0080*/ 	.word	0x00000000


	//----- nvinfo : EIATTR_MIN_STACK_SIZE
	.align		4
.L_61:
        /*0084*/ 	.byte	0x04, 0x12
        /*0086*/ 	.short	(.L_63 - .L_62)
	.align		4
.L_62:
        /*0088*/ 	.word	index@(_ZN3cub18CUB_300001_SM_10006detail10radix_sort33DeviceRadixSortExclusiveSumKernelINS1_5radix10policy_hubIiNS0_8NullTypeEjE10Policy1000EjEEvPT0_)
        /*008c*/ 	.word	0x00000000


	//----- nvinfo : EIATTR_MIN_STACK_SIZE
	.align		4
.L_63:
        /*0090*/ 	.byte	0x04, 0x12
        /*0092*/ 	.short	(.L_65 - .L_64)
	.align		4
.L_64:
        /*0094*/ 	.word	index@(_ZN3cub18CUB_300001_SM_10006detail10radix_sort30DeviceRadixSortHistogramKernelINS1_5radix10policy_hubIiNS0_8NullTypeEjE10Policy1000ELNS0_9SortOrderE0EijNS1_21identity_decomposer_tEEEvPT2_PKT1_SB_iiT3_)
        /*0098*/ 	.word	0x00000000


	//----- nvinfo : EIATTR_MIN_STACK_SIZE
	.align		4
.L_65:
        /*009c*/ 	.byte	0x04, 0x12
        /*009e*/ 	.short	(.L_67 - .L_66)
	.align		4
.L_66:
        /*00a0*/ 	.word	index@(_ZN3cub18CUB_300001_SM_10006detail10radix_sort31DeviceRadixSortSingleTileKernelINS1_5radix10policy_hubIiNS0_8NullTypeEjE10Policy1000ELNS0_9SortOrderE0EiS6_jNS1_21identity_decomposer_tEEEvPKT1_PSB_PKT2_PSF_T3_iiT4_)
        /*00a4*/ 	.word	0x00000000


	//----- nvinfo : EIATTR_MIN_STACK_SIZE
	.align		4
.L_67:
        /*00a8*/ 	.byte	0x04, 0x12
        /*00aa*/ 	.short	(.L_69 - .L_68)
	.align		4
.L_68:
        /*00ac*/ 	.word	index@(_ZN3cub18CUB_300001_SM_10006detail11EmptyKernelIvEEvv)
        /*00b0*/ 	.word	0x00000000
.L_69:


//--------------------- .nv.compat                --------------------------
	.section	.nv.compat,"",@"SHT_CUDA_COMPAT_INFO"
	.align	4
        /*0000*/ 	.byte	0x02, 0x09, 0x00, 0x00, 0x02, 0x02, 0x01, 0x00, 0x02, 0x05, 0x05, 0x00, 0x03, 0x07, 0x01, 0x01
        /*0010*/ 	.byte	0x02, 0x03, 0x00, 0x00, 0x02, 0x06, 0x01, 0x00, 0x04, 0x0b, 0x08, 0x00, 0x09, 0x00, 0x00, 0x00
        /*0020*/ 	.byte	0x00, 0x00, 0x00, 0x00


//--------------------- .nv.info._ZN3cub18CUB_300001_SM_10006detail10radix_sort29DeviceRadixSortOnesweepKernelINS1_5radix10policy_hubIiNS0_8NullTypeEjE10Policy1000ELNS0_9SortOrderE0EiS6_jiiNS1_21identity_decomposer_tEEEvPT5_SC_PT3_PKSD_PT1_PKSH_PT2_PKSL_T4_iiT6_ --------------------------
	.section	.nv.info._ZN3cub18CUB_300001_SM_10006detail10radix_sort29DeviceRadixSortOnesweepKernelINS1_5radix10policy_hubIiNS0_8NullTypeEjE10Policy1000ELNS0_9SortOrderE0EiS6_jiiNS1_21identity_decomposer_tEEEvPT5_SC_PT3_PKSD_PT1_PKSH_PT2_PKSL_T4_iiT6_,"",@"SHT_CUDA_INFO"
	.sectionflags	@""
	.align	4


	//----- nvinfo : EIATTR_CUDA_API_VERSION
	.align		4
        /*0000*/ 	.byte	0x04, 0x37
        /*0002*/ 	.short	(.L_71 - .L_70)
.L_70:
        /*0004*/ 	.word	0x00000082


	//----- nvinfo : EIATTR_KPARAM_INFO
	.align		4
.L_71:
        /*0008*/ 	.byte	0x04, 0x17
        /*000a*/ 	.short	(.L_73 - .L_72)
.L_72:
        /*000c*/ 	.word	0x00000000
        /*0010*/ 	.short	0x000b
        /*0012*/ 	.short	0x004c
        /*0014*/ 	.byte	0x00, 0xf0, 0x05, 0x00


	//----- nvinfo : EIATTR_KPARAM_INFO
	.align		4
.L_73:
        /*0018*/ 	.byte	0x04, 0x17
        /*001a*/ 	.short	(.L_75 - .L_74)
.L_74:
        /*001c*/ 	.word	0x00000000
        /*0020*/ 	.short	0x000a
        /*0022*/ 	.short	0x0048
        /*0024*/ 	.byte	0x00, 0xf0, 0x11, 0x00


	//----- nvinfo : EIATTR_KPARAM_INFO
	.align		4
.L_75:
        /*0028*/ 	.byte	0x04, 0x17
        /*002a*/ 	.short	(.L_77 - .L_76)
.L_76:
        /*002c*/ 	.word	0x00000000
        /*0030*/ 	.short	0x0009
        /*0032*/ 	.short	0x0044
        /*0034*/ 	.byte	0x00, 0xf0, 0x11, 0x00


	//----- nvinfo : EIATTR_KPARAM_INFO
	.align		4
.L_77:
        /*0038*/ 	.byte	0x04, 0x17
        /*003a*/ 	.short	(.L_79 - .L_78)
.L_78:
        /*003c*/ 	.word	0x00000000
        /*0040*/ 	.short	0x0008
        /*0042*/ 	.short	0x0040
        /*0044*/ 	.byte	0x00, 0xf0, 0x11, 0x00


	//----- nvinfo : EIATTR_KPARAM_INFO
	.align		4
.L_79:
        /*0048*/ 	.byte	0x04, 0x17
        /*004a*/ 	.short	(.L_81 - .L_80)
.L_80:
        /*004c*/ 	.word	0x00000000
        /*0050*/ 	.short	0x0007
        /*0052*/ 	.short	0x0038
        /*0054*/ 	.byte	0x00, 0xf5, 0x21, 0x00


	//----- nvinfo : EIATTR_KPARAM_INFO
	.align		4
.L_81:
        /*0058*/ 	.byte	0x04, 0x17
        /*005a*/ 	.short	(.L_83 - .L_82)
.L_82:
        /*005c*/ 	.word	0x00000000
        /*0060*/ 	.short	0x0006
        /*0062*/ 	.short	0x0030
        /*0064*/ 	.byte	0x00, 0xf5, 0x21, 0x00


	//----- nvinfo : EIATTR_KPARAM_INFO
	.align		4
.L_83:
        /*0068*/ 	.byte	0x04, 0x17
        /*006a*/ 	.short	(.L_85 - .L_84)
.L_84:
        /*006c*/ 	.word	0x00000000
        /*0070*/ 	.short	0x0005
        /*0072*/ 	.short	0x0028
        /*0074*/ 	.byte	0x00, 0xf5, 0x21, 0x00


	//----- nvinfo : EIATTR_KPARAM_INFO
	.align		4
.L_85:
        /*0078*/ 	.byte	0x04, 0x17
        /*007a*/ 	.short	(.L_87 - .L_86)
.L_86:
        /*007c*/ 	.word	0x00000000
        /*0080*/ 	.short	0x0004
        /*0082*/ 	.short	0x0020
        /*0084*/ 	.byte	0x00, 0xf5, 0x21, 0x00


	//----- nvinfo : EIATTR_KPARAM_INFO
	.align		4
.L_87:
        /*0088*/ 	.byte	0x04, 0x17
        /*008a*/ 	.short	(.L_89 - .L_88)
.L_88:
        /*008c*/ 	.word	0x00000000
        /*0090*/ 	.short	0x0003
        /*0092*/ 	.short	0x0018
        /*0094*/ 	.byte	0x00, 0xf5, 0x21, 0x00


	//----- nvinfo : EIATTR_KPARAM_INFO
	.align		4
.L_89:
        /*0098*/ 	.byte	0x04, 0x17
        /*009a*/ 	.short	(.L_91 - .L_90)
.L_90:
        /*009c*/ 	.word	0x00000000
        /*00a0*/ 	.short	0x0002
        /*00a2*/ 	.short	0x0010
        /*00a4*/ 	.byte	0x00, 0xf5, 0x21, 0x00


	//----- nvinfo : EIATTR_KPARAM_INFO
	.align		4
.L_91:
        /*00a8*/ 	.byte	0x04, 0x17
        /*00aa*/ 	.short	(.L_93 - .L_92)
.L_92:
        /*00ac*/ 	.word	0x00000000
        /*00b0*/ 	.short	0x0001
        /*00b2*/ 	.short	0x0008
        /*00b4*/ 	.byte	0x00, 0xf5, 0x21, 0x00


	//----- nvinfo : EIATTR_KPARAM_INFO
	.align		4
.L_93:
        /*00b8*/ 	.byte	0x04, 0x17
        /*00ba*/ 	.short	(.L_95 - .L_94)
.L_94:
        /*00bc*/ 	.word	0x00000000
        /*00c0*/ 	.short	0x0000
        /*00c2*/ 	.short	0x0000
        /*00c4*/ 	.byte	0x00, 0xf5, 0x21, 0x00


	//----- nvinfo : EIATTR_SPARSE_MMA_MASK
	.align		4
.L_95:
        /*00c8*/ 	.byte	0x03, 0x50
        /*00ca*/ 	.short	0x0000


	//----- nvinfo : EIATTR_MAXREG_COUNT
	.align		4
        /*00cc*/ 	.byte	0x03, 0x1b
        /*00ce*/ 	.short	0x00a8


	//----- nvinfo : EIATTR_NUM_BARRIERS
	.align		4
        /*00d0*/ 	.byte	0x02, 0x4c
        /*00d2*/ 	.byte	0x01
	.zero		1


	//----- nvinfo : EIATTR_MERCURY_ISA_VERSION
	.align		4
        /*00d4*/ 	.byte	0x03, 0x5f
        /*00d6*/ 	.short	0x0101


	//----- nvinfo : EIATTR_COOP_GROUP_MASK_REGIDS
	.align		4
        /*00d8*/ 	.byte	0x04, 0x29
        /*00da*/ 	.short	(.L_97 - .L_96)


	//   ....[0]....
.L_96:
        /*00dc*/ 	.word	0xffffffff


	//   ....[1]....
        /*00e0*/ 	.word	0x05000020


	//   ....[2]....
        /*00e4*/ 	.word	0xffffffff


	//   ....[3]....
        /*00e8*/ 	.word	0xffffffff


	//   ....[4]....
        /*00ec*/ 	.word	0xffffffff


	//   ....[5]....
        /*00f0*/ 	.word	0xffffffff


	//   ....[6]....
        /*00f4*/ 	.word	0xffffffff


	//   ....[7]....
        /*00f8*/ 	.word	0xffffffff


	//   ....[8]....
        /*00fc*/ 	.word	0xffffffff


	//   ....[9]....
        /*0100*/ 	.word	0xffffffff


	//   ....[10]....
        /*0104*/ 	.word	0xffffffff


	//   ....[11]....
        /*0108*/ 	.word	0xffffffff


	//   ....[12]....
        /*010c*/ 	.word	0xffffffff


	//   ....[13]....
        /*0110*/ 	.word	0xffffffff


	//   ....[14]....
        /*0114*/ 	.word	0xffffffff


	//   ....[15]....
        /*0118*/ 	.word	0xffffffff


	//   ....[16]....
        /*011c*/ 	.word	0xffffffff


	//   ....[17]....
        /*0120*/ 	.word	0xffffffff


	//   ....[18]....
        /*0124*/ 	.word	0xffffffff


	//   ....[19]....
        /*0128*/ 	.word	0xffffffff


	//   ....[20]....
        /*012c*/ 	.word	0xffffffff


	//   ....[21]....
        /*0130*/ 	.word	0xffffffff


	//   ....[22]....
        /*0134*/ 	.word	0xffffffff


	//   ....[23]....
        /*0138*/ 	.word	0xffffffff


	//   ....[24]....
        /*013c*/ 	.word	0xffffffff


	//   ....[25]....
        /*0140*/ 	.word	0xffffffff


	//   ....[26]....
        /*0144*/ 	.word	0xffffffff


	//   ....[27]....
        /*0148*/ 	.word	0xffffffff


	//   ....[28]....
        /*014c*/ 	.word	0xffffffff


	//   ....[29]....
        /*0150*/ 	.word	0xffffffff


	//   ....[30]....
        /*0154*/ 	.word	0xffffffff


	//   ....[31]....
        /*0158*/ 	.word	0xffffffff


	//   ....[32]....
        /*015c*/ 	.word	0xffffffff


	//   ....[33]....
        /*0160*/ 	.word	0xffffffff


	//   ....[34]....
        /*0164*/ 	.word	0xffffffff


	//   ....[35]....
        /*0168*/ 	.word	0xffffffff


	//   ....[36]....
        /*016c*/ 	.word	0xffffffff


	//   ....[37]....
        /*0170*/ 	.word	0xffffffff


	//   ....[38]....
        /*0174*/ 	.word	0xffffffff


	//   ....[39]....
        /*0178*/ 	.word	0xffffffff


	//   ....[40]....
        /*017c*/ 	.word	0xffffffff


	//   ....[41]....
        /*0180*/ 	.word	0xffffffff


	//   ....[42]....
        /*0184*/ 	.word	0xffffffff


	//   ....[43]....
        /*0188*/ 	.word	0xffffffff


	//   ....[44]....
        /*018c*/ 	.word	0xffffffff


	//   ....[45]....
        /*0190*/ 	.word	0xffffffff


	//   ....[46]....
        /*0194*/ 	.word	0xffffffff


	//   ....[47]....
        /*0198*/ 	.word	0xffffffff


	//   ....[48]....
        /*019c*/ 	.word	0xffffffff


	//   ....[49]....
        /*01a0*/ 	.word	0xffffffff


	//   ....[50]....
        /*01a4*/ 	.word	0xffffffff


	//   ....[51]....
        /*01a8*/ 	.word	0xffffffff


	//   ....[52]....
        /*01ac*/ 	.word	0xffffffff


	//   ....[53]....
        /*01b0*/ 	.word	0xffffffff


	//   ....[54]....
        /*01b4*/ 	.word	0xffffffff


	//   ....[55]....
        /*01b8*/ 	.word	0xffffffff


	//   ....[56]....
        /*01bc*/ 	.word	0xffffffff


	//   ....[57]....
        /*01c0*/ 	.word	0xffffffff


	//   ....[58]....
        /*01c4*/ 	.word	0xffffffff


	//   ....[59]....
        /*01c8*/ 	.word	0xffffffff


	//   ....[60]....
        /*01cc*/ 	.word	0xffffffff


	//   ....[61]....
        /*01d0*/ 	.word	0xffffffff


	//   ....[62]....
        /*01d4*/ 	.word	0xffffffff


	//   ....[63]....
        /*01d8*/ 	.word	0xffffffff


	//   ....[64]....
        /*01dc*/ 	.word	0xffffffff


	//   ....[65]....
        /*01e0*/ 	.word	0xffffffff


	//   ....[66]....
        /*01e4*/ 	.word	0xffffffff


	//   ....[67]....
        /*01e8*/ 	.word	0xffffffff


	//   ....[68]....
        /*01ec*/ 	.word	0xffffffff


	//   ....[69]....
        /*01f0*/ 	.word	0xffffffff


	//   ....[70]....
        /*01f4*/ 	.word	0xffffffff


	//   ....[71]....
        /*01f8*/ 	.word	0xffffffff


	//   ....[72]....
        /*01fc*/ 	.word	0xffffffff


	//   ....[73]....
        /*0200*/ 	.word	0xffffffff


	//   ....[74]....
        /*0204*/ 	.word	0xffffffff


	//   ....[75]....
        /*0208*/ 	.word	0xffffffff


	//   ....[76]....
        /*020c*/ 	.word	0xffffffff


	//   ....[77]....
        /*0210*/ 	.word	0xffffffff


	//   ....[78]....
        /*0214*/ 	.word	0xffffffff


	//   ....[79]....
        /*0218*/ 	.word	0xffffffff


	//   ....[80]....
        /*021c*/ 	.word	0xffffffff


	//   ....[81]....
        /*0220*/ 	.word	0xffffffff


	//   ....[82]....
        /*0224*/ 	.word	0xffffffff


	//   ....[83]....
        /*0228*/ 	.word	0xffffffff


	//   ....[84]....
        /*022c*/ 	.word	0xffffffff


	//   ....[85]....
        /*0230*/ 	.word	0xffffffff


	//   ....[86]....
        /*0234*/ 	.word	0xffffffff


	//   ....[87]....
        /*0238*/ 	.word	0xffffffff


	//   ....[88]....
        /*023c*/ 	.word	0xffffffff


	//   ....[89]....
        /*0240*/ 	.word	0xffffffff


	//   ....[90]....
        /*0244*/ 	.word	0xffffffff


	//   ....[91]....
        /*0248*/ 	.word	0xffffffff


	//   ....[92]....
        /*024c*/ 	.word	0xffffffff


	//   ....[93]....
        /*0250*/ 	.word	0xffffffff


	//   ....[94]....
        /*0254*/ 	.word	0xffffffff


	//   ....[95]....
        /*0258*/ 	.word	0xffffffff


	//   ....[96]....
        /*025c*/ 	.word	0xffffffff


	//   ....[97]....
        /*0260*/ 	.word	0xffffffff


	//   ....[98]....
        /*0264*/ 	.word	0xffffffff


	//   ....[99]....
        /*0268*/ 	.word	0xffffffff


	//   ....[100]....
        /*026c*/ 	.word	0xffffffff


	//   ....[101]....
        /*0270*/ 	.word	0xffffffff


	//   ....[102]....
        /*0274*/ 	.word	0xffffffff


	//   ....[103]....
        /*0278*/ 	.word	0xffffffff


	//   ....[104]....
        /*027c*/ 	.word	0xffffffff


	//   ....[105]....
        /*0280*/ 	.word	0xffffffff


	//   ....[106]....
        /*0284*/ 	.word	0xffffffff


	//   ....[107]....
        /*0288*/ 	.word	0xffffffff


	//   ....[108]....
        /*028c*/ 	.word	0xffffffff


	//   ....[109]....
        /*0290*/ 	.word	0xffffffff


	//   ....[110]....
        /*0294*/ 	.word	0xffffffff


	//   ....[111]....
        /*0298*/ 	.word	0xffffffff


	//   ....[112]....
        /*029c*/ 	.word	0xffffffff


	//   ....[113]....
        /*02a0*/ 	.word	0xffffffff


	//   ....[114]....
        /*02a4*/ 	.word	0xffffffff


	//   ....[115]....
        /*02a8*/ 	.word	0xffffffff


	//   ....[116]....
        /*02ac*/ 	.word	0xffffffff


	//   ....[117]....
        /*02b0*/ 	.word	0xffffffff


	//   ....[118]....
        /*02b4*/ 	.word	0xffffffff


	//   ....[119]....
        /*02b8*/ 	.word	0xffffffff


	//   ....[120]....
        /*02bc*/ 	.word	0xffffffff


	//   ....[121]....
        /*02c0*/ 	.word	0xffffffff


	//   ....[122]....
        /*02c4*/ 	.word	0xffffffff


	//   ....[123]....
        /*02c8*/ 	.word	0xffffffff


	//   ....[124]....
        /*02cc*/ 	.word	0xffffffff


	//   ....[125]....
        /*02d0*/ 	.word	0xffffffff


	//   ....[126]....
        /*02d4*/ 	.word	0xffffffff


	//   ....[127]....
        /*02d8*/ 	.word	0xffffffff


	//   ....[128]....
        /*02dc*/ 	.word	0xffffffff


	//   ....[129]....
        /*02e0*/ 	.word	0xffffffff


	//   ....[130]....
        /*02e4*/ 	.word	0xffffffff


	//   ....[131]....
        /*02e8*/ 	.word	0xffffffff


	//   ....[132]....
        /*02ec*/ 	.word	0xffffffff


	//   ....[133]....
        /*02f0*/ 	.word	0xffffffff


	//   ....[134]....
        /*02f4*/ 	.word	0xffffffff


	//   ....[135]....
        /*02f8*/ 	.word	0xffffffff


	//   ....[136]....
        /*02fc*/ 	.word	0xffffffff


	//   ....[137]....
        /*0300*/ 	.word	0xffffffff


	//   ....[138]....
        /*0304*/ 	.word	0xffffffff


	//   ....[139]....
        /*0308*/ 	.word	0xffffffff


	//   ....[140]....
        /*030c*/ 	.word	0xffffffff


	//   ....[141]....
        /*0310*/ 	.word	0xffffffff


	//   ....[142]....
        /*0314*/ 	.word	0xffffffff


	//   ....[143]....
        /*0318*/ 	.word	0xffffffff


	//   ....[144]....
        /*031c*/ 	.word	0xffffffff


	//   ....[145]....
        /*0320*/ 	.word	0xffffffff


	//   ....[146]....
        /*0324*/ 	.word	0xffffffff


	//   ....[147]....
        /*0328*/ 	.word	0xffffffff


	//   ....[148]....
        /*032c*/ 	.word	0xffffffff


	//   ....[149]....
        /*0330*/ 	.word	0xffffffff


	//   ....[150]....
        /*0334*/ 	.word	0xffffffff


	//   ....[151]....
        /*0338*/ 	.word	0xffffffff


	//   ....[152]....
        /*033c*/ 	.word	0xffffffff


	//   ....[153]....
        /*0340*/ 	.word	0xffffffff


	//   ....[154]....
        /*0344*/ 	.word	0xffffffff


	//   ....[155]....
        /*0348*/ 	.word	0xffffffff


	//   ....[156]....
        /*034c*/ 	.word	0xffffffff


	//   ....[157]....
        /*0350*/ 	.word	0xffffffff


	//   ....[158]....
        /*0354*/ 	.word	0xffffffff


	//   ....[159]....
        /*0358*/ 	.word	0xffffffff


	//   ....[160]....
        /*035c*/ 	.word	0xffffffff


	//   ....[161]....
        /*0360*/ 	.word	0xffffffff


	//   ....[162]....
        /*0364*/ 	.word	0xffffffff


	//   ....[163]....
        /*0368*/ 	.word	0xffffffff


	//   ....[164]....
        /*036c*/ 	.word	0xffffffff


	//   ....[165]....
        /*0370*/ 	.word	0xffffffff


	//   ....[166]....
        /*0374*/ 	.word	0xffffffff


	//   ....[167]....
        /*0378*/ 	.word	0xffffffff


	//   ....[168]....
        /*037c*/ 	.word	0xffffffff


	//   ....[169]....
        /*0380*/ 	.word	0xffffffff


	//   ....[170]....
        /*0384*/ 	.word	0xffffffff


	//   ....[171]....
        /*0388*/ 	.word	0xffffffff


	//   ....[172]....
        /*038c*/ 	.word	0xffffffff


	//   ....[173]....
        /*0390*/ 	.word	0xffffffff


	//   ....[174]....
        /*0394*/ 	.word	0xffffffff


	//   ....[175]....
        /*0398*/ 	.word	0xffffffff


	//   ....[176]....
        /*039c*/ 	.word	0xffffffff


	//   ....[177]....
        /*03a0*/ 	.word	0xffffffff


	//   ....[178]....
        /*03a4*/ 	.word	0xffffffff


	//   ....[179]....
        /*03a8*/ 	.word	0xffffffff


	//   ....[180]....
        /*03ac*/ 	.word	0xffffffff


	//   ....[181]....
        /*03b0*/ 	.word	0xffffffff


	//   ....[182]....
        /*03b4*/ 	.word	0xffffffff


	//   ....[183]....
        /*03b8*/ 	.word	0xffffffff


	//   ....[184]....
        /*03bc*/ 	.word	0xffffffff


	//   ....[185]....
        /*03c0*/ 	.word	0xffffffff


	//   ....[186]....
        /*03c4*/ 	.word	0xffffffff


	//   ....[187]....
        /*03c8*/ 	.word	0x05000000


	//   ....[188]....
        /*03cc*/ 	.word	0xffffffff


	//   ....[189]....
        /*03d0*/ 	.word	0xffffffff


	//   ....[190]....
        /*03d4*/ 	.word	0xffffffff


	//   ....[191]....
        /*03d8*/ 	.word	0xffffffff


	//   ....[192]....
        /*03dc*/ 	.word	0xffffffff


	//   ....[193]....
        /*03e0*/ 	.word	0xffffffff


	//   ....[194]....
        /*03e4*/ 	.word	0xffffffff


	//   ....[195]....
        /*03e8*/ 	.word	0xffffffff


	//   ....[196]....
        /*03ec*/ 	.word	0xffffffff


	//   ....[197]....
        /*03f0*/ 	.word	0xffffffff


	//   ....[198]....
        /*03f4*/ 	.word	0xffffffff


	//   ....[199]....
        /*03f8*/ 	.word	0xffffffff


	//   ....[200]....
        /*03fc*/ 	.word	0xffffffff


	//   ....[201]....
        /*0400*/ 	.word	0xffffffff


	//   ....[202]....
        /*0404*/ 	.word	0xffffffff


	//   ....[203]....
        /*0408*/ 	.word	0xffffffff


	//   ....[204]....
        /*040c*/ 	.word	0xffffffff


	//   ....[205]....
        /*0410*/ 	.word	0xffffffff


	//   ....[206]....
        /*0414*/ 	.word	0xffffffff


	//   ....[207]....
        /*0418*/ 	.word	0xffffffff


	//   ....[208]....
        /*041c*/ 	.word	0xffffffff


	//   ....[209]....
        /*0420*/ 	.word	0xffffffff


	//   ....[210]....
        /*0424*/ 	.word	0xffffffff


	//   ....[211]....
        /*0428*/ 	.word	0xffffffff


	//   ....[212]....
        /*042c*/ 	.word	0xffffffff


	//   ....[213]....
        /*0430*/ 	.word	0xffffffff


	//   ....[214]....
        /*0434*/ 	.word	0xffffffff


	//   ....[215]....
        /*0438*/ 	.word	0xffffffff


	//   ....[216]....
        /*043c*/ 	.word	0xffffffff


	//   ....[217]....
        /*0440*/ 	.word	0xffffffff


	//   ....[218]....
        /*0444*/ 	.word	0xffffffff


	//   ....[219]....
        /*0448*/ 	.word	0xffffffff


	//   ....[220]....
        /*044c*/ 	.word	0xffffffff


	//   ....[221]....
        /*0450*/ 	.word	0xffffffff


	//   ....[222]....
        /*0454*/ 	.word	0xffffffff


	//   ....[223]....
        /*0458*/ 	.word	0xffffffff


	//   ....[224]....
        /*045c*/ 	.word	0xffffffff


	//   ....[225]....
        /*0460*/ 	.word	0xffffffff


	//   ....[226]....
        /*0464*/ 	.word	0xffffffff


	//   ....[227]....
        /*0468*/ 	.word	0xffffffff


	//   ....[228]....
        /*046c*/ 	.word	0x05000031


	//   ....[229]....
        /*0470*/ 	.word	0x05000031


	//   ....[230]....
        /*0474*/ 	.word	0x05000031


	//   ....[231]....
        /*0478*/ 	.word	0x05000031


	//   ....[232]....
        /*047c*/ 	.word	0x05000031


	//----- nvinfo : EIATTR_COOP_GROUP_INSTR_OFFSETS
	.align		4
.L_97:
        /*0480*/ 	.byte	0x04, 0x28
        /*0482*/ 	.short	(.L_99 - .L_98)


	//   ....[0]....
.L_98:
        /*0484*/ 	.word	0x00000f10


	//   ....[1]....
        /*0488*/ 	.word	0x00001a20


	//   ....[2]....
        /*048c*/ 	.word	0x00002440


	//   ....[3]....
        /*0490*/ 	.word	0x00002460


	//   ....[4]....
        /*0494*/ 	.word	0x00002480


	//   ....[5]....
        /*0498*/ 	.word	0x000024a0


	//   ....[6]....
        /*049c*/ 	.word	0x000024c0


	//   ....[7]....
        /*04a0*/ 	.word	0x00002990


	//   ....[8]....
        /*04a4*/ 	.word	0x000029a0


	//   ....[9]....
        /*04a8*/ 	.word	0x000029c0


	//   ....[10]....
        /*04ac*/ 	.word	0x000029e0


	//   ....[11]....
        /*04b0*/ 	.word	0x00002a30


	//   ....[12]....
        /*04b4*/ 	.word	0x00002a60


	//   ....[13]....
        /*04b8*/ 	.word	0x00002aa0


	//   ....[14]....
        /*04bc*/ 	.word	0x00002ac0


	//   ....[15]....
        /*04c0*/ 	.word	0x00002c00


	//   ....[16]....
        /*04c4*/ 	.word	0x00002c40


	//   ....[17]....
        /*04c8*/ 	.word	0x00002c50


	//   ....[18]....
        /*04cc*/ 	.word	0x00002c70


	//   ....[19]....
        /*04d0*/ 	.word	0x00002cb0


	//   ....[20]....
        /*04d4*/ 	.word	0x00002ce0


	//   ....[21]....
        /*04d8*/ 	.word	0x00002d20


	//   ....[22]....
        /*04dc*/ 	.word	0x00002d40


	//   ....[23]....
        /*04e0*/ 	.word	0x00002d60


	//   ....[24]....
        /*04e4*/ 	.word	0x00002e60


	//   ....[25]....
        /*04e8*/ 	.word	0x00002eb0


	//   ....[26]....
        /*04ec*/ 	.word	0x00002ec0


	//   ....[27]....
        /*04f0*/ 	.word	0x00002ee0


	//   ....[28]....
        /*04f4*/ 	.word	0x00002f20


	//   ....[29]....
        /*04f8*/ 	.word	0x00002f50


	//   ....[30]....
        /*04fc*/ 	.word	0x00002f90


	//   ....[31]....
        /*0500*/ 	.word	0x00002fb0


	//   ....[32]....
        /*0504*/ 	.word	0x00002fd0


	//   ....[33]....
        /*0508*/ 	.word	0x000030d0


	//   ....[34]....
        /*050c*/ 	.word	0x00003120


	//   ....[35]....
        /*0510*/ 	.word	0x00003130


	//   ....[36]....
        /*0514*/ 	.word	0x00003150


	//   ....[37]....
        /*0518*/ 	.word	0x00003190


	//   ....[38]....
        /*051c*/ 	.word	0x000031c0


	//   ....[39]....
        /*0520*/ 	.word	0x00003200


	//   ....[40]....
        /*0524*/ 	.word	0x00003220


	//   ....[41]....
        /*0528*/ 	.word	0x00003240


	//   ....[42]....
        /*052c*/ 	.word	0x00003370


	//   ....[43]....
        /*0530*/ 	.word	0x00003380


	//   ....[44]....
        /*0534*/ 	.word	0x000033b0


	//   ....[45]....
        /*0538*/ 	.word	0x000033d0


	//   ....[46]....
        /*053c*/ 	.word	0x00003420


	//   ....[47]....
        /*0540*/ 	.word	0x00003440


	//   ....[48]....
        /*0544*/ 	.word	0x00003480


	//   ....[49]....
        /*0548*/ 	.word	0x000034a0


	//   ....[50]....
        /*054c*/ 	.word	0x000034f0


	//   ....[51]....
        /*0550*/ 	.word	0x000035d0


	//   ....[52]....
        /*0554*/ 	.word	0x000035e0


	//   ....[53]....
        /*0558*/ 	.word	0x00003610


	//   ....[54]....
        /*055c*/ 	.word	0x00003640


	//   ....[55]....
        /*0560*/ 	.word	0x00003690


	//   ....[56]....
        /*0564*/ 	.word	0x000036a0


	//   ....[57]....
        /*0568*/ 	.word	0x000036e0


	//   ....[58]....
        /*056c*/ 	.word	0x00003710


	//   ....[59]....
        /*0570*/ 	.word	0x00003740


	//   ....[60]....
        /*0574*/ 	.word	0x000037f0


	//   ....[61]....
        /*0578*/ 	.word	0x00003820


	//   ....[62]....
        /*057c*/ 	.word	0x00003830


	//   ....[63]....
        /*0580*/ 	.word	0x00003880


	//   ....[64]....
        /*0584*/ 	.word	0x000038b0


	//   ....[65]....
        /*0588*/ 	.word	0x000038e0


	//   ....[66]....
        /*058c*/ 	.word	0x00003910


	//   ....[67]....
        /*0590*/ 	.word	0x00003940


	//   ....[68]....
        /*0594*/ 	.word	0x00003970


	//   ....[69]....
        /*0598*/ 	.word	0x00003a50


	//   ....[70]....
        /*059c*/ 	.word	0x00003aa0


	//   ....[71]....
        /*05a0*/ 	.word	0x00003ab0


	//   ....[72]....
        /*05a4*/ 	.word	0x00003b00


	//   ....[73]....
        /*05a8*/ 	.word	0x00003b30


	//   ....[74]....
        /*05ac*/ 	.word	0x00003b60


	//   ....[75]....
        /*05b0*/ 	.word	0x00003b90


	//   ....[76]....
        /*05b4*/ 	.word	0x00003bc0


	//   ....[77]....
        /*05b8*/ 	.word	0x00003bf0


	//   ....[78]....
        /*05bc*/ 	.word	0x00003cd0


	//   ....[79]....
        /*05c0*/ 	.word	0x00003ce0


	//   ....[80]....
        /*05c4*/ 	.word	0x00003d00


	//   ....[81]....
        /*05c8*/ 	.word	0x00003d60


	//   ....[82]....
        /*05cc*/ 	.word	0x00003d90


	//   ....[83]....
        /*05d0*/ 	.word	0x00003da0


	//   ....[84]....
        /*05d4*/ 	.word	0x00003de0


	//   ....[85]....
        /*05d8*/ 	.word	0x00003e10


	//   ....[86]....
        /*05dc*/ 	.word	0x00003e40


	//   ....[87]....
        /*05e0*/ 	.word	0x00003f70


	//   ....[88]....
        /*05e4*/ 	.word	0x00003f80


	//   ....[89]....
        /*05e8*/ 	.word	0x00003fd0


	//   ....[90]....
        /*05ec*/ 	.word	0x00004000


	//   ....[91]....
        /*05f0*/ 	.word	0x00004010


	//   ....[92]....
        /*05f4*/ 	.word	0x00004050


	//   ....[93]....
        /*05f8*/ 	.word	0x00004080


	//   ....[94]....
        /*05fc*/ 	.word	0x000040b0


	//   ....[95]....
        /*0600*/ 	.word	0x000040e0


	//   ....[96]....
        /*0604*/ 	.word	0x00004210


	//   ....[97]....
        /*0608*/ 	.word	0x00004220


	//   ....[98]....
        /*060c*/ 	.word	0x00004270


	//   ....[99]....
        /*0610*/ 	.word	0x000042a0


	//   ....[100]....
        /*0614*/ 	.word	0x000042b0


	//   ....[101]....
        /*0618*/ 	.word	0x000042f0


	//   ....[102]....
        /*061c*/ 	.word	0x00004320


	//   ....[103]....
        /*0620*/ 	.word	0x00004350


	//   ....[104]....
        /*0624*/ 	.word	0x00004380


	//   ....[105]....
        /*0628*/ 	.word	0x000044a0


	//   ....[106]....
        /*062c*/ 	.word	0x000044b0


	//   ....[107]....
        /*0630*/ 	.word	0x00004500


	//   ....[108]....
        /*0634*/ 	.word	0x00004530


	//   ....[109]....
        /*0638*/ 	.word	0x00004540


	//   ....[110]....
        /*063c*/ 	.word	0x00004580


	//   ....[111]....
        /*0640*/ 	.word	0x000045b0


	//   ....[112]....
        /*0644*/ 	.word	0x000045e0


	//   ....[113]....
        /*0648*/ 	.word	0x00004610


	//   ....[114]....
        /*064c*/ 	.word	0x00004730


	//   ....[115]....
        /*0650*/ 	.word	0x00004740


	//   ....[116]....
        /*0654*/ 	.word	0x00004790


	//   ....[117]....
        /*0658*/ 	.word	0x000047c0


	//   ....[118]....
        /*065c*/ 	.word	0x000047d0


	//   ....[119]....
        /*0660*/ 	.word	0x00004810


	//   ....[120]....
        /*0664*/ 	.word	0x00004840


	//   ....[121]....
        /*0668*/ 	.word	0x00004870


	//   ....[122]....
        /*066c*/ 	.word	0x000048a0


	//   ....[123]....
        /*0670*/ 	.word	0x000049a0


	//   ....[124]....
        /*0674*/ 	.word	0x000049b0


	//   ....[125]....
        /*0678*/ 	.word	0x00004a00


	//   ....[126]....
        /*067c*/ 	.word	0x00004a30


	//   ....[127]....
        /*0680*/ 	.word	0x00004a60


	//   ....[128]....
        /*0684*/ 	.word	0x00004a90


	//   ....[129]....
        /*0688*/ 	.word	0x00004ac0


	//   ....[130]....
        /*068c*/ 	.word	0x00004af0


	//   ....[131]....
        /*0690*/ 	.word	0x00004b20


	//   ....[132]....
        /*0694*/ 	.word	0x00004c30


	//   ....[133]....
        /*0698*/ 	.word	0x00004c40


	//   ....[134]....
        /*069c*/ 	.word	0x00004c50


	//   ....[135]....
        /*06a0*/ 	.word	0x00004ca0


	//   ....[136]....
        /*06a4*/ 	.word	0x00004cd0


	//   ....[137]....
        /*06a8*/ 	.word	0x00004d00


	//   ....[138]....
        /*06ac*/ 	.word	0x00004d30


	//   ....[139]....
        /*06b0*/ 	.word	0x00004d60


	//   ....[140]....
        /*06b4*/ 	.word	0x00004d90


	//   ....[141]....
        /*06b8*/ 	.word	0x00004e80


	//   ....[142]....
        /*06bc*/ 	.word	0x00004eb0


	//   ....[143]....
        /*06c0*/ 	.word	0x00004ec0


	//   ....[144]....
        /*06c4*/ 	.word	0x00004f10


	//   ....[145]....
        /*06c8*/ 	.word	0x00004f40


	//   ....[146]....
        /*06cc*/ 	.word	0x00004f70


	//   ....[147]....
        /*06d0*/ 	.word	0x00004fa0


	//   ....[148]....
        /*06d4*/ 	.word	0x00004fd0


	//   ....[149]....
        /*06d8*/ 	.word	0x00005000


	//   ....[150]....
        /*06dc*/ 	.word	0x00005110


	//   ....[151]....
        /*06e0*/ 	.word	0x00005130


	//   ....[152]....
        /*06e4*/ 	.word	0x00005140


	//   ....[153]....
        /*06e8*/ 	.word	0x00005190


	//   ....[154]....
        /*06ec*/ 	.word	0x000051c0


	//   ....[155]....
        /*06f0*/ 	.word	0x000051f0


	//   ....[156]....
        /*06f4*/ 	.word	0x00005220


	//   ....[157]....
        /*06f8*/ 	.word	0x00005250


	//   ....[158]....
        /*06fc*/ 	.word	0x00005280


	//   ....[159]....
        /*0700*/ 	.word	0x00005360


	//   ....[160]....
        /*0704*/ 	.word	0x000053a0


	//   ....[161]....
        /*0708*/ 	.word	0x000053b0


	//   ....[162]....
        /*070c*/ 	.word	0x000053f0


	//   ....[163]....
        /*0710*/ 	.word	0x00005410


	//   ....[164]....
        /*0714*/ 	.word	0x00005480


	//   ....[165]....
        /*0718*/ 	.word	0x000054b0


	//   ....[166]....
        /*071c*/ 	.word	0x000054e0


	//   ....[167]....
        /*0720*/ 	.word	0x00005510


	//   ....[168]....
        /*0724*/ 	.word	0x000055d0


	//   ....[169]....
        /*0728*/ 	.word	0x00005630


	//   ....[170]....
        /*072c*/ 	.word	0x00005650


	//   ....[171]....
        /*0730*/ 	.word	0x000056a0


	//   ....[172]....
        /*0734*/ 	.word	0x000056d0


	//   ....[173]....
        /*0738*/ 	.word	0x00005700


	//   ....[174]....
        /*073c*/ 	.word	0x00005730


	//   ....[175]....
        /*0740*/ 	.word	0x00005760


	//   ....[176]....
        /*0744*/ 	.word	0x00005790


	//   ....[177]....
        /*0748*/ 	.word	0x00005860


	//   ....[178]....
        /*074c*/ 	.word	0x00005880


	//   ....[179]....
        /*0750*/ 	.word	0x00005890


	//   ....[180]....
        /*0754*/ 	.word	0x000058e0


	//   ....[181]....
        /*0758*/ 	.word	0x00005930


	//   ....[182]....
        /*075c*/ 	.word	0x00005960


	//   ....[183]....
        /*0760*/ 	.word	0x00005990


	//   ....[184]....
        /*0764*/ 	.word	0x000059c0


	//   ....[185]....
        /*0768*/ 	.word	0x000059f0


	//   ....[186]....
        /*076c*/ 	.word	0x00005b10


	//   ....[187]....
        /*0770*/ 	.word	0x00005fb0


	//   ....[188]....
        /*0774*/ 	.word	0x00006270


	//   ....[189]....
        /*0778*/ 	.word	0x00006310


	//   ....[190]....
        /*077c*/ 	.word	0x000063b0


	//   ....[191]....
        /*0780*/ 	.word	0x00006450


	//   ....[192]....
        /*0784*/ 	.word	0x000064f0


	//   ....[193]....
        /*0788*/ 	.word	0x00006590


	//   ....[194]....
        /*078c*/ 	.word	0x00006630


	//   ....[195]....
        /*0790*/ 	.word	0x000066d0


	//   ....[196]....
        /*0794*/ 	.word	0x00006770


	//   ....[197]....
        /*0798*/ 	.word	0x00006810


	//   ....[198]....
        /*079c*/ 	.word	0x000068b0


	//   ....[199]....
        /*07a0*/ 	.word	0x00006950


	//   ....[200]....
        /*07a4*/ 	.word	0x000069f0


	//   ....[201]....
        /*07a8*/ 	.word	0x00006a90


	//   ....[202]....
        /*07ac*/ 	.word	0x00006b30


	//   ....[203]....
        /*07b0*/ 	.word	0x00006bd0


	//   ....[204]....
        /*07b4*/ 	.word	0x00006c70


	//   ....[205]....
        /*07b8*/ 	.word	0x00006d10


	//   ....[206]....
        /*07bc*/ 	.word	0x00006db0


	//   ....[207]....
        /*07c0*/ 	.word	0x00006e50


	//   ....[208]....
        /*07c4*/ 	.word	0x00006fd0


	//   ....[209]....
        /*07c8*/ 	.word	0x000070c0


	//   ....[210]....
        /*07cc*/ 	.word	0x00007220


	//   ....[211]....
        /*07d0*/ 	.word	0x000073b0


	//   ....[212]....
        /*07d4*/ 	.word	0x000074a0


	//   ....[213]....
        /*07d8*/ 	.word	0x00007590


	//   ....[214]....
        /*07dc*/ 	.word	0x00007680


	//   ....[215]....
        /*07e0*/ 	.word	0x00007770


	//   ....[216]....
        /*07e4*/ 	.word	0x00007860


	//   ....[217]....
        /*07e8*/ 	.word	0x00007960


	//   ....[218]....
        /*07ec*/ 	.word	0x00007ac0


	//   ....[219]....
        /*07f0*/ 	.word	0x00007c50


	//   ....[220]....
        /*07f4*/ 	.word	0x00007d40


	//   ....[221]....
        /*07f8*/ 	.word	0x00007e30


	//   ....[222]....
        /*07fc*/ 	.word	0x00007f20


	//   ....[223]....
        /*0800*/ 	.word	0x00008010


	//   ....[224]....
        /*0804*/ 	.word	0x00008100


	//   ....[225]....
        /*0808*/ 	.word	0x000081f0


	//   ....[226]....
        /*080c*/ 	.word	0x000082e0


	//   ....[227]....
        /*0810*/ 	.word	0x000083c0


	//   ....[228]....
        /*0814*/ 	.word	0x00008430


	//   ....[229]....
        /*0818*/ 	.word	0x000084a0


	//   ....[230]....
        /*081c*/ 	.word	0x00008510


	//   ....[231]....
        /*0820*/ 	.word	0x00008580


	//   ....[232]....
        /*0824*/ 	.word	0x000085e0


	//----- nvinfo : EIATTR_VRC_CTA_INIT_COUNT
	.align		4
.L_99:
        /*0828*/ 	.byte	0x02, 0x4a
	.zero		1
	.zero		1


	//----- nvinfo : EIATTR_EXIT_INSTR_OFFSETS
	.align		4
        /*082c*/ 	.byte	0x04, 0x1c
        /*082e*/ 	.short	(.L_101 - .L_100)


	//   ....[0]....
.L_100:
        /*0830*/ 	.word	0x00001de0


	//   ....[1]....
        /*0834*/ 	.word	0x00002230


	//   ....[2]....
        /*0838*/ 	.word	0x00002250


	//   ....[3]....
        /*083c*/ 	.word	0x00006e60


	//   ....[4]....
        /*0840*/ 	.word	0x000083d0


	//----- nvinfo : EIATTR_MAX_THREADS
	.align		4
.L_101:
        /*0844*/ 	.byte	0x04, 0x05
        /*0846*/ 	.short	(.L_103 - .L_102)
.L_102:
        /*0848*/ 	.word	0x00000180
        /*084c*/ 	.word	0x00000001
        /*0850*/ 	.word	0x00000001


	//----- nvinfo : EIATTR_CRS_STACK_SIZE
	.align		4
.L_103:
        /*0854*/ 	.byte	0x04, 0x1e
        /*0856*/ 	.short	(.L_105 - .L_104)
.L_104:
        /*0858*/ 	.word	0x00000000


	//----- nvinfo : EIATTR_CBANK_PARAM_SIZE
	.align		4
.L_105:
        /*085c*/ 	.byte	0x03, 0x19
        /*085e*/ 	.short	0x004d


	//----- nvinfo : EIATTR_PARAM_CBANK
	.align		4
        /*0860*/ 	.byte	0x04, 0x0a
        /*0862*/ 	.short	(.L_107 - .L_106)
	.align		4
.L_106:
        /*0864*/ 	.word	index@(.nv.constant0._ZN3cub18CUB_300001_SM_10006detail10radix_sort29DeviceRadixSortOnesweepKernelINS1_5radix10policy_hubIiNS0_8NullTypeEjE10Policy1000ELNS0_9SortOrderE0EiS6_jiiNS1_21identity_decomposer_tEEEvPT5_SC_PT3_PKSD_PT1_PKSH_PT2_PKSL_T4_iiT6_)
        /*0868*/ 	.short	0x0380
        /*086a*/ 	.short	0x004d


	//----- nvinfo : EIATTR_SW_WAR
	.align		4
.L_107:
        /*086c*/ 	.byte	0x04, 0x36
        /*086e*/ 	.short	(.L_109 - .L_108)
.L_108:
        /*0870*/ 	.word	0x00000008
.L_109:


//--------------------- .nv.info._ZN3cub18CUB_300001_SM_10006detail10radix_sort33DeviceRadixSortExclusiveSumKernelINS1_5radix10policy_hubIiNS0_8NullTypeEjE10Policy1000EjEEvPT0_ --------------------------
	.section	.nv.info._ZN3cub18CUB_300001_SM_10006detail10radix_sort33DeviceRadixSortExclusiveSumKernelINS1_5radix10policy_hubIiNS0_8NullTypeEjE10Policy1000EjEEvPT0_,"",@"SHT_CUDA_INFO"
	.sectionflags	@""
	.align	4


	//----- nvinfo : EIATTR_CUDA_API_VERSION
	.align		4
        /*0000*/ 	.byte	0x04, 0x37
        /*0002*/ 	.short	(.L_111 - .L_110)
.L_110:
        /*0004*/ 	.word	0x00000082


	//----- nvinfo : EIATTR_KPARAM_INFO
	.align		4
.L_111:
        /*0008*/ 	.byte	0x04, 0x17
        /*000a*/ 	.short	(.L_113 - .L_112)
.L_112:
        /*000c*/ 	.word	0x00000000
        /*0010*/ 	.short	0x0000
        /*0012*/ 	.short	0x0000
        /*0014*/ 	.byte	0x00, 0xf5, 0x21, 0x00


	//----- nvinfo : EIATTR_SPARSE_MMA_MASK
	.align		4
.L_113:
        /*0018*/ 	.byte	0x03, 0x50
        /*001a*/ 	.short	0x0000


	//----- nvinfo : EIATTR_MAXREG_COUNT
	.align		4
        /*001c*/ 	.byte	0x03, 0x1b
        /*001e*/ 	.short	0x00ff


	//----- nvinfo : EIATTR_NUM_BARRIERS
	.align		4
        /*0020*/ 	.byte	0x02, 0x4c
        /*0022*/ 	.byte	0x01
	.zero		1


	//----- nvinfo : EIATTR_MERCURY_ISA_VERSION
	.align		4
        /*0024*/ 	.byte	0x03, 0x5f
        /*0026*/ 	.short	0x0101


	//----- nvinfo : EIATTR_COOP_GROUP_MASK_REGIDS
	.align		4
        /*0028*/ 	.byte	0x04, 0x29
        /*002a*/ 	.short	(.L_115 - .L_114)


	//   ....[0]....
.L_114:
        /*002c*/ 	.word	0xffffffff


	//   ....[1]....
        /*0030*/ 	.word	0xffffffff


	//   ....[2]....
        /*0034*/ 	.word	0xffffffff


	//   ....[3]....
        /*0038*/ 	.word	0xffffffff


	//   ....[4]....
        /*003c*/ 	.word	0xffffffff


	//   ....[5]....
        /*0040*/ 	.word	0x05000012


	//   ....[6]....
        /*0044*/ 	.word	0x05000012


	//   ....[7]....
        /*0048*/ 	.word	0x05000012


	//   ....[8]....
        /*004c*/ 	.word	0x05000012


	//   ....[9]....
        /*0050*/ 	.word	0x05000012


	//----- nvinfo : EIATTR_COOP_GROUP_INSTR_OFFSETS
	.align		4
.L_115:
        /*0054*/ 	.byte	0x04, 0x28
        /*0056*/ 	.short	(.L_117 - .L_116)


	//   ....[0]....
.L_116:
        /*0058*/ 	.word	0x00000210


	//   ....[1]....
        /*005c*/ 	.word	0x00000230


	//   ....[2]....
        /*0060*/ 	.word	0x00000250


	//   ....[3]....
        /*0064*/ 	.word	0x00000270


	//   ....[4]....
        /*0068*/ 	.word	0x00000290


	//   ....[5]....
        /*006c*/ 	.word	0x00000460


	//   ....[6]....
        /*0070*/ 	.word	0x000004d0


	//   ....[7]....
        /*0074*/ 	.word	0x00000540


	//   ....[8]....
        /*0078*/ 	.word	0x000005b0


	//   ....[9]....
        /*007c*/ 	.word	0x00000620


	//----- nvinfo : EIATTR_VRC_CTA_INIT_COUNT
	.align		4
.L_117:
        /*0080*/ 	.byte	0x02, 0x4a
	.zero		1
	.zero		1


	//----- nvinfo : EIATTR_EXIT_INSTR_OFFSETS
	.align		4
        /*0084*/ 	.byte	0x04, 0x1c
        /*0086*/ 	.short	(.L_119 - .L_118)


	//   ....[0]....
.L_118:
        /*0088*/ 	.word	0x000003d0


	//   ....[1]....
        /*008c*/ 	.word	0x00000400


	//----- nvinfo : EIATTR_CRS_STACK_SIZE
	.align		4
.L_119:
        /*0090*/ 	.byte	0x04, 0x1e
        /*0092*/ 	.short	(.L_121 - .L_120)
.L_120:
        /*0094*/ 	.word	0x00000000


	//----- nvinfo : EIATTR_CBANK_PARAM_SIZE
	.align		4
.L_121:
        /*0098*/ 	.byte	0x03, 0x19
        /*009a*/ 	.short	0x0008


	//----- nvinfo : EIATTR_PARAM_CBANK
	.align		4
        /*009c*/ 	.byte	0x04, 0x0a
        /*009e*/ 	.short	(.L_123 - .L_122)
	.align		4
.L_122:
        /*00a0*/ 	.word	index@(.nv.constant0._ZN3cub18CUB_300001_SM_10006detail10radix_sort33DeviceRadixSortExclusiveSumKernelINS1_5radix10policy_hubIiNS0_8NullTypeEjE10Policy1000EjEEvPT0_)
        /*00a4*/ 	.short	0x0380
        /*00a6*/ 	.short	0x0008


	//----- nvinfo : EIATTR_SW_WAR
	.align		4
.L_123:
        /*00a8*/ 	.byte	0x04, 0x36
        /*00aa*/ 	.short	(.L_125 - .L_124)
.L_124:
        /*00ac*/ 	.word	0x00000008
.L_125:


//--------------------- .nv.info._ZN3cub18CUB_300001_SM_10006detail10radix_sort30DeviceRadixSortHistogramKernelINS1_5radix10policy_hubIiNS0_8NullTypeEjE10Policy1000ELNS0_9SortOrderE0EijNS1_21identity_decomposer_tEEEvPT2_PKT1_SB_iiT3_ --------------------------
	.section	.nv.info._ZN3cub18CUB_300001_SM_10006detail10radix_sort30DeviceRadixSortHistogramKernelINS1_5radix10policy_hubIiNS0_8NullTypeEjE10Policy1000ELNS0_9SortOrderE0EijNS1_21identity_decomposer_tEEEvPT2_PKT1_SB_iiT3_,"",@"SHT_CUDA_INFO"
	.sectionflags	@""
	.align	4


	//----- nvinfo : EIATTR_CUDA_API_VERSION
	.align		4
        /*0000*/ 	.byte	0x04, 0x37
        /*0002*/ 	.short	(.L_127 - .L_126)
.L_126:
        /*0004*/ 	.word	0x00000082


	//----- nvinfo : EIATTR_KPARAM_INFO
	.align		4
.L_127:
        /*0008*/ 	.byte	0x04, 0x17
        /*000a*/ 	.short	(.L_129 - .L_128)
.L_128:
        /*000c*/ 	.word	0x00000000
        /*0010*/ 	.short	0x0005
        /*0012*/ 	.short	0x001c
        /*0014*/ 	.byte	0x00, 0xf0, 0x05, 0x00


	//----- nvinfo : EIATTR_KPARAM_INFO
	.align		4
.L_129:
        /*0018*/ 	.byte	0x04, 0x17
        /*001a*/ 	.short	(.L_131 - .L_130)
.L_130:
        /*001c*/ 	.word	0x00000000
        /*0020*/ 	.short	0x0004
        /*0022*/ 	.short	0x0018
        /*0024*/ 	.byte	0x00, 0xf0, 0x11, 0x00


	//----- nvinfo : EIATTR_KPARAM_INFO
	.align		4
.L_131:
        /*0028*/ 	.byte	0x04, 0x17
        /*002a*/ 	.short	(.L_133 - .L_132)
.L_132:
        /*002c*/ 	.word	0x00000000
        /*0030*/ 	.short	0x0003
        /*0032*/ 	.short	0x0014
        /*0034*/ 	.byte	0x00, 0xf0, 0x11, 0x00


	//----- nvinfo : EIATTR_KPARAM_INFO
	.align		4
.L_133:
        /*0038*/ 	.byte	0x04, 0x17
        /*003a*/ 	.short	(.L_135 - .L_134)
.L_134:
        /*003c*/ 	.word	0x00000000
        /*0040*/ 	.short	0x0002
        /*0042*/ 	.short	0x0010
        /*0044*/ 	.byte	0x00, 0xf0, 0x11, 0x00


	//----- nvinfo : EIATTR_KPARAM_INFO
	.align		4
.L_135:
        /*0048*/ 	.byte	0x04, 0x17
        /*004a*/ 	.short	(.L_137 - .L_136)
.L_136:
        /*004c*/ 	.word	0x00000000
        /*0050*/ 	.short	0x0001
        /*0052*/ 	.short	0x0008
        /*0054*/ 	.byte	0x00, 0xf5, 0x21, 0x00


	//----- nvinfo : EIATTR_KPARAM_INFO
	.align		4
.L_137:
        /*0058*/ 	.byte	0x04, 0x17
        /*005a*/ 	.short	(.L_139 - .L_138)
.L_138:
        /*005c*/ 	.word	0x00000000
        /*0060*/ 	.short	0x0000
        /*0062*/ 	.short	0x0000
        /*0064*/ 	.byte	0x00, 0xf5, 0x21, 0x00


	//----- nvinfo : EIATTR_SPARSE_MMA_MASK
	.align		4
.L_139:
        /*0068*/ 	.byte	0x03, 0x50
        /*006a*/ 	.short	0x0000


	//----- nvinfo : EIATTR_MAXREG_COUNT
	.align		4
        /*006c*/ 	.byte	0x03, 0x1b
        /*006e*/ 	.short	0x00ff


	//----- nvinfo : EIATTR_NUM_BARRIERS
	.align		4
        /*0070*/ 	.byte	0x02, 0x4c
        /*0072*/ 	.byte	0x01
	.zero		1


	//----- nvinfo : EIATTR_MERCURY_ISA_VERSION
	.align		4
        /*0074*/ 	.byte	0x03, 0x5f
        /*0076*/ 	.short	0x0101


	//----- nvinfo : EIATTR_VRC_CTA_INIT_COUNT
	.align		4
        /*0078*/ 	.byte	0x02, 0x4a
	.zero		1
	.zero		1


	//----- nvinfo : EIATTR_EXIT_INSTR_OFFSETS
	.align		4
        /*007c*/ 	.byte	0x04, 0x1c
        /*007e*/ 	.short	(.L_141 - .L_140)


	//   ....[0]....
.L_140:
        /*0080*/ 	.word	0x00000030


	//   ....[1]....
        /*0084*/ 	.word	0x00002b10


	//----- nvinfo : EIATTR_MAX_THREADS
	.align		4
.L_141:
        /*0088*/ 	.byte	0x04, 0x05
        /*008a*/ 	.short	(.L_143 - .L_142)
.L_142:
        /*008c*/ 	.word	0x00000080
        /*0090*/ 	.word	0x00000001
        /*0094*/ 	.word	0x00000001


	//----- nvinfo : EIATTR_CRS_STACK_SIZE
	.align		4
.L_143:
        /*0098*/ 	.byte	0x04, 0x1e
        /*009a*/ 	.short	(.L_145 - .L_144)
.L_144:
        /*009c*/ 	.word	0x00000000


	//----- nvinfo : EIATTR_CBANK_PARAM_SIZE
	.align		4
.L_145:
        /*00a0*/ 	.byte	0x03, 0x19
        /*00a2*/ 	.short	0x001d


	//----- nvinfo : EIATTR_PARAM_CBANK
	.align		4
        /*00a4*/ 	.byte	0x04, 0x0a
        /*00a6*/ 	.short	(.L_147 - .L_146)
	.align		4
.L_146:
        /*00a8*/ 	.word	index@(.nv.constant0._ZN3cub18CUB_300001_SM_10006detail10radix_sort30DeviceRadixSortHistogramKernelINS1_5radix10policy_hubIiNS0_8NullTypeEjE10Policy1000ELNS0_9SortOrderE0EijNS1_21identity_decomposer_tEEEvPT2_PKT1_SB_iiT3_)
        /*00ac*/ 	.short	0x0380
        /*00ae*/ 	.short	0x001d


	//----- nvinfo : EIATTR_SW_WAR
	.align		4
.L_147:
        /*00b0*/ 	.byte	0x04, 0x36
        /*00b2*/ 	.short	(.L_149 - .L_148)
.L_148:
        /*00b4*/ 	.word	0x00000008
.L_149:


//--------------------- .nv.info._ZN3cub18CUB_300001_SM_10006detail10radix_sort31DeviceRadixSortSingleTileKernelINS1_5radix10policy_hubIiNS0_8NullTypeEjE10Policy1000ELNS0_9SortOrderE0EiS6_jNS1_21identity_decomposer_tEEEvPKT1_PSB_PKT2_PSF_T3_iiT4_ --------------------------
	.section	.nv.info._ZN3cub18CUB_300001_SM_10006detail10radix_sort31DeviceRadixSortSingleTileKernelINS1_5radix10policy_hubIiNS0_8NullTypeEjE10Policy1000ELNS0_9SortOrderE0EiS6_jNS1_21identity_decomposer_tEEEvPKT1_PSB_PKT2_PSF_T3_iiT4_,"",@"SHT_CUDA_INFO"
	.sectionflags	@""
	.align	4


	//----- nvinfo : EIATTR_CUDA_API_VERSION
	.align		4
        /*0000*/ 	.byte	0x04, 0x37
        /*0002*/ 	.short	(.L_151 - .L_150)
.L_150:
        /*0004*/ 	.word	0x00000082


	//----- nvinfo : EIATTR_KPARAM_INFO
	.align		4
.L_151:
        /*0008*/ 	.byte	0x04, 0x17
        /*000a*/ 	.short	(.L_153 - .L_152)
.L_152:
        /*000c*/ 	.word	0x00000000
        /*0010*/ 	.short	0x0007
        /*0012*/ 	.short	0x002c
        /*0014*/ 	.byte	0x00, 0xf0, 0x05, 0x00


	//----- nvinfo : EIATTR_KPARAM_INFO
	.align		4
.L_153:
        /*0018*/ 	.byte	0x04, 0x17
        /*001a*/ 	.short	(.L_155 - .L_154)
.L_154:
        /*001c*/ 	.word	0x00000000
        /*0020*/ 	.short	0x0006
        /*0022*/ 	.short	0x0028
        /*0024*/ 	.byte	0x00, 0xf0, 0x11, 0x00


	//----- nvinfo : EIATTR_KPARAM_INFO
	.align		4
.L_155:
        /*0028*/ 	.byte	0x04, 0x17
        /*002a*/ 	.short	(.L_157 - .L_156)
.L_156:
        /*002c*/ 	.word	0x00000000
        /*0030*/ 	.short	0x0005
        /*0032*/ 	.short	0x0024
        /*0034*/ 	.byte	0x00, 0xf0, 0x11, 0x00


	//----- nvinfo : EIATTR_KPARAM_INFO
	.align		4
.L_157:
        /*0038*/ 	.byte	0x04, 0x17
        /*003a*/ 	.short	(.L_159 - .L_158)
.L_158:
        /*003c*/ 	.word	0x00000000
        /*0040*/ 	.short	0x0004
        /*0042*/ 	.short	0x0020
        /*0044*/ 	.byte	0x00, 0xf0, 0x11, 0x00


	//----- nvinfo : EIATTR_KPARAM_INFO
	.align		4
.L_159:
        /*0048*/ 	.byte	0x04, 0x17
        /*004a*/ 	.short	(.L_161 - .L_160)
.L_160:
        /*004c*/ 	.word	0x00000000
        /*0050*/ 	.short	0x0003
        /*0052*/ 	.short	0x0018
        /*0054*/ 	.byte	0x00, 0xf5, 0x21, 0x00


	//----- nvinfo : EIATTR_KPARAM_INFO
	.align		4
.L_161:
        /*0058*/ 	.byte	0x04, 0x17
        /*005a*/ 	.short	(.L_163 - .L_162)
.L_162:
        /*005c*/ 	.word	0x00000000
        /*0060*/ 	.short	0x0002
        /*0062*/ 	.short	0x0010
        /*0064*/ 	.byte	0x00, 0xf5, 0x21, 0x00


	//----- nvinfo : EIATTR_KPARAM_INFO
	.align		4
.L_163:
        /*0068*/ 	.byte	0x04, 0x17
        /*006a*/ 	.short	(.L_165 - .L_164)
.L_164:
        /*006c*/ 	.word	0x00000000
        /*0070*/ 	.short	0x0001
        /*0072*/ 	.short	0x0008
        /*0074*/ 	.byte	0x00, 0xf5, 0x21, 0x00


	//----- nvinfo : EIATTR_KPARAM_INFO
	.align		4
.L_165:
        /*0078*/ 	.byte	0x04, 0x17
        /*007a*/ 	.short	(.L_167 - .L_166)
.L_166:
        /*007c*/ 	.word	0x00000000
        /*0080*/ 	.short	0x0000
        /*0082*/ 	.short	0x0000
        /*0084*/ 	.byte	0x00, 0xf5, 0x21, 0x00


	//----- nvinfo : EIATTR_SPARSE_MMA_MASK
	.align		4
.L_167:
        /*0088*/ 	.byte	0x03, 0x50
        /*008a*/ 	.short	0x0000


	//----- nvinfo : EIATTR_MAXREG_COUNT
	.align		4
        /*008c*/ 	.byte	0x03, 0x1b
        /*008e*/ 	.short	0x00ff


	//----- nvinfo : EIATTR_NUM_BARRIERS
	.align		4
        /*0090*/ 	.byte	0x02, 0x4c
        /*0092*/ 	.byte	0x01
	.zero		1


	//----- nvinfo : EIATTR_MERCURY_ISA_VERSION
	.align		4
        /*0094*/ 	.byte	0x03, 0x5f
        /*0096*/ 	.short	0x0101


	//----- nvinfo : EIATTR_COOP_GROUP_MASK_REGIDS
	.align		4
        /*0098*/ 	.byte	0x04, 0x29
        /*009a*/ 	.short	(.L_169 - .L_168)


	//   ....[0]....
.L_168:
        /*009c*/ 	.word	0xffffffff


	//   ....[1]....
        /*00a0*/ 	.word	0xffffffff


	//   ....[2]....
        /*00a4*/ 	.word	0xffffffff


	//   ....[3]....
        /*00a8*/ 	.word	0xffffffff


	//   ....[4]....
        /*00ac*/ 	.word	0xffffffff


	//----- nvinfo : EIATTR_COOP_GROUP_INSTR_OFFSETS
	.align		4
.L_169:
        /*00b0*/ 	.byte	0x04, 0x28
        /*00b2*/ 	.short	(.L_171 - .L_170)


	//   ....[0]....
.L_170:
        /*00b4*/ 	.word	0x00001a00


	//   ....[1]....
        /*00b8*/ 	.word	0x00001a20


	//   ....[2]....
        /*00bc*/ 	.word	0x00001a40


	//   ....[3]....
        /*00c0*/ 	.word	0x00001a60


	//   ....[4]....
        /*00c4*/ 	.word	0x00001a80


	//----- nvinfo : EIATTR_VRC_CTA_INIT_COUNT
	.align		4
.L_171:
        /*00c8*/ 	.byte	0x02, 0x4a
	.zero		1
	.zero		1


	//----- nvinfo : EIATTR_EXIT_INSTR_OFFSETS
	.align		4
        /*00cc*/ 	.byte	0x04, 0x1c
        /*00ce*/ 	.short	(.L_173 - .L_172)


	//   ....[0]....
.L_172:
        /*00d0*/ 	.word	0x00002fc0


	//   ....[1]....
        /*00d4*/ 	.word	0x00003000


	//----- nvinfo : EIATTR_MAX_THREADS
	.align		4
.L_173:
        /*00d8*/ 	.byte	0x04, 0x05
        /*00da*/ 	.short	(.L_175 - .L_174)
.L_174:
        /*00dc*/ 	.word	0x00000100
        /*00e0*/ 	.word	0x00000001
        /*00e4*/ 	.word	0x00000001


	//----- nvinfo : EIATTR_CBANK_PARAM_SIZE
	.align		4
.L_175:
        /*00e8*/ 	.byte	0x03, 0x19
        /*00ea*/ 	.short	0x002d


	//----- nvinfo : EIATTR_PARAM_CBANK
	.align		4
        /*00ec*/ 	.byte	0x04, 0x0a
        /*00ee*/ 	.short	(.L_177 - .L_176)
	.align		4
.L_176:
        /*00f0*/ 	.word	index@(.nv.constant0._ZN3cub18CUB_300001_SM_10006detail10radix_sort31DeviceRadixSortSingleTileKernelINS1_5radix10policy_hubIiNS0_8NullTypeEjE10Policy1000ELNS0_9SortOrderE0EiS6_jNS1_21identity_decomposer_tEEEvPKT1_PSB_PKT2_PSF_T3_iiT4_)
        /*00f4*/ 	.short	0x0380
        /*00f6*/ 	.short	0x002d


	//----- nvinfo : EIATTR_SW_WAR
	.align		4
.L_177:
        /*00f8*/ 	.byte	0x04, 0x36
        /*00fa*/ 	.short	(.L_179 - .L_178)
.L_178:
        /*00fc*/ 	.word	0x00000008
.L_179:


//--------------------- .nv.info._ZN3cub18CUB_300001_SM_10006detail11EmptyKernelIvEEvv --------------------------
	.section	.nv.info._ZN3cub18CUB_300001_SM_10006detail11EmptyKernelIvEEvv,"",@"SHT_CUDA_INFO"
	.sectionflags	@""
	.align	4


	//----- nvinfo : EIATTR_CUDA_API_VERSION
	.align		4
        /*0000*/ 	.byte	0x04, 0x37
        /*0002*/ 	.short	(.L_181 - .L_180)
.L_180:
        /*0004*/ 	.word	0x00000082


	//----- nvinfo : EIATTR_SPARSE_MMA_MASK
	.align		4
.L_181:
        /*0008*/ 	.byte	0x03, 0x50
        /*000a*/ 	.short	0x0000


	//----- nvinfo : EIATTR_MAXREG_COUNT
	.align		4
        /*000c*/ 	.byte	0x03, 0x1b
        /*000e*/ 	.short	0x00ff


	//----- nvinfo : EIATTR_MERCURY_ISA_VERSION
	.align		4
        /*0010*/ 	.byte	0x03, 0x5f
        /*0012*/ 	.short	0x0101


	//----- nvinfo : EIATTR_VRC_CTA_INIT_COUNT
	.align		4
        /*0014*/ 	.byte	0x02, 0x4a
	.zero		1
	.zero		1


	//----- nvinfo : EIATTR_EXIT_INSTR_OFFSETS
	.align		4
        /*0018*/ 	.byte	0x04, 0x1c
        /*001a*/ 	.short	(.L_183 - .L_182)


	//   ....[0]....
.L_182:
        /*001c*/ 	.word	0x00000010


	//----- nvinfo : EIATTR_SW_WAR
	.align		4
.L_183:
        /*0020*/ 	.byte	0x04, 0x36
        /*0022*/ 	.short	(.L_185 - .L_184)
.L_184:
        /*0024*/ 	.word	0x00000008
.L_185:


//--------------------- .nv.callgraph             --------------------------
	.section	.nv.callgraph,"",@"SHT_CUDA_CALLGRAPH"
	.align	4
	.sectionentsize	8
	.align		4
        /*0000*/ 	.word	0x00000000
	.align		4
        /*0004*/ 	.word	0xffffffff
	.align		4
        /*0008*/ 	.word	0x00000000
	.align		4
        /*000c*/ 	.word	0xfffffffe
	.align		4
        /*0010*/ 	.word	0x00000000
	.align		4
        /*0014*/ 	.word	0xfffffffd
	.align		4
        /*0018*/ 	.word	0x00000000
	.align		4
        /*001c*/ 	.word	0xfffffffc


//--------------------- .nv.constant4             --------------------------
	.section	.nv.constant4,"a",@progbits
	.align	8
	.align		8
.nv.constant4:
        /*0000*/ 	.dword	_ZN30_INTERNAL_b142d1d7_4_k_cu_main4cuda3std3__45__cpo5beginE
	.align		8
        /*0008*/ 	.dword	_ZN30_INTERNAL_b142d1d7_4_k_cu_main4cuda3std3__45__cpo3endE
	.align		8
        /*0010*/ 	.dword	_ZN30_INTERNAL_b142d1d7_4_k_cu_main4cuda3std3__45__cpo6cbeginE
	.align		8
        /*0018*/ 	.dword	_ZN30_INTERNAL_b142d1d7_4_k_cu_main4cuda3std3__45__cpo4cendE
	.align		8
        /*0020*/ 	.dword	_ZN30_INTERNAL_b142d1d7_4_k_cu_main4cuda3std3__45__cpo6rbeginE
	.align		8
        /*0028*/ 	.dword	_ZN30_INTERNAL_b142d1d7_4_k_cu_main4cuda3std3__45__cpo4rendE
	.align		8
        /*0030*/ 	.dword	_ZN30_INTERNAL_b142d1d7_4_k_cu_main4cuda3std3__45__cpo7crbeginE
	.align		8
        /*0038*/ 	.dword	_ZN30_INTERNAL_b142d1d7_4_k_cu_main4cuda3std3__45__cpo5crendE
	.align		8
        /*0040*/ 	.dword	_ZN30_INTERNAL_b142d1d7_4_k_cu_main4cuda3std3__432_GLOBAL__N__b142d1d7_4_k_cu_main6ignoreE
	.align		8
        /*0048*/ 	.dword	_ZN30_INTERNAL_b142d1d7_4_k_cu_main4cuda3std3__419piecewise_constructE
	.align		8
        /*0050*/ 	.dword	_ZN30_INTERNAL_b142d1d7_4_k_cu_main4cuda3std3__48in_placeE
	.align		8
        /*0058*/ 	.dword	_ZN30_INTERNAL_b142d1d7_4_k_cu_main4cuda3std3__420unreachable_sentinelE
	.align		8
        /*0060*/ 	.dword	_ZN30_INTERNAL_b142d1d7_4_k_cu_main4cuda3std3__47nulloptE
	.align		8
        /*0068*/ 	.dword	_ZN30_INTERNAL_b142d1d7_4_k_cu_main4cuda3std3__48unexpectE
	.align		8
        /*0070*/ 	.dword	_ZN30_INTERNAL_b142d1d7_4_k_cu_main4cuda3std6ranges3__45__cpo4swapE
	.align		8
        /*0078*/ 	.dword	_ZN30_INTERNAL_b142d1d7_4_k_cu_main4cuda3std6ranges3__45__cpo9iter_moveE
	.align		8
        /*0080*/ 	.dword	_ZN30_INTERNAL_b142d1d7_4_k_cu_main4cuda3std6ranges3__45__cpo5beginE
	.align		8
        /*0088*/ 	.dword	_ZN30_INTERNAL_b142d1d7_4_k_cu_main4cuda3std6ranges3__45__cpo3endE
	.align		8
        /*0090*/ 	.dword	_ZN30_INTERNAL_b142d1d7_4_k_cu_main4cuda3std6ranges3__45__cpo6cbeginE
	.align		8
        /*0098*/ 	.dword	_ZN30_INTERNAL_b142d1d7_4_k_cu_main4cuda3std6ranges3__45__cpo4cendE
	.align		8
        /*00a0*/ 	.dword	_ZN30_INTERNAL_b142d1d7_4_k_cu_main4cuda3std6ranges3__45__cpo7advanceE
	.align		8
        /*00a8*/ 	.dword	_ZN30_INTERNAL_b142d1d7_4_k_cu_main4cuda3std6ranges3__45__cpo9iter_swapE
	.align		8
        /*00b0*/ 	.dword	_ZN30_INTERNAL_b142d1d7_4_k_cu_main4cuda3std6ranges3__45__cpo4nextE
	.align		8
        /*00b8*/ 	.dword	_ZN30_INTERNAL_b142d1d7_4_k_cu_main4cuda3std6ranges3__45__cpo4prevE
	.align		8
        /*00c0*/ 	.dword	_ZN30_INTERNAL_b142d1d7_4_k_cu_main4cuda3std6ranges3__45__cpo4dataE
	.align		8
        /*00c8*/ 	.dword	_ZN30_INTERNAL_b142d1d7_4_k_cu_main4cuda3std6ranges3__45__cpo5cdataE
	.align		8
        /*00d0*/ 	.dword	_ZN30_INTERNAL_b142d1d7_4_k_cu_main4cuda3std6ranges3__45__cpo4sizeE
	.align		8
        /*00d8*/ 	.dword	_ZN30_INTERNAL_b142d1d7_4_k_cu_main4cuda3std6ranges3__45__cpo5ssizeE
	.align		8
        /*00e0*/ 	.dword	_ZN30_INTERNAL_b142d1d7_4_k_cu_main4cuda3std6ranges3__45__cpo8distanceE
	.align		8
        /*00e8*/ 	.dword	_ZN30_INTERNAL_b142d1d7_4_k_cu_main6thrust24THRUST_300001_SM_1000_NS6system6detail10sequential3seqE
	.align		8
        /*00f0*/ 	.dword	_ZN30_INTERNAL_b142d1d7_4_k_cu_main6thrust24THRUST_300001_SM_1000_NS12placeholders2_1E
	.align		8
        /*00f8*/ 	.dword	_ZN30_INTERNAL_b142d1d7_4_k_cu_main6thrust24THRUST_300001_SM_1000_NS12placeholders2_2E
	.align		8
        /*0100*/ 	.dword	_ZN30_INTERNAL_b142d1d7_4_k_cu_main6thrust24THRUST_300001_SM_1000_NS12placeholders2_3E
	.align		8
        /*0108*/ 	.dword	_ZN30_INTERNAL_b142d1d7_4_k_cu_main6thrust24THRUST_300001_SM_1000_NS12placeholders2_4E
	.align		8
        /*0110*/ 	.dword	_ZN30_INTERNAL_b142d1d7_4_k_cu_main6thrust24THRUST_300001_SM_1000_NS12placeholders2_5E
	.align		8
        /*0118*/ 	.dword	_ZN30_INTERNAL_b142d1d7_4_k_cu_main6thrust24THRUST_300001_SM_1000_NS12placeholders2_6E
	.align		8
        /*0120*/ 	.dword	_ZN30_INTERNAL_b142d1d7_4_k_cu_main6thrust24THRUST_300001_SM_1000_NS12placeholders2_7E
	.align		8
        /*0128*/ 	.dword	_ZN30_INTERNAL_b142d1d7_4_k_cu_main6thrust24THRUST_300001_SM_1000_NS12placeholders2_8E
	.align		8
        /*0130*/ 	.dword	_ZN30_INTERNAL_b142d1d7_4_k_cu_main6thrust24THRUST_300001_SM_1000_NS12placeholders2_9E
	.align		8
        /*0138*/ 	.dword	_ZN30_INTERNAL_b142d1d7_4_k_cu_main6thrust24THRUST_300001_SM_1000_NS12placeholders3_10E


//--------------------- .text._ZN3cub18CUB_300001_SM_10006detail10radix_sort29DeviceRadixSortOnesweepKernelINS1_5radix10policy_hubIiNS0_8NullTypeEjE10Policy1000ELNS0_9SortOrderE0EiS6_jiiNS1_21identity_decomposer_tEEEvPT5_SC_PT3_PKSD_PT1_PKSH_PT2_PKSL_T4_iiT6_ --------------------------
	.section	.text._ZN3cub18CUB_300001_SM_10006detail10radix_sort29DeviceRadixSortOnesweepKernelINS1_5radix10policy_hubIiNS0_8NullTypeEjE10Policy1000ELNS0_9SortOrderE0EiS6_jiiNS1_21identity_decomposer_tEEEvPT5_SC_PT3_PKSD_PT1_PKSH_PT2_PKSL_T4_iiT6_,"ax",@progbits
	.align	128
        .global         _ZN3cub18CUB_300001_SM_10006detail10radix_sort29DeviceRadixSortOnesweepKernelINS1_5radix10policy_hubIiNS0_8NullTypeEjE10Policy1000ELNS0_9SortOrderE0EiS6_jiiNS1_21identity_decomposer_tEEEvPT5_SC_PT3_PKSD_PT1_PKSH_PT2_PKSL_T4_iiT6_
        .type           _ZN3cub18CUB_300001_SM_10006detail10radix_sort29DeviceRadixSortOnesweepKernelINS1_5radix10policy_hubIiNS0_8NullTypeEjE10Policy1000ELNS0_9SortOrderE0EiS6_jiiNS1_21identity_decomposer_tEEEvPT5_SC_PT3_PKSD_PT1_PKSH_PT2_PKSL_T4_iiT6_,@function
        .size           _ZN3cub18CUB_300001_SM_10006detail10radix_sort29DeviceRadixSortOnesweepKernelINS1_5radix10policy_hubIiNS0_8NullTypeEjE10Policy1000ELNS0_9SortOrderE0EiS6_jiiNS1_21identity_decomposer_tEEEvPT5_SC_PT3_PKSD_PT1_PKSH_PT2_PKSL_T4_iiT6_,(.L_x_220 - _ZN3cub18CUB_300001_SM_10006detail10radix_sort29DeviceRadixSortOnesweepKernelINS1_5radix10policy_hubIiNS0_8NullTypeEjE10Policy1000ELNS0_9SortOrderE0EiS6_jiiNS1_21identity_decomposer_tEEEvPT5_SC_PT3_PKSD_PT1_PKSH_PT2_PKSL_T4_iiT6_)
        .other          _ZN3cub18CUB_300001_SM_10006detail10radix_sort29DeviceRadixSortOnesweepKernelINS1_5radix10policy_hubIiNS0_8NullTypeEjE10Policy1000ELNS0_9SortOrderE0EiS6_jiiNS1_21identity_decomposer_tEEEvPT5_SC_PT3_PKSD_PT1_PKSH_PT2_PKSL_T4_iiT6_,@"STO_CUDA_ENTRY STV_DEFAULT"
_ZN3cub18CUB_300001_SM_10006detail10radix_sort29DeviceRadixSortOnesweepKernelINS1_5radix10policy_hubIiNS0_8NullTypeEjE10Policy1000ELNS0_9SortOrderE0EiS6_jiiNS1_21identity_decomposer_tEEEvPT5_SC_PT3_PKSD_PT1_PKSH_PT2_PKSL_T4_iiT6_:
.text._ZN3cub18CUB_300001_SM_10006detail10radix_sort29DeviceRadixSortOnesweepKernelINS1_5radix10policy_hubIiNS0_8NullTypeEjE10Policy1000ELNS0_9SortOrderE0EiS6_jiiNS1_21identity_decomposer_tEEEvPT5_SC_PT3_PKSD_PT1_PKSH_PT2_PKSL_T4_iiT6_:
[----:B------:R-:W-:Y:S01]  /*0000*/  LDC R1, c[0x0][0x37c] ;  /* 0x0000df00ff017b82 */ /* 0x000fe20000000800 */
[----:B------:R-:W0:Y:S01]  /*0010*/  S2R R29, SR_TID.X ;  /* 0x00000000001d7919 */ /* 0x000e220000002100 */
[----:B------:R-:W1:Y:S01]  /*0020*/  LDCU.64 UR8, c[0x0][0x358] ;  /* 0x00006b00ff0877ac */ /* 0x000e620008000a00 */
[----:B------:R-:W-:Y:S01]  /*0030*/  BSSY.RECONVERGENT B0, `(.L_x_0) ;  /* 0x000000a000007945 */ /* 0x000fe20003800200 */
[----:B0-----:R-:W-:-:S13]  /*0040*/  ISETP.NE.AND P0, PT, R29, RZ, PT ;  /* 0x000000ff1d00720c */ /* 0x001fda0003f05270 */
[----:B-1----:R-:W-:Y:S05]  /*0050*/  @P0 BRA `(.L_x_1) ;  /* 0x00000000001c0947 */ /* 0x002fea0003800000 */
[----:B------:R-:W0:Y:S01]  /*0060*/  LDC.64 R2, c[0x0][0x388] ;  /* 0x0000e200ff027b82 */ /* 0x000e220000000a00 */
[----:B------:R-:W-:-:S05]  /*0070*/  IMAD.MOV.U32 R5, RZ, RZ, 0x1 ;  /* 0x00000001ff057424 */ /* 0x000fca00078e00ff */
[----:B0-----:R-:W2:Y:S02]  /*0080*/  ATOMG.E.ADD.STRONG.GPU PT, R2, desc[UR8][R2.64], R5 ;  /* 0x80000005020279a8 */ /* 0x001ea400081ef108 */
[----:B------:R-:W0:Y:S01]  /*0090*/  S2UR UR5, SR_CgaCtaId ;  /* 0x00000000000579c3 */ /* 0x000e220000008800 */
[----:B------:R-:W-:Y:S02]  /*00a0*/  UMOV UR4, 0x400 ;  /* 0x0000040000047882 */ /* 0x000fe40000000000 */
[----:B0-----:R-:W-:-:S09]  /*00b0*/  ULEA UR4, UR5, UR4, 0x18 ;  /* 0x0000000405047291 */ /* 0x001fd2000f8ec0ff */
[----:B--2---:R0:W-:Y:S03]  /*00c0*/  STS [UR4+0x7800], R2 ;  /* 0x00780002ff007988 */ /* 0x0041e60008000804 */
.L_x_1:
[----:B------:R-:W-:Y:S05]  /*00d0*/  BSYNC.RECONVERGENT B0 ;  /* 0x0000000000007941 */ /* 0x000fea0003800200 */
.L_x_0:
[----:B------:R-:W1:Y:S08]  /*00e0*/  S2UR UR5, SR_CgaCtaId ;  /* 0x00000000000579c3 */ /* 0x000e700000008800 */
[----:B------:R-:W-:Y:S06]  /*00f0*/  BAR.SYNC.DEFER_BLOCKING 0x0 ;  /* 0x0000000000007b1d */ /* 0x000fec0000010000 */
[----:B------:R-:W-:Y:S01]  /*0100*/  UMOV UR4, 0x400 ;  /* 0x0000040000047882 */ /* 0x000fe20000000000 */
[----:B------:R-:W2:Y:S01]  /*0110*/  S2R R47, SR_LANEID ;  /* 0x00000000002f7919 */ /* 0x000ea20000000000 */
[----:B-1----:R-:W-:-:S02]  /*0120*/  ULEA UR6, UR5, UR4, 0x18 ;  /* 0x0000000405067291 */ /* 0x002fc4000f8ec0ff */
[----:B------:R-:W1:Y:S07]  /*0130*/  LDCU UR4, c[0x0][0x3c0] ;  /* 0x00007800ff0477ac */ /* 0x000e6e0008000800 */
[----:B------:R-:W3:Y:S02]  /*0140*/  LDS R0, [UR6+0x7800] ;  /* 0x00780006ff007984 */ /* 0x000ee40008000800 */
[----:B---3--:R-:W-:-:S13]  /*0150*/  R2UR UR10, R0 ;  /* 0x00000000000a72ca */ /* 0x008fda00000e0000 */
[----:B------:R-:W-:-:S04]  /*0160*/  UIMAD UR5, UR10, 0x1e00, URZ ;  /* 0x00001e000a0578a4 */ /* 0x000fc8000f8e02ff */
[----:B------:R-:W-:-:S04]  /*0170*/  UIADD3 UR7, UPT, UPT, UR5, 0x1e00, URZ ;  /* 0x00001e0005077890 */ /* 0x000fc8000fffe0ff */
[----:B-1----:R-:W-:-:S09]  /*0180*/  UISETP.GT.AND UP0, UPT, UR7, UR4, UPT ;  /* 0x000000040700728c */ /* 0x002fd2000bf04270 */
[----:B--2---:R-:W-:Y:S05]  /*0190*/  BRA.U UP0, `(.L_x_2) ;  /* 0x0000000100747547 */ /* 0x004fea000b800000 */
[----:B------:R-:W1:Y:S01]  /*01a0*/  LDCU.64 UR12, c[0x0][0x3a8] ;  /* 0x00007500ff0c77ac */ /* 0x000e620008000a00 */
[C---:B------:R-:W-:Y:S02]  /*01b0*/  LOP3.LUT R0, R29.reuse, 0x1f, RZ, 0xc0, !PT ;  /* 0x0000001f1d007812 */ /* 0x040fe400078ec0ff */
[----:B------:R-:W-:-:S05]  /*01c0*/  LOP3.LUT R3, R29, 0x3e0, RZ, 0xc0, !PT ;  /* 0x000003e01d037812 */ /* 0x000fca00078ec0ff */
[----:B------:R-:W-:-:S05]  /*01d0*/  IMAD R0, R3, 0x14, R0 ;  /* 0x0000001403007824 */ /* 0x000fca00078e0200 */
[----:B------:R-:W-:-:S05]  /*01e0*/  IADD3 R0, P0, PT, R0, UR5, RZ ;  /* 0x0000000500007c10 */ /* 0x000fca000ff1e0ff */
[----:B------:R-:W-:Y:S01]  /*01f0*/  IMAD.X R3, RZ, RZ, RZ, P0 ;  /* 0x000000ffff037224 */ /* 0x000fe200000e06ff */
[----:B-1----:R-:W-:-:S04]  /*0200*/  LEA R22, P0, R0, UR12, 0x2 ;  /* 0x0000000c00167c11 */ /* 0x002fc8000f8010ff */
[----:B------:R-:W-:-:S05]  /*0210*/  LEA.HI.X R23, R0, UR13, R3, 0x2, P0 ;  /* 0x0000000d00177c11 */ /* 0x000fca00080f1403 */
[----:B------:R1:W5:Y:S04]  /*0220*/  LDG.E R21, desc[UR8][R22.64] ;  /* 0x0000000816157981 */ /* 0x000368000c1e1900 */
        /* <DEDUP_REMOVED lines=18> */
[----:B0-----:R1:W5:Y:S01]  /*0350*/  LDG.E R2, desc[UR8][R22.64+0x980] ;  /* 0x0009800816027981 */ /* 0x001362000c1e1900 */
[----:B------:R-:W-:Y:S05]  /*0360*/  BRA `(.L_x_3) ;  /* 0x0000000400607947 */ /* 0x000fea0003800000 */
.L_x_2:
[C---:B------:R-:W-:Y:S01]  /*0370*/  LOP3.LUT R0, R29.reuse, 0x1f, RZ, 0xc0, !PT ;  /* 0x0000001f1d007812 */ /* 0x040fe200078ec0ff */
[----:B------:R-:W1:Y:S01]  /*0380*/  LDCU.64 UR12, c[0x0][0x3a8] ;  /* 0x00007500ff0c77ac */ /* 0x000e620008000a00 */
[----:B------:R-:W-:Y:S01]  /*0390*/  LOP3.LUT R3, R29, 0x3e0, RZ, 0xc0, !PT ;  /* 0x000003e01d037812 */ /* 0x000fe200078ec0ff */
[----:B------:R-:W-:Y:S01]  /*03a0*/  IMAD.MOV.U32 R21, RZ, RZ, 0x7fffffff ;  /* 0x7fffffffff157424 */ /* 0x000fe200078e00ff */
[----:B------:R-:W-:-:S03]  /*03b0*/  UIADD3 UR4, UPT, UPT, -UR5, UR4, URZ ;  /* 0x0000000405047290 */ /* 0x000fc6000fffe1ff */
[----:B------:R-:W-:-:S04]  /*03c0*/  IMAD R3, R3, 0x14, R0 ;  /* 0x0000001403037824 */ /* 0x000fc800078e0200 */
[C---:B------:R-:W-:Y:S01]  /*03d0*/  VIADD R0, R3.reuse, 0x20 ;  /* 0x0000002003007836 */ /* 0x040fe20000000000 */
[C---:B------:R-:W-:Y:S01]  /*03e0*/  ISETP.GE.AND P5, PT, R3.reuse, UR4, PT ;  /* 0x0000000403007c0c */ /* 0x040fe2000bfa6270 */
[C---:B0-----:R-:W-:Y:S02]  /*03f0*/  VIADD R2, R3.reuse, 0x40 ;  /* 0x0000004003027836 */ /* 0x041fe40000000000 */
[C---:B------:R-:W-:Y:S01]  /*0400*/  VIADD R4, R3.reuse, 0x80 ;  /* 0x0000008003047836 */ /* 0x040fe20000000000 */
[----:B------:R-:W-:Y:S02]  /*0410*/  ISETP.GE.AND P4, PT, R0, UR4, PT ;  /* 0x0000000400007c0c */ /* 0x000fe4000bf86270 */
[C---:B------:R-:W-:Y:S02]  /*0420*/  IADD3 R0, P0, PT, R3.reuse, UR5, RZ ;  /* 0x0000000503007c10 */ /* 0x040fe4000ff1e0ff */
[----:B------:R-:W-:Y:S01]  /*0430*/  ISETP.GE.AND P3, PT, R2, UR4, PT ;  /* 0x0000000402007c0c */ /* 0x000fe2000bf66270 */
[C---:B------:R-:W-:Y:S01]  /*0440*/  VIADD R2, R3.reuse, 0x60 ;  /* 0x0000006003027836 */ /* 0x040fe20000000000 */
[----:B------:R-:W-:Y:S01]  /*0450*/  ISETP.GE.AND P1, PT, R4, UR4, PT ;  /* 0x0000000404007c0c */ /* 0x000fe2000bf26270 */
[----:B------:R-:W-:Y:S01]  /*0460*/  IMAD.X R5, RZ, RZ, RZ, P0 ;  /* 0x000000ffff057224 */ /* 0x000fe200000e06ff */
[----:B-1----:R-:W-:Y:S01]  /*0470*/  LEA R22, P0, R0, UR12, 0x2 ;  /* 0x0000000c00167c11 */ /* 0x002fe2000f8010ff */
[----:B------:R-:W-:Y:S01]  /*0480*/  IMAD.MOV.U32 R20, RZ, RZ, 0x7fffffff ;  /* 0x7fffffffff147424 */ /* 0x000fe200078e00ff */
[----:B------:R-:W-:Y:S01]  /*0490*/  ISETP.GE.AND P2, PT, R2, UR4, PT ;  /* 0x0000000402007c0c */ /* 0x000fe2000bf46270 */
[C---:B------:R-:W-:Y:S01]  /*04a0*/  VIADD R2, R3.reuse, 0xa0 ;  /* 0x000000a003027836 */ /* 0x040fe20000000000 */
[----:B------:R-:W-:Y:S01]  /*04b0*/  LEA.HI.X R23, R0, UR13, R5, 0x2, P0 ;  /* 0x0000000d00177c11 */ /* 0x000fe200080f1405 */
[----:B------:R-:W-:-:S02]  /*04c0*/  VIADD R0, R3, 0xc0 ;  /* 0x000000c003007836 */ /* 0x000fc40000000000 */
[----:B------:R-:W-:Y:S01]  /*04d0*/  IMAD.MOV.U32 R18, RZ, RZ, 0x7fffffff ;  /* 0x7fffffffff127424 */ /* 0x000fe200078e00ff */
[----:B------:R-:W-:Y:S01]  /*04e0*/  ISETP.GE.AND P0, PT, R2, UR4, PT ;  /* 0x0000000402007c0c */ /* 0x000fe2000bf06270 */
[----:B------:R0:W5:Y:S01]  /*04f0*/  @!P4 LDG.E R20, desc[UR8][R22.64+0x80] ;  /* 0x000080081614c981 */ /* 0x000162000c1e1900 */
[----:B------:R-:W-:Y:S01]  /*0500*/  ISETP.GE.AND P6, PT, R0, UR4, PT ;  /* 0x0000000400007c0c */ /* 0x000fe2000bfc6270 */
[C---:B------:R-:W-:Y:S02]  /*0510*/  VIADD R0, R3.reuse, 0x100 ;  /* 0x0000010003007836 */ /* 0x040fe40000000000 */
[C---:B------:R-:W-:Y:S01]  /*0520*/  VIADD R2, R3.reuse, 0xe0 ;  /* 0x000000e003027836 */ /* 0x040fe20000000000 */
[----:B------:R0:W5:Y:S01]  /*0530*/  @!P5 LDG.E R21, desc[UR8][R22.64] ;  /* 0x000000081615d981 */ /* 0x000162000c1e1900 */
[----:B------:R-:W-:Y:S01]  /*0540*/  IMAD.MOV.U32 R19, RZ, RZ, 0x7fffffff ;  /* 0x7fffffffff137424 */ /* 0x000fe200078e00ff */
[----:B------:R-:W-:Y:S01]  /*0550*/  ISETP.GE.AND P4, PT, R0, UR4, PT ;  /* 0x0000000400007c0c */ /* 0x000fe2000bf86270 */
[C---:B------:R-:W-:Y:S01]  /*0560*/  VIADD R0, R3.reuse, 0x140 ;  /* 0x0000014003007836 */ /* 0x040fe20000000000 */
[----:B------:R0:W5:Y:S01]  /*0570*/  @!P2 LDG.E R18, desc[UR8][R22.64+0x180] ;  /* 0x000180081612a981 */ /* 0x000162000c1e1900 */
[----:B------:R-:W-:Y:S01]  /*0580*/  IMAD.MOV.U32 R17, RZ, RZ, 0x7fffffff ;  /* 0x7fffffffff117424 */ /* 0x000fe200078e00ff */
[----:B------:R-:W-:Y:S01]  /*0590*/  ISETP.GE.AND P5, PT, R2, UR4, PT ;  /* 0x0000000402007c0c */ /* 0x000fe2000bfa6270 */
[C---:B------:R-:W-:Y:S01]  /*05a0*/  VIADD R2, R3.reuse, 0x120 ;  /* 0x0000012003027836 */ /* 0x040fe20000000000 */
[----:B------:R-:W-:Y:S01]  /*05b0*/  ISETP.GE.AND P2, PT, R0, UR4, PT ;  /* 0x0000000400007c0c */ /* 0x000fe2000bf46270 */
[----:B------:R-:W-:Y:S01]  /*05c0*/  VIADD R0, R3, 0x160 ;  /* 0x0000016003007836 */ /* 0x000fe20000000000 */
[----:B------:R0:W5:Y:S01]  /*05d0*/  @!P3 LDG.E R19, desc[UR8][R22.64+0x100] ;  /* 0x000100081613b981 */ /* 0x000162000c1e1900 */
[----:B------:R-:W-:-:S03]  /*05e0*/  IMAD.MOV.U32 R15, RZ, RZ, 0x7fffffff ;  /* 0x7fffffffff0f7424 */ /* 0x000fc600078e00ff */
[----:B------:R0:W5:Y:S01]  /*05f0*/  @!P1 LDG.E R17, desc[UR8][R22.64+0x200] ;  /* 0x0002000816119981 */ /* 0x000162000c1e1900 */
[----:B------:R-:W-:Y:S01]  /*0600*/  ISETP.GE.AND P1, PT, R0, UR4, PT ;  /* 0x0000000400007c0c */ /* 0x000fe2000bf26270 */
[C---:B------:R-:W-:Y:S01]  /*0610*/  VIADD R0, R3.reuse, 0x1a0 ;  /* 0x000001a003007836 */ /* 0x040fe20000000000 */
[----:B------:R-:W-:Y:S01]  /*0620*/  ISETP.GE.AND P3, PT, R2, UR4, PT ;  /* 0x0000000402007c0c */ /* 0x000fe2000bf66270 */
[----:B------:R0:W5:Y:S01]  /*0630*/  @!P6 LDG.E R15, desc[UR8][R22.64+0x300] ;  /* 0x00030008160fe981 */ /* 0x000162000c1e1900 */
[----:B------:R-:W-:Y:S02]  /*0640*/  IMAD.MOV.U32 R14, RZ, RZ, 0x7fffffff ;  /* 0x7fffffffff0e7424 */ /* 0x000fe400078e00ff */
[----:B------:R-:W-:Y:S01]  /*0650*/  ISETP.GE.AND P6, PT, R0, UR4, PT ;  /* 0x0000000400007c0c */ /* 0x000fe2000bfc6270 */
[C---:B------:R-:W-:Y:S02]  /*0660*/  VIADD R0, R3.reuse, 0x1c0 ;  /* 0x000001c003007836 */ /* 0x040fe40000000000 */
[----:B------:R-:W-:Y:S01]  /*0670*/  IMAD.MOV.U32 R16, RZ, RZ, 0x7fffffff ;  /* 0x7fffffffff107424 */ /* 0x000fe200078e00ff */
[----:B------:R0:W5:Y:S01]  /*0680*/  @!P5 LDG.E R14, desc[UR8][R22.64+0x380] ;  /* 0x00038008160ed981 */ /* 0x000162000c1e1900 */
[----:B------:R-:W-:Y:S01]  /*0690*/  VIADD R2, R3, 0x180 ;  /* 0x0000018003027836 */ /* 0x000fe20000000000 */
[----:B------:R-:W-:Y:S01]  /*06a0*/  ISETP.GE.AND P5, PT, R0, UR4, PT ;  /* 0x0000000400007c0c */ /* 0x000fe2000bfa6270 */
[----:B------:R-:W-:-:S02]  /*06b0*/  IMAD.MOV.U32 R12, RZ, RZ, 0x7fffffff ;  /* 0x7fffffffff0c7424 */ /* 0x000fc400078e00ff */
[C---:B------:R-:W-:Y:S01]  /*06c0*/  VIADD R0, R3.reuse, 0x200 ;  /* 0x0000020003007836 */ /* 0x040fe20000000000 */
[----:B------:R0:W5:Y:S01]  /*06d0*/  @!P0 LDG.E R16, desc[UR8][R22.64+0x280] ;  /* 0x0002800816108981 */ /* 0x000162000c1e1900 */
[----:B------:R-:W-:Y:S01]  /*06e0*/  ISETP.GE.AND P0, PT, R2, UR4, PT ;  /* 0x0000000402007c0c */ /* 0x000fe2000bf06270 */
[----:B------:R-:W-:Y:S02]  /*06f0*/  IMAD.MOV.U32 R13, RZ, RZ, 0x7fffffff ;  /* 0x7fffffffff0d7424 */ /* 0x000fe400078e00ff */
[----:B------:R0:W5:Y:S01]  /*0700*/  @!P3 LDG.E R12, desc[UR8][R22.64+0x480] ;  /* 0x00048008160cb981 */ /* 0x000162000c1e1900 */
[----:B------:R-:W-:Y:S01]  /*0710*/  IMAD.MOV.U32 R11, RZ, RZ, 0x7fffffff ;  /* 0x7fffffffff0b7424 */ /* 0x000fe200078e00ff */
[----:B------:R-:W-:Y:S01]  /*0720*/  ISETP.GE.AND P3, PT, R0, UR4, PT ;  /* 0x0000000400007c0c */ /* 0x000fe2000bf66270 */
[C---:B------:R-:W-:Y:S01]  /*0730*/  VIADD R2, R3.reuse, 0x1e0 ;  /* 0x000001e003027836 */ /* 0x040fe20000000000 */
[----:B------:R0:W5:Y:S01]  /*0740*/  @!P4 LDG.E R13, desc[UR8][R22.64+0x400] ;  /* 0x00040008160dc981 */ /* 0x000162000c1e1900 */
[----:B------:R-:W-:-:S02]  /*0750*/  VIADD R0, R3, 0x220 ;  /* 0x0000022003007836 */ /* 0x000fc40000000000 */
[----:B------:R-:W-:Y:S01]  /*0760*/  IMAD.MOV.U32 R10, RZ, RZ, 0x7fffffff ;  /* 0x7fffffffff0a7424 */ /* 0x000fe200078e00ff */
[----:B------:R0:W5:Y:S01]  /*0770*/  @!P2 LDG.E R11, desc[UR8][R22.64+0x500] ;  /* 0x00050008160ba981 */ /* 0x000162000c1e1900 */
[----:B------:R-:W-:Y:S01]  /*0780*/  IMAD.MOV.U32 R9, RZ, RZ, 0x7fffffff ;  /* 0x7fffffffff097424 */ /* 0x000fe200078e00ff */
[----:B------:R-:W-:Y:S01]  /*0790*/  ISETP.GE.AND P4, PT, R2, UR4, PT ;  /* 0x0000000402007c0c */ /* 0x000fe2000bf86270 */
[C---:B------:R-:W-:Y:S01]  /*07a0*/  VIADD R2, R3.reuse, 0x240 ;  /* 0x0000024003027836 */ /* 0x040fe20000000000 */
[----:B------:R-:W-:Y:S01]  /*07b0*/  ISETP.GE.AND P2, PT, R0, UR4, PT ;  /* 0x0000000400007c0c */ /* 0x000fe2000bf46270 */
[----:B------:R-:W-:Y:S01]  /*07c0*/  VIADD R0, R3, 0x260 ;  /* 0x0000026003007836 */ /* 0x000fe20000000000 */
[----:B------:R0:W5:Y:S02]  /*07d0*/  @!P1 LDG.E R10, desc[UR8][R22.64+0x580] ;  /* 0x00058008160a9981 */ /* 0x000164000c1e1900 */
[----:B------:R-:W-:Y:S02]  /*07e0*/  ISETP.GE.AND P1, PT, R2, UR4, PT ;  /* 0x0000000402007c0c */ /* 0x000fe4000bf26270 */
[----:B------:R0:W5:Y:S01]  /*07f0*/  @!P0 LDG.E R9, desc[UR8][R22.64+0x600] ;  /* 0x0006000816098981 */ /* 0x000162000c1e1900 */
[----:B------:R-:W-:Y:S01]  /*0800*/  ISETP.GE.AND P0, PT, R0, UR4, PT ;  /* 0x0000000400007c0c */ /* 0x000fe2000bf06270 */
[----:B------:R-:W-:-:S02]  /*0810*/  IMAD.MOV.U32 R8, RZ, RZ, 0x7fffffff ;  /* 0x7fffffffff087424 */ /* 0x000fc400078e00ff */
[----:B------:R-:W-:Y:S02]  /*0820*/  IMAD.MOV.U32 R7, RZ, RZ, 0x7fffffff ;  /* 0x7fffffffff077424 */ /* 0x000fe400078e00ff */
[----:B------:R-:W-:Y:S02]  /*0830*/  IMAD.MOV.U32 R6, RZ, RZ, 0x7fffffff ;  /* 0x7fffffffff067424 */ /* 0x000fe400078e00ff */
[----:B------:R-:W-:Y:S01]  /*0840*/  IMAD.MOV.U32 R5, RZ, RZ, 0x7fffffff ;  /* 0x7fffffffff057424 */ /* 0x000fe200078e00ff */
[----:B------:R0:W5:Y:S01]  /*0850*/  @!P6 LDG.E R8, desc[UR8][R22.64+0x680] ;  /* 0x000680081608e981 */ /* 0x000162000c1e1900 */
[----:B------:R-:W-:Y:S02]  /*0860*/  IMAD.MOV.U32 R4, RZ, RZ, 0x7fffffff ;  /* 0x7fffffffff047424 */ /* 0x000fe400078e00ff */
[----:B------:R-:W-:Y:S01]  /*0870*/  IMAD.MOV.U32 R3, RZ, RZ, 0x7fffffff ;  /* 0x7fffffffff037424 */ /* 0x000fe200078e00ff */
[----:B------:R0:W5:Y:S01]  /*0880*/  @!P5 LDG.E R7, desc[UR8][R22.64+0x700] ;  /* 0x000700081607d981 */ /* 0x000162000c1e1900 */
[----:B------:R-:W-:-:S03]  /*0890*/  IMAD.MOV.U32 R2, RZ, RZ, 0x7fffffff ;  /* 0x7fffffffff027424 */ /* 0x000fc600078e00ff */
[----:B------:R0:W5:Y:S04]  /*08a0*/  @!P4 LDG.E R6, desc[UR8][R22.64+0x780] ;  /* 0x000780081606c981 */ /* 0x000168000c1e1900 */
[----:B------:R0:W5:Y:S04]  /*08b0*/  @!P3 LDG.E R5, desc[UR8][R22.64+0x800] ;  /* 0x000800081605b981 */ /* 0x000168000c1e1900 */
[----:B------:R0:W5:Y:S04]  /*08c0*/  @!P2 LDG.E R4, desc[UR8][R22.64+0x880] ;  /* 0x000880081604a981 */ /* 0x000168000c1e1900 */
[----:B------:R0:W5:Y:S04]  /*08d0*/  @!P1 LDG.E R3, desc[UR8][R22.64+0x900] ;  /* 0x0009000816039981 */ /* 0x000168000c1e1900 */
[----:B------:R0:W5:Y:S02]  /*08e0*/  @!P0 LDG.E R2, desc[UR8][R22.64+0x980] ;  /* 0x0009800816028981 */ /* 0x000164000c1e1900 */
.L_x_3:
[----:B------:R-:W-:Y:S01]  /*08f0*/  VIMNMX R0, PT, PT, R47, 0xe0, !PT ;  /* 0x000000e02f007848 */ /* 0x000fe20007fe0100 */
[----:B------:R-:W2:Y:S01]  /*0900*/  LDCU UR4, c[0x0][0x3c8] ;  /* 0x00007900ff0477ac */ /* 0x000ea20008000800 */
[----:B------:R-:W-:Y:S01]  /*0910*/  BSSY.RECONVERGENT B0, `(.L_x_4) ;  /* 0x0000027000007945 */ /* 0x000fe20003800200 */
[--C-:B------:R-:W-:Y:S01]  /*0920*/  IMAD.MOV.U32 R25, RZ, RZ, R47.reuse ;  /* 0x000000ffff197224 */ /* 0x100fe200078e002f */
[----:B------:R-:W-:Y:S01]  /*0930*/  IADD3 R0, PT, PT, R0, 0x1f, -R47 ;  /* 0x0000001f00007810 */ /* 0x000fe20007ffe82f */
[----:B------:R-:W-:-:S03]  /*0940*/  UMOV UR5, 0xffffffff ;  /* 0xffffffff00057882 */ /* 0x000fc60000000000 */
[C---:B------:R-:W-:Y:S02]  /*0950*/  ISETP.GE.U32.AND P0, PT, R0.reuse, 0x1e0, PT ;  /* 0x000001e00000780c */ /* 0x040fe40003f06070 */
[----:B01----:R-:W-:Y:S02]  /*0960*/  LEA.HI R23, R0, 0x1, RZ, 0x1b ;  /* 0x0000000100177811 */ /* 0x003fe400078fd8ff */
[----:B------:R-:W-:Y:S02]  /*0970*/  SHF.R.U32.HI R0, RZ, 0x5, R29 ;  /* 0x00000005ff007819 */ /* 0x000fe4000001161d */
[----:B------:R-:W-:-:S03]  /*0980*/  LOP3.LUT R26, R23, 0xf, RZ, 0xc0, !PT ;  /* 0x0000000f171a7812 */ /* 0x000fc600078ec0ff */
[----:B------:R-:W-:Y:S01]  /*0990*/  IMAD.SHL.U32 R0, R0, 0x400, RZ ;  /* 0x0000040000007824 */ /* 0x000fe200078e00ff */
[----:B------:R-:W-:Y:S01]  /*09a0*/  ISETP.NE.AND P1, PT, R26, RZ, PT ;  /* 0x000000ff1a00720c */ /* 0x000fe20003f25270 */
[----:B--2---:R-:W-:Y:S02]  /*09b0*/  USHF.L.U32 UR4, UR5, UR4, URZ ;  /* 0x0000000405047299 */ /* 0x004fe400080006ff */
[----:B------:R-:W-:Y:S10]  /*09c0*/  @!P0 BRA `(.L_x_5) ;  /* 0x00000000006c8947 */ /* 0x000ff40003800000 */
[----:B------:R-:W-:Y:S01]  /*09d0*/  IMAD R24, R47, 0x4, R0 ;  /* 0x000000042f187824 */ /* 0x000fe200078e0200 */
[----:B------:R-:W-:Y:S01]  /*09e0*/  LOP3.LUT R22, R23, 0xffffff0, RZ, 0xc0, !PT ;  /* 0x0ffffff017167812 */ /* 0x000fe200078ec0ff */
[----:B------:R-:W-:Y:S02]  /*09f0*/  IMAD.U32 R27, RZ, RZ, UR6 ;  /* 0x00000006ff1b7e24 */ /* 0x000fe4000f8e00ff */
[----:B------:R-:W-:Y:S02]  /*0a00*/  IMAD.MOV.U32 R25, RZ, RZ, R47 ;  /* 0x000000ffff197224 */ /* 0x000fe400078e002f */
[----:B------:R-:W-:Y:S01]  /*0a10*/  IMAD.MOV R22, RZ, RZ, -R22 ;  /* 0x000000ffff167224 */ /* 0x000fe200078e0a16 */
[----:B------:R-:W-:-:S07]  /*0a20*/  IADD3 R24, PT, PT, R24, 0x400, R27 ;  /* 0x0000040018187810 */ /* 0x000fce0007ffe01b */
.L_x_6:
[----:B------:R-:W-:Y:S01]  /*0a30*/  VIADD R22, R22, 0x10 ;  /* 0x0000001016167836 */ /* 0x000fe20000000000 */
[----:B------:R-:W-:Y:S01]  /*0a40*/  STS [R24+-0x400], RZ ;  /* 0xfffc00ff18007388 */ /* 0x000fe20000000800 */
[----:B------:R-:W-:-:S03]  /*0a50*/  VIADD R25, R25, 0x200 ;  /* 0x0000020019197836 */ /* 0x000fc60000000000 */
[----:B------:R-:W-:Y:S01]  /*0a60*/  ISETP.NE.AND P0, PT, R22, RZ, PT ;  /* 0x000000ff1600720c */ /* 0x000fe20003f05270 */
[----:B------:R-:W-:Y:S04]  /*0a70*/  STS [R24+-0x380], RZ ;  /* 0xfffc80ff18007388 */ /* 0x000fe80000000800 */
[----:B------:R-:W-:Y:S04]  /*0a80*/  STS [R24+-0x300], RZ ;  /* 0xfffd00ff18007388 */ /* 0x000fe80000000800 */
[----:B------:R-:W-:Y:S04]  /*0a90*/  STS [R24+-0x280], RZ ;  /* 0xfffd80ff18007388 */ /* 0x000fe80000000800 */
[----:B------:R-:W-:Y:S04]  /*0aa0*/  STS [R24+-0x200], RZ ;  /* 0xfffe00ff18007388 */ /* 0x000fe80000000800 */
[----:B------:R-:W-:Y:S04]  /*0ab0*/  STS [R24+-0x180], RZ ;  /* 0xfffe80ff18007388 */ /* 0x000fe80000000800 */
[----:B------:R-:W-:Y:S04]  /*0ac0*/  STS [R24+-0x100], RZ ;  /* 0xffff00ff18007388 */ /* 0x000fe80000000800 */
[----:B------:R-:W-:Y:S04]  /*0ad0*/  STS [R24+-0x80], RZ ;  /* 0xffff80ff18007388 */ /* 0x000fe80000000800 */
[----:B------:R-:W-:Y:S04]  /*0ae0*/  STS [R24], RZ ;  /* 0x000000ff18007388 */ /* 0x000fe80000000800 */
[----:B------:R-:W-:Y:S04]  /*0af0*/  STS [R24+0x80], RZ ;  /* 0x000080ff18007388 */ /* 0x000fe80000000800 */
[----:B------:R-:W-:Y:S04]  /*0b00*/  STS [R24+0x100], RZ ;  /* 0x000100ff18007388 */ /* 0x000fe80000000800 */
[----:B------:R-:W-:Y:S04]  /*0b10*/  STS [R24+0x180], RZ ;  /* 0x000180ff18007388 */ /* 0x000fe80000000800 */
[----:B------:R-:W-:Y:S04]  /*0b20*/  STS [R24+0x200], RZ ;  /* 0x000200ff18007388 */ /* 0x000fe80000000800 */
[----:B------:R-:W-:Y:S04]  /*0b30*/  STS [R24+0x280], RZ ;  /* 0x000280ff18007388 */ /* 0x000fe80000000800 */
[----:B------:R-:W-:Y:S04]  /*0b40*/  STS [R24+0x300], RZ ;  /* 0x000300ff18007388 */ /* 0x000fe80000000800 */
[----:B------:R0:W-:Y:S02]  /*0b50*/  STS [R24+0x380], RZ ;  /* 0x000380ff18007388 */ /* 0x0001e40000000800 */
[----:B0-----:R-:W-:Y:S01]  /*0b60*/  VIADD R24, R24, 0x800 ;  /* 0x0000080018187836 */ /* 0x001fe20000000000 */
[----:B------:R-:W-:Y:S06]  /*0b70*/  @P0 BRA `(.L_x_6) ;  /* 0xfffffffc00ac0947 */ /* 0x000fec000383ffff */
.L_x_5:
[----:B------:R-:W-:Y:S05]  /*0b80*/  BSYNC.RECONVERGENT B0 ;  /* 0x0000000000007941 */ /* 0x000fea0003800200 */
.L_x_4:
[----:B------:R-:W-:Y:S01]  /*0b90*/  BSSY.RECONVERGENT B0, `(.L_x_7) ;  /* 0x0000026000007945 */ /* 0x000fe20003800200 */
[----:B------:R-:W-:-:S03]  /*0ba0*/  VIADD R22, R0, UR6 ;  /* 0x0000000600167c36 */ /* 0x000fc60008000000 */
[----:B------:R-:W-:Y:S05]  /*0bb0*/  @!P1 BRA `(.L_x_8) ;  /* 0x00000000008c9947 */ /* 0x000fea0003800000 */
[----:B------:R-:W-:Y:S01]  /*0bc0*/  ISETP.GE.U32.AND P0, PT, R26, 0x8, PT ;  /* 0x000000081a00780c */ /* 0x000fe20003f06070 */
[----:B------:R-:W-:Y:S01]  /*0bd0*/  BSSY.RECONVERGENT B1, `(.L_x_9) ;  /* 0x000000e000017945 */ /* 0x000fe20003800200 */
[----:B------:R-:W-:-:S04]  /*0be0*/  LOP3.LUT R27, R23, 0x7, RZ, 0xc0, !PT ;  /* 0x00000007171b7812 */ /* 0x000fc800078ec0ff */
[----:B------:R-:W-:-:S07]  /*0bf0*/  ISETP.NE.AND P1, PT, R27, RZ, PT ;  /* 0x000000ff1b00720c */ /* 0x000fce0003f25270 */
[----:B------:R-:W-:Y:S06]  /*0c00*/  @!P0 BRA `(.L_x_10) ;  /* 0x0000000000288947 */ /* 0x000fec0003800000 */
[C---:B------:R-:W-:Y:S02]  /*0c10*/  IMAD R24, R25.reuse, 0x4, R22 ;  /* 0x0000000419187824 */ /* 0x040fe400078e0216 */
[----:B------:R-:W-:-:S03]  /*0c20*/  VIADD R25, R25, 0x100 ;  /* 0x0000010019197836 */ /* 0x000fc60000000000 */
[----:B------:R0:W-:Y:S04]  /*0c30*/  STS [R24], RZ ;  /* 0x000000ff18007388 */ /* 0x0001e80000000800 */
[----:B------:R0:W-:Y:S04]  /*0c40*/  STS [R24+0x80], RZ ;  /* 0x000080ff18007388 */ /* 0x0001e80000000800 */
[----:B------:R0:W-:Y:S04]  /*0c50*/  STS [R24+0x100], RZ ;  /* 0x000100ff18007388 */ /* 0x0001e80000000800 */
[----:B------:R0:W-:Y:S04]  /*0c60*/  STS [R24+0x180], RZ ;  /* 0x000180ff18007388 */ /* 0x0001e80000000800 */
[----:B------:R0:W-:Y:S04]  /*0c70*/  STS [R24+0x200], RZ ;  /* 0x000200ff18007388 */ /* 0x0001e80000000800 */
[----:B------:R0:W-:Y:S04]  /*0c80*/  STS [R24+0x280], RZ ;  /* 0x000280ff18007388 */ /* 0x0001e80000000800 */
[----:B------:R0:W-:Y:S04]  /*0c90*/  STS [R24+0x300], RZ ;  /* 0x000300ff18007388 */ /* 0x0001e80000000800 */
[----:B------:R0:W-:Y:S02]  /*0ca0*/  STS [R24+0x380], RZ ;  /* 0x000380ff18007388 */ /* 0x0001e40000000800 */
.L_x_10:
[----:B------:R-:W-:Y:S05]  /*0cb0*/  BSYNC.RECONVERGENT B1 ;  /* 0x0000000000017941 */ /* 0x000fea0003800200 */
.L_x_9:
[----:B------:R-:W-:Y:S05]  /*0cc0*/  @!P1 BRA `(.L_x_8) ;  /* 0x0000000000489947 */ /* 0x000fea0003800000 */
[----:B------:R-:W-:Y:S02]  /*0cd0*/  ISETP.GE.U32.AND P0, PT, R27, 0x4, PT ;  /* 0x000000041b00780c */ /* 0x000fe40003f06070 */
[----:B------:R-:W-:-:S04]  /*0ce0*/  LOP3.LUT R23, R23, 0x3, RZ, 0xc0, !PT ;  /* 0x0000000317177812 */ /* 0x000fc800078ec0ff */
[----:B------:R-:W-:-:S07]  /*0cf0*/  ISETP.NE.AND P1, PT, R23, RZ, PT ;  /* 0x000000ff1700720c */ /* 0x000fce0003f25270 */
[C---:B0-----:R-:W-:Y:S02]  /*0d00*/  @P0 IMAD R24, R25.reuse, 0x4, R22 ;  /* 0x0000000419180824 */ /* 0x041fe400078e0216 */
[----:B------:R-:W-:-:S03]  /*0d10*/  @P0 VIADD R25, R25, 0x80 ;  /* 0x0000008019190836 */ /* 0x000fc60000000000 */
[----:B------:R1:W-:Y:S04]  /*0d20*/  @P0 STS [R24], RZ ;  /* 0x000000ff18000388 */ /* 0x0003e80000000800 */
[----:B------:R1:W-:Y:S04]  /*0d30*/  @P0 STS [R24+0x80], RZ ;  /* 0x000080ff18000388 */ /* 0x0003e80000000800 */
[----:B------:R1:W-:Y:S04]  /*0d40*/  @P0 STS [R24+0x100], RZ ;  /* 0x000100ff18000388 */ /* 0x0003e80000000800 */
[----:B------:R1:W-:Y:S01]  /*0d50*/  @P0 STS [R24+0x180], RZ ;  /* 0x000180ff18000388 */ /* 0x0003e20000000800 */
[----:B------:R-:W-:Y:S05]  /*0d60*/  @!P1 BRA `(.L_x_8) ;  /* 0x0000000000209947 */ /* 0x000fea0003800000 */
[----:B------:R-:W-:Y:S02]  /*0d70*/  IMAD R0, R25, 0x4, R0 ;  /* 0x0000000419007824 */ /* 0x000fe400078e0200 */
[----:B------:R-:W-:Y:S02]  /*0d80*/  IMAD.MOV R23, RZ, RZ, -R23 ;  /* 0x000000ffff177224 */ /* 0x000fe400078e0a17 */
[----:B------:R-:W-:-:S07]  /*0d90*/  VIADD R0, R0, UR6 ;  /* 0x0000000600007c36 */ /* 0x000fce0008000000 */
.L_x_11:
[----:B------:R-:W-:Y:S01]  /*0da0*/  VIADD R23, R23, 0x1 ;  /* 0x0000000117177836 */ /* 0x000fe20000000000 */
[----:B------:R0:W-:Y:S04]  /*0db0*/  STS [R0], RZ ;  /* 0x000000ff00007388 */ /* 0x0001e80000000800 */
[----:B------:R-:W-:Y:S01]  /*0dc0*/  ISETP.NE.AND P0, PT, R23, RZ, PT ;  /* 0x000000ff1700720c */ /* 0x000fe20003f05270 */
[----:B0-----:R-:W-:-:S12]  /*0dd0*/  VIADD R0, R0, 0x80 ;  /* 0x0000008000007836 */ /* 0x001fd80000000000 */
[----:B------:R-:W-:Y:S05]  /*0de0*/  @P0 BRA `(.L_x_11) ;  /* 0xfffffffc00ec0947 */ /* 0x000fea000383ffff */
.L_x_8:
[----:B------:R-:W-:Y:S05]  /*0df0*/  BSYNC.RECONVERGENT B0 ;  /* 0x0000000000007941 */ /* 0x000fea0003800200 */
.L_x_7:
[----:B------:R-:W2:Y:S01]  /*0e00*/  LDCU UR11, c[0x0][0x3c4] ;  /* 0x00007880ff0b77ac */ /* 0x000ea20008000800 */
[----:B-----5:R-:W-:Y:S01]  /*0e10*/  LOP3.LUT R0, R21, 0x80000000, RZ, 0x3c, !PT ;  /* 0x8000000015007812 */ /* 0x020fe200078e3cff */
[----:B------:R-:W-:Y:S01]  /*0e20*/  BSSY.RECONVERGENT B0, `(.L_x_12) ;  /* 0x0000090000007945 */ /* 0x000fe20003800200 */
[----:B01----:R-:W-:Y:S02]  /*0e30*/  LOP3.LUT R24, R20, 0x80000000, RZ, 0x3c, !PT ;  /* 0x8000000014187812 */ /* 0x003fe400078e3cff */
[----:B------:R-:W-:Y:S02]  /*0e40*/  LOP3.LUT R25, R19, 0x80000000, RZ, 0x3c, !PT ;  /* 0x8000000013197812 */ /* 0x000fe400078e3cff */
[----:B------:R-:W-:Y:S02]  /*0e50*/  LOP3.LUT R27, R18, 0x80000000, RZ, 0x3c, !PT ;  /* 0x80000000121b7812 */ /* 0x000fe400078e3cff */
[----:B------:R-:W-:Y:S02]  /*0e60*/  LOP3.LUT R46, R16, 0x80000000, RZ, 0x3c, !PT ;  /* 0x80000000102e7812 */ /* 0x000fe400078e3cff */
[----:B------:R-:W-:-:S02]  /*0e70*/  LOP3.LUT R48, R17, 0x80000000, RZ, 0x3c, !PT ;  /* 0x8000000011307812 */ /* 0x000fc400078e3cff */
[----:B------:R-:W-:Y:S02]  /*0e80*/  LOP3.LUT R45, R15, 0x80000000, RZ, 0x3c, !PT ;  /* 0x800000000f2d7812 */ /* 0x000fe400078e3cff */
[----:B------:R-:W-:Y:S02]  /*0e90*/  LOP3.LUT R44, R14, 0x80000000, RZ, 0x3c, !PT ;  /* 0x800000000e2c7812 */ /* 0x000fe400078e3cff */
[----:B------:R-:W-:Y:S02]  /*0ea0*/  LOP3.LUT R43, R13, 0x80000000, RZ, 0x3c, !PT ;  /* 0x800000000d2b7812 */ /* 0x000fe400078e3cff */
[----:B--2---:R-:W-:Y:S02]  /*0eb0*/  SHF.R.U32.HI R0, RZ, UR11, R0 ;  /* 0x0000000bff007c19 */ /* 0x004fe40008011600 */
[----:B------:R-:W-:Y:S02]  /*0ec0*/  SHF.R.U32.HI R24, RZ, UR11, R24 ;  /* 0x0000000bff187c19 */ /* 0x000fe40008011618 */
[----:B------:R-:W-:-:S02]  /*0ed0*/  LOP3.LUT R0, R0, UR4, RZ, 0x30, !PT ;  /* 0x0000000400007c12 */ /* 0x000fc4000f8e30ff */
[----:B------:R-:W-:Y:S02]  /*0ee0*/  SHF.R.U32.HI R26, RZ, UR11, R25 ;  /* 0x0000000bff1a7c19 */ /* 0x000fe40008011619 */
[----:B------:R-:W-:Y:S01]  /*0ef0*/  SHF.R.U32.HI R30, RZ, UR11, R27 ;  /* 0x0000000bff1e7c19 */ /* 0x000fe2000801161b */
[----:B------:R-:W-:Y:S01]  /*0f00*/  IMAD R23, R0, 0x4, R22 ;  /* 0x0000000400177824 */ /* 0x000fe200078e0216 */
[----:B------:R-:W-:Y:S01]  /*0f10*/  NOP ;  /* 0x0000000000007918 */ /* 0x000fe20000000000 */
[----:B------:R-:W-:-:S03]  /*0f20*/  LOP3.LUT R25, R24, UR4, RZ, 0x30, !PT ;  /* 0x0000000418197c12 */ /* 0x000fc6000f8e30ff */
[----:B------:R0:W-:Y:S01]  /*0f30*/  ATOMS.POPC.INC.32 RZ, [R23+URZ] ;  /* 0x0000000017ff7f8c */ /* 0x0001e2000d8000ff */
[----:B------:R-:W-:Y:S02]  /*0f40*/  LOP3.LUT R27, R26, UR4, RZ, 0x30, !PT ;  /* 0x000000041a1b7c12 */ /* 0x000fe4000f8e30ff */
[----:B------:R-:W-:Y:S01]  /*0f50*/  SHF.R.U32.HI R24, RZ, UR11, R46 ;  /* 0x0000000bff187c19 */ /* 0x000fe2000801162e */
[----:B------:R-:W-:Y:S01]  /*0f60*/  IMAD R25, R25, 0x4, R22 ;  /* 0x0000000419197824 */ /* 0x000fe200078e0216 */
[----:B------:R-:W-:Y:S01]  /*0f70*/  SHF.R.U32.HI R31, RZ, UR11, R48 ;  /* 0x0000000bff1f7c19 */ /* 0x000fe20008011630 */
[--C-:B------:R-:W-:Y:S01]  /*0f80*/  IMAD R27, R27, 0x4, R22.reuse ;  /* 0x000000041b1b7824 */ /* 0x100fe200078e0216 */
[----:B------:R-:W-:Y:S02]  /*0f90*/  LOP3.LUT R33, R24, UR4, RZ, 0x30, !PT ;  /* 0x0000000418217c12 */ /* 0x000fe4000f8e30ff */
[----:B0-----:R-:W-:Y:S01]  /*0fa0*/  LOP3.LUT R23, R30, UR4, RZ, 0x30, !PT ;  /* 0x000000041e177c12 */ /* 0x001fe2000f8e30ff */
[----:B------:R0:W-:Y:S01]  /*0fb0*/  ATOMS.POPC.INC.32 RZ, [R25+URZ] ;  /* 0x0000000019ff7f8c */ /* 0x0001e2000d8000ff */
[----:B------:R-:W-:Y:S01]  /*0fc0*/  LOP3.LUT R31, R31, UR4, RZ, 0x30, !PT ;  /* 0x000000041f1f7c12 */ /* 0x000fe2000f8e30ff */
[--C-:B------:R-:W-:Y:S01]  /*0fd0*/  IMAD R33, R33, 0x4, R22.reuse ;  /* 0x0000000421217824 */ /* 0x100fe200078e0216 */
[----:B------:R-:W-:Y:S01]  /*0fe0*/  SHF.R.U32.HI R24, RZ, UR11, R45 ;  /* 0x0000000bff187c19 */ /* 0x000fe2000801162d */
[--C-:B------:R-:W-:Y:S01]  /*0ff0*/  IMAD R23, R23, 0x4, R22.reuse ;  /* 0x0000000417177824 */ /* 0x100fe200078e0216 */
[----:B------:R-:W-:Y:S01]  /*1000*/  ATOMS.POPC.INC.32 RZ, [R27+URZ] ;  /* 0x000000001bff7f8c */ /* 0x000fe2000d8000ff */
[----:B------:R-:W-:Y:S01]  /*1010*/  LOP3.LUT R42, R12, 0x80000000, RZ, 0x3c, !PT ;  /* 0x800000000c2a7812 */ /* 0x000fe200078e3cff */
[----:B------:R-:W-:Y:S01]  /*1020*/  IMAD R31, R31, 0x4, R22 ;  /* 0x000000041f1f7824 */ /* 0x000fe200078e0216 */
[----:B------:R-:W-:Y:S01]  /*1030*/  LOP3.LUT R41, R11, 0x80000000, RZ, 0x3c, !PT ;  /* 0x800000000b297812 */ /* 0x000fe200078e3cff */
[----:B------:R1:W-:Y:S01]  /*1040*/  ATOMS.POPC.INC.32 RZ, [R23+URZ] ;  /* 0x0000000017ff7f8c */ /* 0x0003e2000d8000ff */
[----:B0-----:R-:W-:-:S02]  /*1050*/  SHF.R.U32.HI R25, RZ, UR11, R44 ;  /* 0x0000000bff197c19 */ /* 0x001fc4000801162c */
[----:B------:R-:W-:Y:S01]  /*1060*/  SHF.R.U32.HI R26, RZ, UR11, R43 ;  /* 0x0000000bff1a7c19 */ /* 0x000fe2000801162b */
[----:B------:R0:W-:Y:S01]  /*1070*/  ATOMS.POPC.INC.32 RZ, [R31+URZ] ;  /* 0x000000001fff7f8c */ /* 0x0001e2000d8000ff */
[----:B------:R-:W-:Y:S02]  /*1080*/  SHF.R.U32.HI R30, RZ, UR11, R42 ;  /* 0x0000000bff1e7c19 */ /* 0x000fe4000801162a */
[----:B------:R-:W-:Y:S01]  /*1090*/  LOP3.LUT R25, R25, UR4, RZ, 0x30, !PT ;  /* 0x0000000419197c12 */ /* 0x000fe2000f8e30ff */
[----:B------:R2:W-:Y:S01]  /*10a0*/  ATOMS.POPC.INC.32 RZ, [R33+URZ] ;  /* 0x0000000021ff7f8c */ /* 0x0005e2000d8000ff */
[----:B-1----:R-:W-:Y:S02]  /*10b0*/  LOP3.LUT R23, R24, UR4, RZ, 0x30, !PT ;  /* 0x0000000418177c12 */ /* 0x002fe4000f8e30ff */
[----:B------:R-:W-:Y:S01]  /*10c0*/  SHF.R.U32.HI R24, RZ, UR11, R41 ;  /* 0x0000000bff187c19 */ /* 0x000fe20008011629 */
[--C-:B------:R-:W-:Y:S01]  /*10d0*/  IMAD R25, R25, 0x4, R22.reuse ;  /* 0x0000000419197824 */ /* 0x100fe200078e0216 */
[----:B------:R-:W-:Y:S01]  /*10e0*/  LOP3.LUT R27, R26, UR4, RZ, 0x30, !PT ;  /* 0x000000041a1b7c12 */ /* 0x000fe2000f8e30ff */
[----:B------:R-:W-:Y:S01]  /*10f0*/  IMAD R23, R23, 0x4, R22 ;  /* 0x0000000417177824 */ /* 0x000fe200078e0216 */
[----:B0-----:R-:W-:-:S02]  /*1100*/  LOP3.LUT R31, R30, UR4, RZ, 0x30, !PT ;  /* 0x000000041e1f7c12 */ /* 0x001fc4000f8e30ff */
[----:B------:R-:W-:Y:S01]  /*1110*/  LOP3.LUT R40, R10, 0x80000000, RZ, 0x3c, !PT ;  /* 0x800000000a287812 */ /* 0x000fe200078e3cff */
[--C-:B------:R-:W-:Y:S01]  /*1120*/  IMAD R27, R27, 0x4, R22.reuse ;  /* 0x000000041b1b7824 */ /* 0x100fe200078e0216 */
[----:B--2---:R-:W-:Y:S01]  /*1130*/  LOP3.LUT R33, R24, UR4, RZ, 0x30, !PT ;  /* 0x0000000418217c12 */ /* 0x004fe2000f8e30ff */
[----:B------:R0:W-:Y:S01]  /*1140*/  ATOMS.POPC.INC.32 RZ, [R23+URZ] ;  /* 0x0000000017ff7f8c */ /* 0x0001e2000d8000ff */
[----:B------:R-:W-:Y:S01]  /*1150*/  LOP3.LUT R39, R9, 0x80000000, RZ, 0x3c, !PT ;  /* 0x8000000009277812 */ /* 0x000fe200078e3cff */
[--C-:B------:R-:W-:Y:S01]  /*1160*/  IMAD R31, R31, 0x4, R22.reuse ;  /* 0x000000041f1f7824 */ /* 0x100fe200078e0216 */
[----:B------:R-:W-:Y:S01]  /*1170*/  LOP3.LUT R38, R8, 0x80000000, RZ, 0x3c, !PT ;  /* 0x8000000008267812 */ /* 0x000fe200078e3cff */
[----:B------:R-:W-:Y:S01]  /*1180*/  IMAD R33, R33, 0x4, R22 ;  /* 0x0000000421217824 */ /* 0x000fe200078e0216 */
[----:B------:R-:W-:Y:S01]  /*1190*/  LOP3.LUT R37, R7, 0x80000000, RZ, 0x3c, !PT ;  /* 0x8000000007257812 */ /* 0x000fe200078e3cff */
[----:B------:R1:W-:Y:S01]  /*11a0*/  ATOMS.POPC.INC.32 RZ, [R25+URZ] ;  /* 0x0000000019ff7f8c */ /* 0x0003e2000d8000ff */
[----:B------:R-:W-:-:S02]  /*11b0*/  LOP3.LUT R36, R6, 0x80000000, RZ, 0x3c, !PT ;  /* 0x8000000006247812 */ /* 0x000fc400078e3cff */
[----:B0-----:R-:W-:Y:S01]  /*11c0*/  SHF.R.U32.HI R23, RZ, UR11, R40 ;  /* 0x0000000bff177c19 */ /* 0x001fe20008011628 */
[----:B------:R0:W-:Y:S01]  /*11d0*/  ATOMS.POPC.INC.32 RZ, [R27+URZ] ;  /* 0x000000001bff7f8c */ /* 0x0001e2000d8000ff */
[----:B------:R-:W-:Y:S02]  /*11e0*/  SHF.R.U32.HI R24, RZ, UR11, R39 ;  /* 0x0000000bff187c19 */ /* 0x000fe40008011627 */
[----:B------:R-:W-:Y:S01]  /*11f0*/  SHF.R.U32.HI R26, RZ, UR11, R38 ;  /* 0x0000000bff1a7c19 */ /* 0x000fe20008011626 */
[----:B------:R2:W-:Y:S01]  /*1200*/  ATOMS.POPC.INC.32 RZ, [R31+URZ] ;  /* 0x000000001fff7f8c */ /* 0x0005e2000d8000ff */
[----:B------:R-:W-:Y:S02]  /*1210*/  SHF.R.U32.HI R30, RZ, UR11, R37 ;  /* 0x0000000bff1e7c19 */ /* 0x000fe40008011625 */
[----:B------:R-:W-:Y:S01]  /*1220*/  LOP3.LUT R23, R23, UR4, RZ, 0x30, !PT ;  /* 0x0000000417177c12 */ /* 0x000fe2000f8e30ff */
[----:B------:R3:W-:Y:S01]  /*1230*/  ATOMS.POPC.INC.32 RZ, [R33+URZ] ;  /* 0x0000000021ff7f8c */ /* 0x0007e2000d8000ff */
[----:B------:R-:W-:-:S02]  /*1240*/  SHF.R.U32.HI R32, RZ, UR11, R36 ;  /* 0x0000000bff207c19 */ /* 0x000fc40008011624 */
[----:B-1----:R-:W-:Y:S01]  /*1250*/  LOP3.LUT R25, R24, UR4, RZ, 0x30, !PT ;  /* 0x0000000418197c12 */ /* 0x002fe2000f8e30ff */
[--C-:B------:R-:W-:Y:S01]  /*1260*/  IMAD R23, R23, 0x4, R22.reuse ;  /* 0x0000000417177824 */ /* 0x100fe200078e0216 */
[----:B0-----:R-:W-:Y:S02]  /*1270*/  LOP3.LUT R27, R26, UR4, RZ, 0x30, !PT ;  /* 0x000000041a1b7c12 */ /* 0x001fe4000f8e30ff */
[----:B--2---:R-:W-:Y:S01]  /*1280*/  LOP3.LUT R31, R30, UR4, RZ, 0x30, !PT ;  /* 0x000000041e1f7c12 */ /* 0x004fe2000f8e30ff */
[--C-:B------:R-:W-:Y:S01]  /*1290*/  IMAD R25, R25, 0x4, R22.reuse ;  /* 0x0000000419197824 */ /* 0x100fe200078e0216 */
[----:B---3--:R-:W-:Y:S01]  /*12a0*/  LOP3.LUT R33, R32, UR4, RZ, 0x30, !PT ;  /* 0x0000000420217c12 */ /* 0x008fe2000f8e30ff */
[--C-:B------:R-:W-:Y:S01]  /*12b0*/  IMAD R24, R27, 0x4, R22.reuse ;  /* 0x000000041b187824 */ /* 0x100fe200078e0216 */
[----:B------:R-:W-:Y:S01]  /*12c0*/  LOP3.LUT R30, R5, 0x80000000, RZ, 0x3c, !PT ;  /* 0x80000000051e7812 */ /* 0x000fe200078e3cff */
[--C-:B------:R-:W-:Y:S01]  /*12d0*/  IMAD R31, R31, 0x4, R22.reuse ;  /* 0x000000041f1f7824 */ /* 0x100fe200078e0216 */
[----:B------:R-:W-:Y:S01]  /*12e0*/  LOP3.LUT R32, R4, 0x80000000, RZ, 0x3c, !PT ;  /* 0x8000000004207812 */ /* 0x000fe200078e3cff */
[----:B------:R-:W0:Y:S01]  /*12f0*/  LDC.64 R26, c[0x0][0x380] ;  /* 0x0000e000ff1a7b82 */ /* 0x000e220000000a00 */
[----:B------:R-:W-:Y:S01]  /*1300*/  LOP3.LUT R34, R3, 0x80000000, RZ, 0x3c, !PT ;  /* 0x8000000003227812 */ /* 0x000fe200078e3cff */
[----:B------:R1:W-:Y:S01]  /*1310*/  ATOMS.POPC.INC.32 RZ, [R23+URZ] ;  /* 0x0000000017ff7f8c */ /* 0x0003e2000d8000ff */
[----:B------:R-:W-:Y:S01]  /*1320*/  LOP3.LUT R35, R2, 0x80000000, RZ, 0x3c, !PT ;  /* 0x8000000002237812 */ /* 0x000fe200078e3cff */
[----:B------:R-:W-:Y:S01]  /*1330*/  IMAD R33, R33, 0x4, R22 ;  /* 0x0000000421217824 */ /* 0x000fe200078e0216 */
[----:B------:R-:W-:Y:S01]  /*1340*/  SHF.R.U32.HI R30, RZ, UR11, R30 ;  /* 0x0000000bff1e7c19 */ /* 0x000fe2000801161e */
[----:B------:R2:W-:Y:S01]  /*1350*/  ATOMS.POPC.INC.32 RZ, [R25+URZ] ;  /* 0x0000000019ff7f8c */ /* 0x0005e2000d8000ff */
[----:B------:R-:W-:-:S02]  /*1360*/  SHF.R.U32.HI R32, RZ, UR11, R32 ;  /* 0x0000000bff207c19 */ /* 0x000fc40008011620 */
[----:B------:R-:W-:Y:S01]  /*1370*/  SHF.R.U32.HI R34, RZ, UR11, R34 ;  /* 0x0000000bff227c19 */ /* 0x000fe20008011622 */
[----:B------:R3:W-:Y:S01]  /*1380*/  ATOMS.POPC.INC.32 RZ, [R24+URZ] ;  /* 0x0000000018ff7f8c */ /* 0x0007e2000d8000ff */
[----:B------:R-:W-:Y:S02]  /*1390*/  SHF.R.U32.HI R35, RZ, UR11, R35 ;  /* 0x0000000bff237c19 */ /* 0x000fe40008011623 */
[----:B-1----:R-:W-:Y:S01]  /*13a0*/  LOP3.LUT R23, R30, UR4, RZ, 0x30, !PT ;  /* 0x000000041e177c12 */ /* 0x002fe2000f8e30ff */
[----:B------:R1:W-:Y:S01]  /*13b0*/  ATOMS.POPC.INC.32 RZ, [R31+URZ] ;  /* 0x000000001fff7f8c */ /* 0x0003e2000d8000ff */
[----:B--2---:R-:W-:Y:S02]  /*13c0*/  LOP3.LUT R25, R32, UR4, RZ, 0x30, !PT ;  /* 0x0000000420197c12 */ /* 0x004fe4000f8e30ff */
[----:B------:R-:W-:Y:S01]  /*13d0*/  ISETP.GT.U32.AND P1, PT, R29, 0xff, PT ;  /* 0x000000ff1d00780c */ /* 0x000fe20003f24070 */
[--C-:B---3--:R-:W-:Y:S01]  /*13e0*/  IMAD R24, R23, 0x4, R22.reuse ;  /* 0x0000000417187824 */ /* 0x108fe200078e0216 */
[----:B------:R-:W-:Y:S01]  /*13f0*/  LOP3.LUT R35, R35, UR4, RZ, 0x30, !PT ;  /* 0x0000000423237c12 */ /* 0x000fe2000f8e30ff */
[----:B------:R-:W-:Y:S01]  /*1400*/  IMAD R30, R25, 0x4, R22 ;  /* 0x00000004191e7824 */ /* 0x000fe200078e0216 */
[----:B------:R-:W-:Y:S01]  /*1410*/  ATOMS.POPC.INC.32 RZ, [R33+URZ] ;  /* 0x0000000021ff7f8c */ /* 0x000fe2000d8000ff */
[----:B-1----:R-:W-:Y:S01]  /*1420*/  LOP3.LUT R31, R34, UR4, RZ, 0x30, !PT ;  /* 0x00000004221f7c12 */ /* 0x002fe2000f8e30ff */
[----:B------:R-:W-:-:S02]  /*1430*/  IMAD.MOV.U32 R23, RZ, RZ, RZ ;  /* 0x000000ffff177224 */ /* 0x000fc400078e00ff */
[--C-:B------:R-:W-:Y:S01]  /*1440*/  IMAD R32, R35, 0x4, R22.reuse ;  /* 0x0000000423207824 */ /* 0x100fe200078e0216 */
[----:B------:R1:W-:Y:S01]  /*1450*/  ATOMS.POPC.INC.32 RZ, [R24+URZ] ;  /* 0x0000000018ff7f8c */ /* 0x0003e2000d8000ff */
[----:B------:R-:W-:Y:S01]  /*1460*/  IMAD R31, R31, 0x4, R22 ;  /* 0x000000041f1f7824 */ /* 0x000fe200078e0216 */
[----:B------:R-:W-:Y:S01]  /*1470*/  LEA R22, R29, UR6, 0x2 ;  /* 0x000000061d167c11 */ /* 0x000fe2000f8e10ff */
[----:B------:R-:W-:Y:S01]  /*1480*/  IMAD.U32 R25, RZ, RZ, UR10 ;  /* 0x0000000aff197e24 */ /* 0x000fe2000f8e00ff */
[----:B------:R2:W-:Y:S04]  /*1490*/  ATOMS.POPC.INC.32 RZ, [R30+URZ] ;  /* 0x000000001eff7f8c */ /* 0x0005e8000d8000ff */
[----:B------:R2:W-:Y:S01]  /*14a0*/  ATOMS.POPC.INC.32 RZ, [R31+URZ] ;  /* 0x000000001fff7f8c */ /* 0x0005e2000d8000ff */
[----:B-1----:R-:W-:-:S03]  /*14b0*/  P2R R24, PR, RZ, 0x2 ;  /* 0x00000002ff187803 */ /* 0x002fc60000000000 */
[----:B------:R2:W-:Y:S01]  /*14c0*/  ATOMS.POPC.INC.32 RZ, [R32+URZ] ;  /* 0x0000000020ff7f8c */ /* 0x0005e2000d8000ff */
[----:B------:R-:W-:Y:S06]  /*14d0*/  BAR.SYNC.DEFER_BLOCKING 0x0 ;  /* 0x0000000000007b1d */ /* 0x000fec0000010000 */
[----:B------:R-:W-:Y:S05]  /*14e0*/  @P1 BRA `(.L_x_13) ;  /* 0x00000000008c1947 */ /* 0x000fea0003800000 */
[----:B------:R-:W1:Y:S04]  /*14f0*/  LDS R53, [R22] ;  /* 0x0000000016357984 */ /* 0x000e680000000800 */
[----:B--2---:R-:W2:Y:S04]  /*1500*/  LDS R30, [R22+0x400] ;  /* 0x00040000161e7984 */ /* 0x004ea80000000800 */
[----:B------:R-:W3:Y:S04]  /*1510*/  LDS R31, [R22+0x800] ;  /* 0x00080000161f7984 */ /* 0x000ee80000000800 */
[----:B------:R-:W4:Y:S04]  /*1520*/  LDS R23, [R22+0xc00] ;  /* 0x000c000016177984 */ /* 0x000f280000000800 */
[----:B------:R-:W5:Y:S04]  /*1530*/  LDS R52, [R22+0x1000] ;  /* 0x0010000016347984 */ /* 0x000f680000000800 */
[----:B------:R-:W0:Y:S04]  /*1540*/  LDS R50, [R22+0x1400] ;  /* 0x0014000016327984 */ /* 0x000e280000000800 */
[----:B------:R-:W0:Y:S04]  /*1550*/  LDS R49, [R22+0x1800] ;  /* 0x0018000016317984 */ /* 0x000e280000000800 */
[----:B------:R-:W0:Y:S04]  /*1560*/  LDS R34, [R22+0x1c00] ;  /* 0x001c000016227984 */ /* 0x000e280000000800 */
[----:B------:R-:W0:Y:S04]  /*1570*/  LDS R33, [R22+0x2000] ;  /* 0x0020000016217984 */ /* 0x000e280000000800 */
[----:B------:R-:W0:Y:S04]  /*1580*/  LDS R32, [R22+0x2400] ;  /* 0x0024000016207984 */ /* 0x000e280000000800 */
[----:B-1----:R2:W-:Y:S04]  /*1590*/  STS [R22+0x400], R53 ;  /* 0x0004003516007388 */ /* 0x0025e80000000800 */
[----:B------:R-:W-:Y:S01]  /*15a0*/  STS [R22], RZ ;  /* 0x000000ff16007388 */ /* 0x000fe20000000800 */
[----:B--2---:R-:W-:-:S03]  /*15b0*/  IMAD.IADD R53, R53, 0x1, R30 ;  /* 0x0000000135357824 */ /* 0x004fc600078e021e */
[----:B------:R-:W1:Y:S01]  /*15c0*/  LDS R30, [R22+0x2800] ;  /* 0x00280000161e7984 */ /* 0x000e620000000800 */
[----:B---3--:R-:W-:-:S03]  /*15d0*/  IMAD.IADD R31, R53, 0x1, R31 ;  /* 0x00000001351f7824 */ /* 0x008fc600078e021f */
[----:B------:R1:W-:Y:S01]  /*15e0*/  STS [R22+0x800], R53 ;  /* 0x0008003516007388 */ /* 0x0003e20000000800 */
[----:B----4-:R-:W-:-:S03]  /*15f0*/  IMAD.IADD R23, R31, 0x1, R23 ;  /* 0x000000011f177824 */ /* 0x010fc600078e0217 */
[----:B------:R-:W-:Y:S01]  /*1600*/  STS [R22+0xc00], R31 ;  /* 0x000c001f16007388 */ /* 0x000fe20000000800 */
[----:B-----5:R-:W-:-:S03]  /*1610*/  IMAD.IADD R51, R23, 0x1, R52 ;  /* 0x0000000117337824 */ /* 0x020fc600078e0234 */
[----:B------:R-:W-:Y:S01]  /*1620*/  STS [R22+0x1000], R23 ;  /* 0x0010001716007388 */ /* 0x000fe20000000800 */
[----:B0-----:R-:W-:-:S03]  /*1630*/  IMAD.IADD R52, R51, 0x1, R50 ;  /* 0x0000000133347824 */ /* 0x001fc600078e0232 */
[----:B------:R-:W0:Y:S01]  /*1640*/  LDS R50, [R22+0x2c00] ;  /* 0x002c000016327984 */ /* 0x000e220000000800 */
[----:B------:R-:W-:-:S03]  /*1650*/  IMAD.IADD R49, R52, 0x1, R49 ;  /* 0x0000000134317824 */ /* 0x000fc600078e0231 */
[----:B------:R3:W-:Y:S01]  /*1660*/  STS [R22+0x1400], R51 ;  /* 0x0014003316007388 */ /* 0x0007e20000000800 */
[----:B------:R-:W-:-:S03]  /*1670*/  IMAD.IADD R34, R49, 0x1, R34 ;  /* 0x0000000131227824 */ /* 0x000fc600078e0222 */
[----:B------:R3:W-:Y:S01]  /*1680*/  STS [R22+0x1800], R52 ;  /* 0x0018003416007388 */ /* 0x0007e20000000800 */
[----:B------:R-:W-:-:S03]  /*1690*/  IMAD.IADD R33, R34, 0x1, R33 ;  /* 0x0000000122217824 */ /* 0x000fc600078e0221 */
[----:B------:R3:W-:Y:S01]  /*16a0*/  STS [R22+0x1c00], R49 ;  /* 0x001c003116007388 */ /* 0x0007e20000000800 */
[----:B------:R-:W-:-:S03]  /*16b0*/  IMAD.IADD R32, R33, 0x1, R32 ;  /* 0x0000000121207824 */ /* 0x000fc600078e0220 */
[----:B------:R3:W-:Y:S04]  /*16c0*/  STS [R22+0x2000], R34 ;  /* 0x0020002216007388 */ /* 0x0007e80000000800 */
[----:B------:R3:W-:Y:S01]  /*16d0*/  STS [R22+0x2400], R33 ;  /* 0x0024002116007388 */ /* 0x0007e20000000800 */
[----:B-1----:R-:W-:-:S03]  /*16e0*/  IMAD.IADD R53, R32, 0x1, R30 ;  /* 0x0000000120357824 */ /* 0x002fc600078e021e */
[----:B------:R3:W-:Y:S04]  /*16f0*/  STS [R22+0x2800], R32 ;  /* 0x0028002016007388 */ /* 0x0007e80000000800 */
[----:B------:R3:W-:Y:S01]  /*1700*/  STS [R22+0x2c00], R53 ;  /* 0x002c003516007388 */ /* 0x0007e20000000800 */
[----:B0-----:R-:W-:-:S07]  /*1710*/  IMAD.IADD R23, R53, 0x1, R50 ;  /* 0x0000000135177824 */ /* 0x001fce00078e0232 */
.L_x_13:
[----:B------:R-:W-:Y:S05]  /*1720*/  BSYNC.RECONVERGENT B0 ;  /* 0x0000000000007941 */ /* 0x000fea0003800200 */
.L_x_12:
[----:B------:R-:W-:Y:S01]  /*1730*/  ISETP.NE.AND P0, PT, R23, 0x1e00, PT ;  /* 0x00001e001700780c */ /* 0x000fe20003f05270 */
[----:B------:R-:W-:Y:S01]  /*1740*/  IMAD R25, R25, 0x100, R29 ;  /* 0x0000010019197824 */ /* 0x000fe200078e021d */
[----:B---3--:R-:W-:Y:S01]  /*1750*/  @!P1 LOP3.LUT R49, R23, 0x40000000, RZ, 0xfc, !PT ;  /* 0x4000000017319812 */ /* 0x008fe200078efcff */
[----:B--2---:R-:W1:Y:S01]  /*1760*/  LDC.64 R30, c[0x0][0x398] ;  /* 0x0000e600ff1e7b82 */ /* 0x004e620000000a00 */
[----:B------:R-:W-:Y:S01]  /*1770*/  ISETP.LT.U32.AND P0, PT, R29, 0x100, !P0 ;  /* 0x000001001d00780c */ /* 0x000fe20004701070 */
[----:B0-----:R-:W-:Y:S01]  /*1780*/  IMAD.WIDE R26, R25, 0x4, R26 ;  /* 0x00000004191a7825 */ /* 0x001fe200078e021a */
[----:B------:R-:W-:Y:S02]  /*1790*/  LOP3.LUT R34, R5, 0x80000000, RZ, 0x3c, !PT ;  /* 0x8000000005227812 */ /* 0x000fe400078e3cff */
[----:B------:R-:W-:Y:S02]  /*17a0*/  LOP3.LUT R33, R19, 0x80000000, RZ, 0x3c, !PT ;  /* 0x8000000013217812 */ /* 0x000fe400078e3cff */
[----:B------:R0:W-:Y:S01]  /*17b0*/  @!P1 STG.E.STRONG.SYS desc[UR8][R26.64], R49 ;  /* 0x000000311a009986 */ /* 0x0001e2000c115908 */
[----:B------:R-:W2:Y:S01]  /*17c0*/  LDC.64 R50, c[0x0][0x390] ;  /* 0x0000e400ff327b82 */ /* 0x000ea20000000a00 */
[----:B------:R-:W-:-:S02]  /*17d0*/  LOP3.LUT R32, R4, 0x80000000, RZ, 0x3c, !PT ;  /* 0x8000000004207812 */ /* 0x000fc400078e3cff */
[----:B------:R-:W-:Y:S01]  /*17e0*/  LOP3.LUT R25, R3, 0x80000000, RZ, 0x3c, !PT ;  /* 0x8000000003197812 */ /* 0x000fe200078e3cff */
[----:B-1----:R-:W-:-:S04]  /*17f0*/  IMAD.WIDE.U32 R30, R29, 0x4, R30 ;  /* 0x000000041d1e7825 */ /* 0x002fc800078e001e */
[----:B------:R-:W-:Y:S06]  /*1800*/  BAR.RED.OR.DEFER_BLOCKING 0x0, P0 ;  /* 0x0000000000007b1d */ /* 0x000fec0000014800 */
[----:B------:R-:W1:Y:S02]  /*1810*/  B2R.RESULT RZ, P0 ;  /* 0x0000000000ff731c */ /* 0x000e640000004000 */
[----:B012---:R-:W-:Y:S05]  /*1820*/  @!P0 BRA `(.L_x_14) ;  /* 0x00000008008c8947 */ /* 0x007fea0003800000 */
[C---:B------:R-:W-:Y:S01]  /*1830*/  ISETP.GT.U32.AND P0, PT, R29.reuse, R0, PT ;  /* 0x000000001d00720c */ /* 0x040fe20003f04070 */
[----:B------:R-:W-:Y:S01]  /*1840*/  BSSY B1, `(.L_x_15) ;  /* 0x0000029000017945 */ /* 0x000fe20003800000 */
[----:B------:R-:W-:Y:S02]  /*1850*/  IMAD.WIDE.U32 R24, R29, 0x4, R50 ;  /* 0x000000041d187825 */ /* 0x000fe400078e0032 */
[----:B------:R-:W-:Y:S01]  /*1860*/  SEL R36, RZ, 0x1e00, !P0 ;  /* 0x00001e00ff247807 */ /* 0x000fe20004000000 */
[----:B------:R-:W-:Y:S08]  /*1870*/  @P1 BRA `(.L_x_16) ;  /* 0x0000000000941947 */ /* 0x000ff00003800000 */
[----:B------:R-:W2:Y:S01]  /*1880*/  LDG.E R30, desc[UR8][R30.64] ;  /* 0x000000081e1e7981 */ /* 0x000ea2000c1e1900 */
[----:B------:R-:W-:Y:S01]  /*1890*/  UISETP.GE.AND UP0, UPT, UR10, 0x1, UPT ;  /* 0x000000010a00788c */ /* 0x000fe2000bf06270 */
[----:B------:R-:W-:Y:S02]  /*18a0*/  IMAD.MOV.U32 R33, RZ, RZ, R23 ;  /* 0x000000ffff217224 */ /* 0x000fe400078e0017 */
[----:B--2---:R-:W-:-:S05]  /*18b0*/  IMAD.IADD R32, R30, 0x1, -R36 ;  /* 0x000000011e207824 */ /* 0x004fca00078e0a24 */
[----:B------:R0:W-:Y:S01]  /*18c0*/  STS [R22+0x7800], R32 ;  /* 0x0078002016007388 */ /* 0x0001e20000000800 */
[----:B------:R-:W-:Y:S05]  /*18d0*/  BRA.U !UP0, `(.L_x_17) ;  /* 0x00000001086c7547 */ /* 0x000fea000b800000 */
[----:B------:R-:W-:Y:S01]  /*18e0*/  BSSY B0, `(.L_x_18) ;  /* 0x0000019000007945 */ /* 0x000fe20003800000 */
[----:B0-----:R-:W-:Y:S02]  /*18f0*/  IMAD.MOV.U32 R32, RZ, RZ, -0x1 ;  /* 0xffffffffff207424 */ /* 0x001fe400078e00ff */
[----:B------:R-:W-:Y:S02]  /*1900*/  IMAD.U32 R34, RZ, RZ, UR10 ;  /* 0x0000000aff227e24 */ /* 0x000fe4000f8e00ff */
[----:B------:R-:W-:-:S07]  /*1910*/  IMAD.MOV.U32 R33, RZ, RZ, R23 ;  /* 0x000000ffff217224 */ /* 0x000fce00078e0017 */
.L_x_22:
[----:B------:R-:W0:Y:S01]  /*1920*/  LDC.64 R30, c[0x0][0x380] ;  /* 0x0000e000ff1e7b82 */ /* 0x000e220000000a00 */
[----:B------:R-:W-:Y:S01]  /*1930*/  VIADD R37, R34, 0xffffffff ;  /* 0xffffffff22257836 */ /* 0x000fe20000000000 */
[----:B------:R-:W-:Y:S03]  /*1940*/  BSSY B2, `(.L_x_19) ;  /* 0x0000008000027945 */ /* 0x000fe60003800000 */
[----:B------:R-:W-:-:S04]  /*1950*/  IMAD R35, R37, 0x100, R29 ;  /* 0x0000010025237824 */ /* 0x000fc800078e021d */
[----:B0-----:R-:W-:-:S07]  /*1960*/  IMAD.WIDE R30, R35, 0x4, R30 ;  /* 0x00000004231e7825 */ /* 0x001fce00078e021e */
.L_x_20:
[----:B------:R-:W-:Y:S05]  /*1970*/  YIELD ;  /* 0x0000000000007946 */ /* 0x000fea0003800000 */
[----:B------:R0:W-:Y:S06]  /*1980*/  MEMBAR.SC.CTA ;  /* 0x0000000000007992 */ /* 0x0001ec0000000000 */
[----:B0-----:R-:W2:Y:S02]  /*1990*/  LDG.E.STRONG.SYS R35, desc[UR8][R30.64] ;  /* 0x000000081e237981 */ /* 0x001ea4000c1f5900 */
[----:B--2---:R-:W-:-:S13]  /*19a0*/  ISETP.NE.AND P0, PT, R35, RZ, PT ;  /* 0x000000ff2300720c */ /* 0x004fda0003f05270 */
[----:B------:R-:W-:Y:S05]  /*19b0*/  @!P0 BRA `(.L_x_20) ;  /* 0xfffffffc00ec8947 */ /* 0x000fea000383ffff */
[----:B------:R-:W-:Y:S05]  /*19c0*/  BSYNC B2 ;  /* 0x0000000000027941 */ /* 0x000fea0003800000 */
.L_x_19:
[----:B------:R-:W-:Y:S01]  /*19d0*/  BSSY.RECONVERGENT B2, `(.L_x_21) ;  /* 0x0000006000027945 */ /* 0x000fe20003800200 */
[C---:B------:R-:W-:Y:S02]  /*19e0*/  ISETP.GT.AND P0, PT, R35.reuse, -0x1, PT ;  /* 0xffffffff2300780c */ /* 0x040fe40003f04270 */
[----:B------:R-:W-:Y:S01]  /*19f0*/  LOP3.LUT R30, R35, 0x3fffffff, RZ, 0xc0, !PT ;  /* 0x3fffffff231e7812 */ /* 0x000fe200078ec0ff */
[----:B------:R-:W-:Y:S05]  /*1a00*/  WARPSYNC.EXCLUSIVE R32 ;  /* 0x0000000020007348 */ /* 0x000fea0003a00000 */
[----:B------:R-:W-:-:S05]  /*1a10*/  IMAD.IADD R33, R30, 0x1, R33 ;  /* 0x000000011e217824 */ /* 0x000fca00078e0221 */
[----:B------:R-:W-:-:S07]  /*1a20*/  VOTE.ANY R32, PT, P0 ;  /* 0x0000000000207806 */ /* 0x000fce00000e0100 */
[----:B------:R-:W-:Y:S05]  /*1a30*/  BSYNC.RECONVERGENT B2 ;  /* 0x0000000000027941 */ /* 0x000fea0003800200 */
.L_x_21:
[----:B------:R-:W-:Y:S01]  /*1a40*/  ISETP.GT.U32.AND P1, PT, R34, 0x1, PT ;  /* 0x000000012200780c */ /* 0x000fe20003f24070 */
[----:B------:R-:W-:-:S12]  /*1a50*/  IMAD.MOV.U32 R34, RZ, RZ, R37 ;  /* 0x000000ffff227224 */ /* 0x000fd800078e0025 */
[----:B------:R-:W-:Y:S05]  /*1a60*/  @P0 BRA P1, `(.L_x_22) ;  /* 0xfffffffc00ac0947 */ /* 0x000fea000083ffff */
[----:B------:R-:W-:Y:S05]  /*1a70*/  BSYNC B0 ;  /* 0x0000000000007941 */ /* 0x000fea0003800000 */
.L_x_18:
[----:B------:R1:W2:Y:S02]  /*1a80*/  LDS R32, [R22+0x7800] ;  /* 0x0078000016207984 */ /* 0x0002a40000000800 */
.L_x_17:
[----:B------:R-:W-:Y:S02]  /*1a90*/  LOP3.LUT R31, R33, 0x80000000, RZ, 0xfc, !PT ;  /* 0x80000000211f7812 */ /* 0x000fe400078efcff */
[----:B--2---:R-:W-:-:S03]  /*1aa0*/  IADD3 R33, PT, PT, R32, R33, -R23 ;  /* 0x0000002120217210 */ /* 0x004fc60007ffe817 */
[----:B------:R2:W-:Y:S04]  /*1ab0*/  STG.E.STRONG.SYS desc[UR8][R26.64], R31 ;  /* 0x0000001f1a007986 */ /* 0x0005e8000c115908 */
[----:B------:R2:W-:Y:S02]  /*1ac0*/  STS [R22+0x7800], R33 ;  /* 0x0078002116007388 */ /* 0x0005e40000000800 */
.L_x_16:
[----:B------:R-:W-:Y:S05]  /*1ad0*/  BSYNC B1 ;  /* 0x0000000000017941 */ /* 0x000fea0003800000 */
.L_x_15:
[----:B--2---:R-:W2:Y:S01]  /*1ae0*/  LDC.64 R26, c[0x0][0x390] ;  /* 0x0000e400ff1a7b82 */ /* 0x004ea20000000a00 */
[----:B------:R-:W-:-:S04]  /*1af0*/  UIMAD UR5, UR10, 0x1e00, URZ ;  /* 0x00001e000a0578a4 */ /* 0x000fc8000f8e02ff */
[----:B------:R-:W-:-:S03]  /*1b00*/  UIADD3 UR5, UPT, UPT, UR5, 0x1e00, URZ ;  /* 0x00001e0005057890 */ /* 0x000fc6000fffe0ff */
[----:B------:R-:W3:Y:S01]  /*1b10*/  LDC R30, c[0x0][0x3c0] ;  /* 0x0000f000ff1e7b82 */ /* 0x000ee20000000800 */
[----:B--2---:R-:W-:Y:S02]  /*1b20*/  ISETP.EQ.U32.AND P1, PT, R26, RZ, PT ;  /* 0x000000ff1a00720c */ /* 0x004fe40003f22070 */
[----:B---3--:R-:W-:-:S04]  /*1b30*/  ISETP.LE.AND P0, PT, R30, UR5, PT ;  /* 0x000000051e007c0c */ /* 0x008fc8000bf03270 */
[----:B------:R-:W-:Y:S02]  /*1b40*/  ISETP.EQ.OR.EX P0, PT, R27, RZ, !P0, P1 ;  /* 0x000000ff1b00720c */ /* 0x000fe40004702710 */
[----:B------:R-:W-:Y:S01]  /*1b50*/  ISETP.LT.AND P1, PT, R30, UR5, PT ;  /* 0x000000051e007c0c */ /* 0x000fe2000bf21270 */
[----:B------:R-:W-:Y:S05]  /*1b60*/  WARPSYNC.ALL ;  /* 0x0000000000007948 */ /* 0x000fea0003800000 */
[----:B------:R-:W-:Y:S01]  /*1b70*/  ISETP.GT.U32.OR P0, PT, R29, 0xff, P0 ;  /* 0x000000ff1d00780c */ /* 0x000fe20000704470 */
[----:B------:R-:W2:Y:S01]  /*1b80*/  S2UR UR7, SR_CgaCtaId ;  /* 0x00000000000779c3 */ /* 0x000ea20000008800 */
[----:B------:R-:W-:-:S11]  /*1b90*/  UMOV UR5, 0x400 ;  /* 0x0000040000057882 */ /* 0x000fd60000000000 */
[----:B01----:R-:W0:Y:S01]  /*1ba0*/  @!P0 LDS R22, [R22+0x7800] ;  /* 0x0078000016168984 */ /* 0x003e220000000800 */
[----:B--2---:R-:W-:-:S06]  /*1bb0*/  ULEA UR5, UR7, UR5, 0x18 ;  /* 0x0000000507057291 */ /* 0x004fcc000f8ec0ff */
[----:B------:R-:W-:Y:S02]  /*1bc0*/  LEA R0, R0, UR5, 0x2 ;  /* 0x0000000500007c11 */ /* 0x000fe4000f8e10ff */
[----:B0-----:R-:W-:-:S05]  /*1bd0*/  @!P0 IADD3 R23, PT, PT, R22, R36, R23 ;  /* 0x0000002416178210 */ /* 0x001fca0007ffe017 */
[----:B------:R0:W-:Y:S01]  /*1be0*/  @!P0 STG.E desc[UR8][R24.64], R23 ;  /* 0x0000001718008986 */ /* 0x0001e2000c101908 */
[----:B------:R-:W-:Y:S06]  /*1bf0*/  BAR.SYNC.DEFER_BLOCKING 0x0 ;  /* 0x0000000000007b1d */ /* 0x000fec0000010000 */
[----:B------:R0:W1:Y:S01]  /*1c00*/  LDS R26, [R0+0x7800] ;  /* 0x00780000001a7984 */ /* 0x0000620000000800 */
[----:B------:R-:W-:Y:S05]  /*1c10*/  @P1 BRA `(.L_x_23) ;  /* 0x0000000000741947 */ /* 0x000fea0003800000 */
[----:B------:R-:W2:Y:S01]  /*1c20*/  LDCU.64 UR12, c[0x0][0x3a0] ;  /* 0x00007400ff0c77ac */ /* 0x000ea20008000a00 */
[C---:B0-----:R-:W-:Y:S02]  /*1c30*/  LOP3.LUT R23, R29.reuse, 0x3e0, RZ, 0xc0, !PT ;  /* 0x000003e01d177812 */ /* 0x041fe400078ec0ff */
[----:B------:R-:W-:-:S05]  /*1c40*/  LOP3.LUT R28, R29, 0x1f, RZ, 0xc0, !PT ;  /* 0x0000001f1d1c7812 */ /* 0x000fca00078ec0ff */
[----:B------:R-:W-:-:S05]  /*1c50*/  IMAD R23, R23, 0x14, R28 ;  /* 0x0000001417177824 */ /* 0x000fca00078e021c */
[----:B-1----:R-:W-:-:S05]  /*1c60*/  IADD3 R0, P0, PT, R23, R26, RZ ;  /* 0x0000001a17007210 */ /* 0x002fca0007f1e0ff */
[----:B------:R-:W-:Y:S01]  /*1c70*/  IMAD.X R23, RZ, RZ, RZ, P0 ;  /* 0x000000ffff177224 */ /* 0x000fe200000e06ff */
[----:B--2---:R-:W-:-:S04]  /*1c80*/  LEA R22, P0, R0, UR12, 0x2 ;  /* 0x0000000c00167c11 */ /* 0x004fc8000f8010ff */
[----:B------:R-:W-:-:S05]  /*1c90*/  LEA.HI.X R23, R0, UR13, R23, 0x2, P0 ;  /* 0x0000000d00177c11 */ /* 0x000fca00080f1417 */
[----:B------:R-:W-:Y:S04]  /*1ca0*/  STG.E desc[UR8][R22.64], R21 ;  /* 0x0000001516007986 */ /* 0x000fe8000c101908 */
        /* <DEDUP_REMOVED lines=18> */
[----:B------:R-:W-:Y:S01]  /*1dd0*/  STG.E desc[UR8][R22.64+0x980], R2 ;  /* 0x0009800216007986 */ /* 0x000fe2000c101908 */
[----:B------:R-:W-:Y:S05]  /*1de0*/  EXIT ;  /* 0x000000000000794d */ /* 0x000fea0003800000 */
.L_x_23:
[C---:B0-----:R-:W-:Y:S01]  /*1df0*/  LOP3.LUT R23, R29.reuse, 0x3e0, RZ, 0xc0, !PT ;  /* 0x000003e01d177812 */ /* 0x041fe200078ec0ff */
[----:B------:R-:W0:Y:S01]  /*1e00*/  LDCU.64 UR12, c[0x0][0x3a0] ;  /* 0x00007400ff0c77ac */ /* 0x000e220008000a00 */
[----:B------:R-:W-:Y:S01]  /*1e10*/  LOP3.LUT R28, R29, 0x1f, RZ, 0xc0, !PT ;  /* 0x0000001f1d1c7812 */ /* 0x000fe200078ec0ff */
[----:B------:R-:W-:-:S04]  /*1e20*/  IMAD.U32 R27, RZ, RZ, UR10 ;  /* 0x0000000aff1b7e24 */ /* 0x000fc8000f8e00ff */
[----:B------:R-:W-:Y:S02]  /*1e30*/  IMAD R25, R23, 0x14, R28 ;  /* 0x0000001417197824 */ /* 0x000fe400078e021c */
[----:B------:R-:W-:Y:S02]  /*1e40*/  IMAD R0, R27, -0x1e00, R30 ;  /* 0xffffe2001b007824 */ /* 0x000fe400078e021e */
[C---:B------:R-:W-:Y:S01]  /*1e50*/  VIADD R23, R25.reuse, 0x20 ;  /* 0x0000002019177836 */ /* 0x040fe20000000000 */
[C---:B-1----:R-:W-:Y:S01]  /*1e60*/  IADD3 R26, P0, PT, R25.reuse, R26, RZ ;  /* 0x0000001a191a7210 */ /* 0x042fe20007f1e0ff */
[C---:B------:R-:W-:Y:S01]  /*1e70*/  VIADD R27, R25.reuse, 0x40 ;  /* 0x00000040191b7836 */ /* 0x040fe20000000000 */
[CC--:B------:R-:W-:Y:S01]  /*1e80*/  ISETP.GE.AND P5, PT, R25.reuse, R0.reuse, PT ;  /* 0x000000001900720c */ /* 0x0c0fe20003fa6270 */
[----:B------:R-:W-:Y:S01]  /*1e90*/  VIADD R29, R25, 0xa0 ;  /* 0x000000a0191d7836 */ /* 0x000fe20000000000 */
[-C--:B------:R-:W-:Y:S01]  /*1ea0*/  ISETP.GE.AND P4, PT, R23, R0.reuse, PT ;  /* 0x000000001700720c */ /* 0x080fe20003f86270 */
[----:B------:R-:W-:Y:S01]  /*1eb0*/  VIADD R23, R25, 0x60 ;  /* 0x0000006019177836 */ /* 0x000fe20000000000 */
[----:B------:R-:W-:Y:S01]  /*1ec0*/  ISETP.GE.AND P3, PT, R27, R0, PT ;  /* 0x000000001b00720c */ /* 0x000fe20003f66270 */
[----:B------:R-:W-:-:S02]  /*1ed0*/  VIADD R27, R25, 0x80 ;  /* 0x00000080191b7836 */ /* 0x000fc40000000000 */
[----:B------:R-:W-:Y:S01]  /*1ee0*/  VIADD R31, R25, 0xc0 ;  /* 0x000000c0191f7836 */ /* 0x000fe20000000000 */
[-C--:B------:R-:W-:Y:S01]  /*1ef0*/  ISETP.GE.AND P2, PT, R23, R0.reuse, PT ;  /* 0x000000001700720c */ /* 0x080fe20003f46270 */
[----:B------:R-:W-:Y:S01]  /*1f00*/  IMAD.X R23, RZ, RZ, RZ, P0 ;  /* 0x000000ffff177224 */ /* 0x000fe200000e06ff */
[C---:B0-----:R-:W-:Y:S02]  /*1f10*/  LEA R22, P0, R26.reuse, UR12, 0x2 ;  /* 0x0000000c1a167c11 */ /* 0x041fe4000f8010ff */
[-C--:B------:R-:W-:Y:S01]  /*1f20*/  ISETP.GE.AND P1, PT, R27, R0.reuse, PT ;  /* 0x000000001b00720c */ /* 0x080fe20003f26270 */
[----:B------:R-:W-:Y:S01]  /*1f30*/  VIADD R27, R25, 0xe0 ;  /* 0x000000e0191b7836 */ /* 0x000fe20000000000 */
[----:B------:R-:W-:Y:S02]  /*1f40*/  LEA.HI.X R23, R26, UR13, R23, 0x2, P0 ;  /* 0x0000000d1a177c11 */ /* 0x000fe400080f1417 */
[-C--:B------:R-:W-:Y:S01]  /*1f50*/  ISETP.GE.AND P0, PT, R29, R0.reuse, PT ;  /* 0x000000001d00720c */ /* 0x080fe20003f06270 */
[----:B------:R-:W-:Y:S01]  /*1f60*/  VIADD R29, R25, 0x100 ;  /* 0x00000100191d7836 */ /* 0x000fe20000000000 */
[-C--:B------:R-:W-:Y:S01]  /*1f70*/  ISETP.GE.AND P6, PT, R31, R0.reuse, PT ;  /* 0x000000001f00720c */ /* 0x080fe20003fc6270 */
[----:B------:R0:W-:Y:S01]  /*1f80*/  @!P5 STG.E desc[UR8][R22.64], R21 ;  /* 0x000000151600d986 */ /* 0x0001e2000c101908 */
[----:B------:R-:W-:Y:S01]  /*1f90*/  ISETP.GE.AND P5, PT, R27, R0, PT ;  /* 0x000000001b00720c */ /* 0x000fe20003fa6270 */
[----:B------:R-:W-:-:S02]  /*1fa0*/  VIADD R27, R25, 0x120 ;  /* 0x00000120191b7836 */ /* 0x000fc40000000000 */
[----:B------:R-:W-:Y:S01]  /*1fb0*/  @!P4 STG.E desc[UR8][R22.64+0x80], R20 ;  /* 0x000080141600c986 */ /* 0x000fe2000c101908 */
[-C--:B------:R-:W-:Y:S01]  /*1fc0*/  ISETP.GE.AND P4, PT, R29, R0.reuse, PT ;  /* 0x000000001d00720c */ /* 0x080fe20003f86270 */
[----:B------:R-:W-:Y:S02]  /*1fd0*/  VIADD R29, R25, 0x140 ;  /* 0x00000140191d7836 */ /* 0x000fe40000000000 */
[----:B------:R1:W-:Y:S01]  /*1fe0*/  @!P3 STG.E desc[UR8][R22.64+0x100], R19 ;  /* 0x000100131600b986 */ /* 0x0003e2000c101908 */
[-C--:B------:R-:W-:Y:S01]  /*1ff0*/  ISETP.GE.AND P3, PT, R27, R0.reuse, PT ;  /* 0x000000001b00720c */ /* 0x080fe20003f66270 */
[C---:B------:R-:W-:Y:S02]  /*2000*/  VIADD R27, R25.reuse, 0x160 ;  /* 0x00000160191b7836 */ /* 0x040fe40000000000 */
[----:B0-----:R-:W-:Y:S01]  /*2010*/  VIADD R21, R25, 0x180 ;  /* 0x0000018019157836 */ /* 0x001fe20000000000 */
[----:B------:R-:W-:Y:S01]  /*2020*/  @!P2 STG.E desc[UR8][R22.64+0x180], R18 ;  /* 0x000180121600a986 */ /* 0x000fe2000c101908 */
[----:B------:R-:W-:-:S03]  /*2030*/  ISETP.GE.AND P2, PT, R29, R0, PT ;  /* 0x000000001d00720c */ /* 0x000fc60003f46270 */
[----:B------:R0:W-:Y:S01]  /*2040*/  @!P1 STG.E desc[UR8][R22.64+0x200], R17 ;  /* 0x0002001116009986 */ /* 0x0001e2000c101908 */
[-C--:B------:R-:W-:Y:S01]  /*2050*/  ISETP.GE.AND P1, PT, R27, R0.reuse, PT ;  /* 0x000000001b00720c */ /* 0x080fe20003f26270 */
[----:B------:R-:W-:Y:S02]  /*2060*/  VIADD R27, R25, 0x1a0 ;  /* 0x000001a0191b7836 */ /* 0x000fe40000000000 */
[----:B------:R-:W-:Y:S01]  /*2070*/  @!P0 STG.E desc[UR8][R22.64+0x280], R16 ;  /* 0x0002801016008986 */ /* 0x000fe2000c101908 */
[-C--:B------:R-:W-:Y:S01]  /*2080*/  ISETP.GE.AND P0, PT, R21, R0.reuse, PT ;  /* 0x000000001500720c */ /* 0x080fe20003f06270 */
[C---:B-1----:R-:W-:Y:S02]  /*2090*/  VIADD R19, R25.reuse, 0x1c0 ;  /* 0x000001c019137836 */ /* 0x042fe40000000000 */
[----:B------:R-:W-:Y:S01]  /*20a0*/  @!P5 STG.E desc[UR8][R22.64+0x380], R14 ;  /* 0x0003800e1600d986 */ /* 0x000fe2000c101908 */
[----:B------:R-:W-:Y:S02]  /*20b0*/  VIADD R21, R25, 0x1e0 ;  /* 0x000001e019157836 */ /* 0x000fe40000000000 */
[-C--:B------:R-:W-:Y:S01]  /*20c0*/  ISETP.GE.AND P5, PT, R19, R0.reuse, PT ;  /* 0x000000001300720c */ /* 0x080fe20003fa6270 */
[----:B------:R1:W-:Y:S01]  /*20d0*/  @!P6 STG.E desc[UR8][R22.64+0x300], R15 ;  /* 0x0003000f1600e986 */ /* 0x0003e2000c101908 */
[----:B0-----:R-:W-:Y:S01]  /*20e0*/  VIADD R17, R25, 0x200 ;  /* 0x0000020019117836 */ /* 0x001fe20000000000 */
[-C--:B------:R-:W-:Y:S01]  /*20f0*/  ISETP.GE.AND P6, PT, R27, R0.reuse, PT ;  /* 0x000000001b00720c */ /* 0x080fe20003fc6270 */
[----:B------:R-:W-:Y:S01]  /*2100*/  VIADD R19, R25, 0x220 ;  /* 0x0000022019137836 */ /* 0x000fe20000000000 */
[----:B------:R0:W-:Y:S01]  /*2110*/  @!P4 STG.E desc[UR8][R22.64+0x400], R13 ;  /* 0x0004000d1600c986 */ /* 0x0001e2000c101908 */
[----:B------:R-:W-:-:S03]  /*2120*/  ISETP.GE.AND P4, PT, R21, R0, PT ;  /* 0x000000001500720c */ /* 0x000fc60003f86270 */
[----:B------:R0:W-:Y:S01]  /*2130*/  @!P3 STG.E desc[UR8][R22.64+0x480], R12 ;  /* 0x0004800c1600b986 */ /* 0x0001e2000c101908 */
[-C--:B------:R-:W-:Y:S01]  /*2140*/  ISETP.GE.AND P3, PT, R17, R0.reuse, PT ;  /* 0x000000001100720c */ /* 0x080fe20003f66270 */
[C---:B-1----:R-:W-:Y:S02]  /*2150*/  VIADD R15, R25.reuse, 0x240 ;  /* 0x00000240190f7836 */ /* 0x042fe40000000000 */
[----:B------:R0:W-:Y:S01]  /*2160*/  @!P2 STG.E desc[UR8][R22.64+0x500], R11 ;  /* 0x0005000b1600a986 */ /* 0x0001e2000c101908 */
[----:B------:R-:W-:Y:S01]  /*2170*/  VIADD R25, R25, 0x260 ;  /* 0x0000026019197836 */ /* 0x000fe20000000000 */
[-C--:B------:R-:W-:Y:S02]  /*2180*/  ISETP.GE.AND P2, PT, R19, R0.reuse, PT ;  /* 0x000000001300720c */ /* 0x080fe40003f46270 */
[----:B------:R0:W-:Y:S01]  /*2190*/  @!P1 STG.E desc[UR8][R22.64+0x580], R10 ;  /* 0x0005800a16009986 */ /* 0x0001e2000c101908 */
[----:B------:R-:W-:-:S03]  /*21a0*/  ISETP.GE.AND P1, PT, R15, R0, PT ;  /* 0x000000000f00720c */ /* 0x000fc60003f26270 */
[----:B------:R0:W-:Y:S01]  /*21b0*/  @!P0 STG.E desc[UR8][R22.64+0x600], R9 ;  /* 0x0006000916008986 */ /* 0x0001e2000c101908 */
[----:B------:R-:W-:-:S03]  /*21c0*/  ISETP.GE.AND P0, PT, R25, R0, PT ;  /* 0x000000001900720c */ /* 0x000fc60003f06270 */
[----:B------:R0:W-:Y:S04]  /*21d0*/  @!P6 STG.E desc[UR8][R22.64+0x680], R8 ;  /* 0x000680081600e986 */ /* 0x0001e8000c101908 */
[----:B------:R0:W-:Y:S04]  /*21e0*/  @!P5 STG.E desc[UR8][R22.64+0x700], R7 ;  /* 0x000700071600d986 */ /* 0x0001e8000c101908 */
[----:B------:R0:W-:Y:S04]  /*21f0*/  @!P4 STG.E desc[UR8][R22.64+0x780], R6 ;  /* 0x000780061600c986 */ /* 0x0001e8000c101908 */
[----:B------:R0:W-:Y:S04]  /*2200*/  @!P3 STG.E desc[UR8][R22.64+0x800], R5 ;  /* 0x000800051600b986 */ /* 0x0001e8000c101908 */
[----:B------:R0:W-:Y:S04]  /*2210*/  @!P2 STG.E desc[UR8][R22.64+0x880], R4 ;  /* 0x000880041600a986 */ /* 0x0001e8000c101908 */
[----:B------:R0:W-:Y:S01]  /*2220*/  @!P1 STG.E desc[UR8][R22.64+0x900], R3 ;  /* 0x0009000316009986 */ /* 0x0001e2000c101908 */
[----:B------:R-:W-:Y:S05]  /*2230*/  @P0 EXIT ;  /* 0x000000000000094d */ /* 0x000fea0003800000 */
[----:B------:R-:W-:Y:S01]  /*2240*/  STG.E desc[UR8][R22.64+0x980], R2 ;  /* 0x0009800216007986 */ /* 0x000fe2000c101908 */
[----:B------:R-:W-:Y:S05]  /*2250*/  EXIT ;  /* 0x000000000000794d */ /* 0x000fea0003800000 */
.L_x_14:
[----:B------:R-:W-:Y:S01]  /*2260*/  IMAD.MOV.U32 R28, RZ, RZ, RZ ;  /* 0x000000ffff1c7224 */ /* 0x000fe200078e00ff */
[C---:B------:R-:W-:Y:S01]  /*2270*/  ISETP.GT.U32.AND P0, PT, R29.reuse, 0x1f, PT ;  /* 0x0000001f1d00780c */ /* 0x040fe20003f04070 */
[----:B------:R-:W-:Y:S05]  /*2280*/  WARPSYNC.ALL ;  /* 0x0000000000007948 */ /* 0x000fea0003800000 */
[----:B------:R-:W-:-:S05]  /*2290*/  IMAD.HI.U32 R6, R29, 0x15555556, R28 ;  /* 0x155555561d067827 */ /* 0x000fca00078e001c */
[----:B------:R-:W-:-:S05]  /*22a0*/  LEA R6, R6, UR6, 0x2 ;  /* 0x0000000606067c11 */ /* 0x000fca000f8e10ff */
[----:B------:R0:W-:Y:S01]  /*22b0*/  STS [R6+0x3410], R23 ;  /* 0x0034101706007388 */ /* 0x0001e20000000800 */
[----:B------:R-:W-:Y:S06]  /*22c0*/  BAR.SYNC.DEFER_BLOCKING 0x0 ;  /* 0x0000000000007b1d */ /* 0x000fec0000010000 */
[----:B------:R-:W-:Y:S05]  /*22d0*/  @P0 BRA `(.L_x_24) ;  /* 0x0000000000e00947 */ /* 0x000fea0003800000 */
[----:B------:R-:W-:Y:S01]  /*22e0*/  IMAD.MOV.U32 R3, RZ, RZ, 0x34 ;  /* 0x00000034ff037424 */ /* 0x000fe200078e00ff */
[----:B------:R-:W-:-:S03]  /*22f0*/  UMOV UR5, 0xffffffff ;  /* 0xffffffff00057882 */ /* 0x000fc60000000000 */
[----:B------:R-:W-:-:S05]  /*2300*/  IMAD R12, R29, R3, UR6 ;  /* 0x000000061d0c7e24 */ /* 0x000fca000f8e0203 */
[----:B------:R-:W-:Y:S04]  /*2310*/  LDS R13, [R12+0x3410] ;  /* 0x003410000c0d7984 */ /* 0x000fe80000000800 */
[----:B------:R-:W-:Y:S04]  /*2320*/  LDS R26, [R12+0x3414] ;  /* 0x003414000c1a7984 */ /* 0x000fe80000000800 */
[----:B------:R-:W1:Y:S04]  /*2330*/  LDS R11, [R12+0x3418] ;  /* 0x003418000c0b7984 */ /* 0x000e680000000800 */
[----:B------:R-:W-:Y:S04]  /*2340*/  LDS R10, [R12+0x341c] ;  /* 0x00341c000c0a7984 */ /* 0x000fe80000000800 */
[----:B------:R-:W2:Y:S04]  /*2350*/  LDS R9, [R12+0x3420] ;  /* 0x003420000c097984 */ /* 0x000ea80000000800 */
[----:B------:R-:W-:Y:S04]  /*2360*/  LDS R8, [R12+0x3424] ;  /* 0x003424000c087984 */ /* 0x000fe80000000800 */
[----:B------:R-:W3:Y:S04]  /*2370*/  LDS R7, [R12+0x3428] ;  /* 0x003428000c077984 */ /* 0x000ee80000000800 */
[----:B------:R-:W-:Y:S04]  /*2380*/  LDS R5, [R12+0x342c] ;  /* 0x00342c000c057984 */ /* 0x000fe80000000800 */
[----:B------:R-:W4:Y:S04]  /*2390*/  LDS R4, [R12+0x3430] ;  /* 0x003430000c047984 */ /* 0x000f280000000800 */
[----:B------:R-:W-:Y:S04]  /*23a0*/  LDS R3, [R12+0x3434] ;  /* 0x003434000c037984 */ /* 0x000fe80000000800 */
[----:B------:R-:W5:Y:S04]  /*23b0*/  LDS R0, [R12+0x3438] ;  /* 0x003438000c007984 */ /* 0x000f680000000800 */
[----:B------:R-:W0:Y:S01]  /*23c0*/  LDS R27, [R12+0x343c] ;  /* 0x00343c000c1b7984 */ /* 0x000e220000000800 */
[----:B-1----:R-:W-:-:S04]  /*23d0*/  IADD3 R19, PT, PT, R11, R26, R13 ;  /* 0x0000001a0b137210 */ /* 0x002fc80007ffe00d */
[----:B--2---:R-:W-:-:S04]  /*23e0*/  IADD3 R19, PT, PT, R9, R19, R10 ;  /* 0x0000001309137210 */ /* 0x004fc80007ffe00a */
[----:B---3--:R-:W-:-:S04]  /*23f0*/  IADD3 R19, PT, PT, R7, R19, R8 ;  /* 0x0000001307137210 */ /* 0x008fc80007ffe008 */
[----:B----4-:R-:W-:-:S04]  /*2400*/  IADD3 R19, PT, PT, R4, R19, R5 ;  /* 0x0000001304137210 */ /* 0x010fc80007ffe005 */
[----:B-----5:R-:W-:-:S05]  /*2410*/  IADD3 R50, PT, PT, R0, R19, R3 ;  /* 0x0000001300327210 */ /* 0x020fca0007ffe003 */
[----:B0-----:R-:W-:Y:S01]  /*2420*/  IMAD.IADD R27, R27, 0x1, R50 ;  /* 0x000000011b1b7824 */ /* 0x001fe200078e0232 */
[----:B------:R-:W-:Y:S06]  /*2430*/  BRA.DIV UR5, `(.L_x_25) ;  /* 0x0000005e05e87947 */ /* 0x000fec000b800000 */
[----:B------:R-:W0:Y:S02]  /*2440*/  SHFL.UP P0, R52, R27, 0x1, RZ ;  /* 0x042000001b347989 */ /* 0x000e2400000000ff */
[----:B0-----:R-:W-:-:S05]  /*2450*/  @P0 IMAD.IADD R52, R27, 0x1, R52 ;  /* 0x000000011b340824 */ /* 0x001fca00078e0234 */
[----:B------:R-:W0:Y:S02]  /*2460*/  SHFL.UP P0, R51, R52, 0x2, RZ ;  /* 0x0440000034337989 */ /* 0x000e2400000000ff */
[----:B0-----:R-:W-:-:S05]  /*2470*/  @P0 IMAD.IADD R51, R52, 0x1, R51 ;  /* 0x0000000134330824 */ /* 0x001fca00078e0233 */
[----:B------:R-:W0:Y:S02]  /*2480*/  SHFL.UP P0, R52, R51, 0x4, RZ ;  /* 0x0480000033347989 */ /* 0x000e2400000000ff */
[----:B0-----:R-:W-:-:S05]  /*2490*/  @P0 IMAD.IADD R52, R51, 0x1, R52 ;  /* 0x0000000133340824 */ /* 0x001fca00078e0234 */
[----:B------:R-:W0:Y:S02]  /*24a0*/  SHFL.UP P0, R53, R52, 0x8, RZ ;  /* 0x0500000034357989 */ /* 0x000e2400000000ff */
[----:B0-----:R-:W-:-:S05]  /*24b0*/  @P0 IMAD.IADD R53, R52, 0x1, R53 ;  /* 0x0000000134350824 */ /* 0x001fca00078e0235 */
[----:B------:R0:W1:Y:S02]  /*24c0*/  SHFL.UP P0, R51, R53, 0x10, RZ ;  /* 0x0600000035337989 */ /* 0x00006400000000ff */
.L_x_120:
[----:B-1----:R-:W-:-:S04]  /*24d0*/  @P0 IMAD.IADD R51, R53, 0x1, R51 ;  /* 0x0000000135330824 */ /* 0x002fc800078e0233 */
[----:B------:R-:W-:-:S04]  /*24e0*/  IMAD.IADD R27, R51, 0x1, -R27 ;  /* 0x00000001331b7824 */ /* 0x000fc800078e0a1b */
[----:B------:R-:W-:Y:S01]  /*24f0*/  IMAD.IADD R13, R13, 0x1, R27 ;  /* 0x000000010d0d7824 */ /* 0x000fe200078e021b */
[----:B------:R1:W-:Y:S03]  /*2500*/  STS [R12+0x3410], R27 ;  /* 0x0034101b0c007388 */ /* 0x0003e60000000800 */
        /* <DEDUP_REMOVED lines=19> */
[----:B------:R1:W-:Y:S04]  /*2640*/  STS [R12+0x3438], R3 ;  /* 0x003438030c007388 */ /* 0x0003e80000000800 */
[----:B------:R1:W-:Y:S02]  /*2650*/  STS [R12+0x343c], R19 ;  /* 0x00343c130c007388 */ /* 0x0003e40000000800 */
.L_x_24:
[----:B------:R-:W-:Y:S05]  /*2660*/  WARPSYNC.ALL ;  /* 0x0000000000007948 */ /* 0x000fea0003800000 */
[----:B------:R-:W-:Y:S01]  /*2670*/  BAR.SYNC.DEFER_BLOCKING 0x0 ;  /* 0x0000000000007b1d */ /* 0x000fe20000010000 */
[----:B------:R-:W-:Y:S02]  /*2680*/  ISETP.NE.AND P0, PT, R24, RZ, PT ;  /* 0x000000ff1800720c */ /* 0x000fe40003f05270 */
[----:B------:R-:W-:-:S03]  /*2690*/  LOP3.LUT R0, R21, 0x80000000, RZ, 0x3c, !PT ;  /* 0x8000000015007812 */ /* 0x000fc600078e3cff */
[----:B------:R-:W-:Y:S01]  /*26a0*/  BSSY.RECONVERGENT B0, `(.L_x_26) ;  /* 0x0000029000007945 */ /* 0x000fe20003800200 */
[----:B------:R-:W-:-:S04]  /*26b0*/  SHF.R.U32.HI R0, RZ, UR11, R0 ;  /* 0x0000000bff007c19 */ /* 0x000fc80008011600 */
[----:B------:R-:W-:Y:S01]  /*26c0*/  LOP3.LUT R0, R0, UR4, RZ, 0x30, !PT ;  /* 0x0000000400007c12 */ /* 0x000fe2000f8e30ff */
[----:B0-----:R-:W0:Y:S02]  /*26d0*/  LDS R6, [R6+0x3410] ;  /* 0x0034100006067984 */ /* 0x001e240000000800 */
[----:B------:R-:W-:Y:S05]  /*26e0*/  @P0 BRA `(.L_x_27) ;  /* 0x0000000000900947 */ /* 0x000fea0003800000 */
[----:B-1----:R-:W0:Y:S04]  /*26f0*/  LDS R13, [R22] ;  /* 0x00000000160d7984 */ /* 0x002e280000000800 */
[----:B------:R-:W1:Y:S04]  /*2700*/  LDS R19, [R22+0x400] ;  /* 0x0004000016137984 */ /* 0x000e680000000800 */
[----:B------:R-:W2:Y:S04]  /*2710*/  LDS R27, [R22+0x800] ;  /* 0x00080000161b7984 */ /* 0x000ea80000000800 */
[----:B------:R-:W3:Y:S04]  /*2720*/  LDS R49, [R22+0xc00] ;  /* 0x000c000016317984 */ /* 0x000ee80000000800 */
[----:B------:R-:W4:Y:S04]  /*2730*/  LDS R51, [R22+0x1000] ;  /* 0x0010000016337984 */ /* 0x000f280000000800 */
[----:B------:R-:W5:Y:S04]  /*2740*/  LDS R53, [R22+0x1400] ;  /* 0x0014000016357984 */ /* 0x000f680000000800 */
[----:B------:R-:W5:Y:S04]  /*2750*/  LDS R4, [R22+0x1800] ;  /* 0x0018000016047984 */ /* 0x000f680000000800 */
[----:B------:R-:W5:Y:S04]  /*2760*/  LDS R11, [R22+0x1c00] ;  /* 0x001c0000160b7984 */ /* 0x000f680000000800 */
[----:B------:R-:W5:Y:S04]  /*2770*/  LDS R3, [R22+0x2000] ;  /* 0x0020000016037984 */ /* 0x000f680000000800 */
[----:B------:R-:W5:Y:S04]  /*2780*/  LDS R9, [R22+0x2400] ;  /* 0x0024000016097984 */ /* 0x000f680000000800 */
[----:B------:R-:W5:Y:S01]  /*2790*/  LDS R7, [R22+0x2800] ;  /* 0x0028000016077984 */ /* 0x000f620000000800 */
[----:B0-----:R-:W-:-:S03]  /*27a0*/  IMAD.IADD R13, R6, 0x1, R13 ;  /* 0x00000001060d7824 */ /* 0x001fc600078e020d */
[----:B------:R-:W0:Y:S01]  /*27b0*/  LDS R5, [R22+0x2c00] ;  /* 0x002c000016057984 */ /* 0x000e220000000800 */
[C---:B-1----:R-:W-:Y:S02]  /*27c0*/  IMAD.IADD R19, R6.reuse, 0x1, R19 ;  /* 0x0000000106137824 */ /* 0x042fe400078e0213 */
[C---:B--2---:R-:W-:Y:S01]  /*27d0*/  IMAD.IADD R27, R6.reuse, 0x1, R27 ;  /* 0x00000001061b7824 */ /* 0x044fe200078e021b */
[----:B------:R2:W-:Y:S01]  /*27e0*/  STS [R22], R13 ;  /* 0x0000000d16007388 */ /* 0x0005e20000000800 */
[----:B---3--:R-:W-:-:S03]  /*27f0*/  IMAD.IADD R49, R6, 0x1, R49 ;  /* 0x0000000106317824 */ /* 0x008fc600078e0231 */
[----:B------:R2:W-:Y:S01]  /*2800*/  STS [R22+0x400], R19 ;  /* 0x0004001316007388 */ /* 0x0005e20000000800 */
[----:B----4-:R-:W-:-:S03]  /*2810*/  IMAD.IADD R51, R6, 0x1, R51 ;  /* 0x0000000106337824 */ /* 0x010fc600078e0233 */
[----:B------:R2:W-:Y:S01]  /*2820*/  STS [R22+0x800], R27 ;  /* 0x0008001b16007388 */ /* 0x0005e20000000800 */
[----:B-----5:R-:W-:-:S03]  /*2830*/  IMAD.IADD R53, R6, 0x1, R53 ;  /* 0x0000000106357824 */ /* 0x020fc600078e0235 */
[----:B------:R2:W-:Y:S01]  /*2840*/  STS [R22+0xc00], R49 ;  /* 0x000c003116007388 */ /* 0x0005e20000000800 */
[----:B------:R-:W-:-:S03]  /*2850*/  IMAD.IADD R4, R6, 0x1, R4 ;  /* 0x0000000106047824 */ /* 0x000fc600078e0204 */
        /* <DEDUP_REMOVED lines=9> */
[----:B0-----:R-:W-:-:S03]  /*28f0*/  IMAD.IADD R5, R6, 0x1, R5 ;  /* 0x0000000106057824 */ /* 0x001fc600078e0205 */
[----:B------:R2:W-:Y:S04]  /*2900*/  STS [R22+0x2400], R9 ;  /* 0x0024000916007388 */ /* 0x0005e80000000800 */
[----:B------:R2:W-:Y:S04]  /*2910*/  STS [R22+0x2800], R7 ;  /* 0x0028000716007388 */ /* 0x0005e80000000800 */
[----:B------:R2:W-:Y:S02]  /*2920*/  STS [R22+0x2c00], R5 ;  /* 0x002c000516007388 */ /* 0x0005e40000000800 */
.L_x_27:
[----:B------:R-:W-:Y:S05]  /*2930*/  BSYNC.RECONVERGENT B0 ;  /* 0x0000000000007941 */ /* 0x000fea0003800200 */
.L_x_26:
[----:B------:R-:W-:Y:S01]  /*2940*/  BAR.SYNC.DEFER_BLOCKING 0x0 ;  /* 0x0000000000007b1d */ /* 0x000fe20000010000 */
[----:B------:R-:W-:Y:S01]  /*2950*/  R2P PR, R0, 0x7f ;  /* 0x0000007f00007804 */ /* 0x000fe20000000000 */
[----:B-12---:R-:W-:-:S04]  /*2960*/  IMAD.MOV.U32 R27, RZ, RZ, RZ ;  /* 0x000000ffff1b7224 */ /* 0x006fc800078e00ff */
[----:B------:R-:W-:Y:S01]  /*2970*/  BSSY.RECONVERGENT B0, `(.L_x_28) ;  /* 0x0000027000007945 */ /* 0x000fe20003800200 */
[----:B------:R-:W1:Y:S07]  /*2980*/  S2R R51, SR_LEMASK ;  /* 0x0000000000337919 */ /* 0x000e6e0000003a00 */
[----:B------:R-:W-:Y:S02]  /*2990*/  VOTE.ANY R3, PT, P0 ;  /* 0x0000000000037806 */ /* 0x000fe400000e0100 */
[----:B------:R-:W-:-:S02]  /*29a0*/  VOTE.ANY R4, PT, P1 ;  /* 0x0000000000047806 */ /* 0x000fc400008e0100 */
[----:B------:R-:W-:Y:S02]  /*29b0*/  @!P0 LOP3.LUT R3, RZ, R3, RZ, 0x33, !PT ;  /* 0x00000003ff038212 */ /* 0x000fe400078e33ff */
[----:B------:R-:W-:Y:S02]  /*29c0*/  VOTE.ANY R8, PT, P2 ;  /* 0x0000000000087806 */ /* 0x000fe400010e0100 */
[----:B------:R-:W-:Y:S02]  /*29d0*/  @!P1 LOP3.LUT R4, RZ, R4, RZ, 0x33, !PT ;  /* 0x00000004ff049212 */ /* 0x000fe400078e33ff */
[----:B------:R-:W-:Y:S02]  /*29e0*/  VOTE.ANY R10, PT, P3 ;  /* 0x00000000000a7806 */ /* 0x000fe400018e0100 */
[----:B------:R-:W-:Y:S02]  /*29f0*/  @!P2 LOP3.LUT R8, RZ, R8, RZ, 0x33, !PT ;  /* 0x00000008ff08a212 */ /* 0x000fe400078e33ff */
[----:B------:R-:W-:-:S02]  /*2a00*/  LOP3.LUT R3, R4, R3, RZ, 0xc0, !PT ;  /* 0x0000000304037212 */ /* 0x000fc400078ec0ff */
[----:B------:R-:W-:Y:S02]  /*2a10*/  @!P3 LOP3.LUT R10, RZ, R10, RZ, 0x33, !PT ;  /* 0x0000000aff0ab212 */ /* 0x000fe400078e33ff */
[----:B------:R-:W-:Y:S02]  /*2a20*/  LOP3.LUT R3, R8, R3, RZ, 0xc0, !PT ;  /* 0x0000000308037212 */ /* 0x000fe400078ec0ff */
[----:B------:R-:W-:Y:S02]  /*2a30*/  VOTE.ANY R4, PT, P4 ;  /* 0x0000000000047806 */ /* 0x000fe400020e0100 */
[----:B------:R-:W-:Y:S02]  /*2a40*/  LOP3.LUT P0, RZ, R0, 0x80, RZ, 0xc0, !PT ;  /* 0x0000008000ff7812 */ /* 0x000fe4000780c0ff */
[----:B------:R-:W-:Y:S02]  /*2a50*/  LOP3.LUT R3, R10, R3, RZ, 0xc0, !PT ;  /* 0x000000030a037212 */ /* 0x000fe400078ec0ff */
[----:B------:R-:W-:-:S02]  /*2a60*/  VOTE.ANY R8, PT, P5 ;  /* 0x0000000000087806 */ /* 0x000fc400028e0100 */
[----:B------:R-:W-:Y:S02]  /*2a70*/  @!P4 LOP3.LUT R4, RZ, R4, RZ, 0x33, !PT ;  /* 0x00000004ff04c212 */ /* 0x000fe400078e33ff */
[----:B------:R-:W-:Y:S02]  /*2a80*/  @!P5 LOP3.LUT R8, RZ, R8, RZ, 0x33, !PT ;  /* 0x00000008ff08d212 */ /* 0x000fe400078e33ff */
[----:B------:R-:W-:Y:S02]  /*2a90*/  LOP3.LUT R3, R4, R3, RZ, 0xc0, !PT ;  /* 0x0000000304037212 */ /* 0x000fe400078ec0ff */
[----:B------:R-:W-:Y:S02]  /*2aa0*/  VOTE.ANY R4, PT, P6 ;  /* 0x0000000000047806 */ /* 0x000fe400030e0100 */
[----:B------:R-:W-:Y:S02]  /*2ab0*/  LOP3.LUT R3, R8, R3, RZ, 0xc0, !PT ;  /* 0x0000000308037212 */ /* 0x000fe400078ec0ff */
[----:B------:R-:W-:-:S02]  /*2ac0*/  VOTE.ANY R8, PT, P0 ;  /* 0x0000000000087806 */ /* 0x000fc400000e0100 */
[----:B------:R-:W-:Y:S02]  /*2ad0*/  @!P6 LOP3.LUT R4, RZ, R4, RZ, 0x33, !PT ;  /* 0x00000004ff04e212 */ /* 0x000fe400078e33ff */
[----:B------:R-:W-:Y:S02]  /*2ae0*/  @!P0 LOP3.LUT R8, RZ, R8, RZ, 0x33, !PT ;  /* 0x00000008ff088212 */ /* 0x000fe400078e33ff */
[----:B------:R-:W-:-:S04]  /*2af0*/  LOP3.LUT R3, R4, R3, RZ, 0xc0, !PT ;  /* 0x0000000304037212 */ /* 0x000fc800078ec0ff */
[----:B------:R-:W-:Y:S01]  /*2b00*/  LOP3.LUT R4, R8, R3, RZ, 0xc0, !PT ;  /* 0x0000000308047212 */ /* 0x000fe200078ec0ff */
[----:B------:R-:W-:Y:S01]  /*2b10*/  IMAD.SHL.U32 R3, R29, 0x20, RZ ;  /* 0x000000201d037824 */ /* 0x000fe200078e00ff */
[----:B------:R-:W-:Y:S02]  /*2b20*/  LOP3.LUT R8, R20, 0x80000000, RZ, 0x3c, !PT ;  /* 0x8000000014087812 */ /* 0x000fe400078e3cff */
[----:B------:R-:W2:Y:S01]  /*2b30*/  FLO.U32 R10, R4 ;  /* 0x00000004000a7300 */ /* 0x000ea200000e0000 */
[----:B-1----:R-:W-:Y:S02]  /*2b40*/  LOP3.LUT R26, R51, R4, RZ, 0xc0, !PT ;  /* 0x00000004331a7212 */ /* 0x002fe400078ec0ff */
[----:B------:R-:W-:Y:S02]  /*2b50*/  LOP3.LUT R3, R3, 0x7c00, RZ, 0xc0, !PT ;  /* 0x00007c0003037812 */ /* 0x000fe400078ec0ff */
[----:B------:R-:W-:-:S03]  /*2b60*/  SHF.R.U32.HI R8, RZ, UR11, R8 ;  /* 0x0000000bff087c19 */ /* 0x000fc60008011608 */
[----:B------:R-:W1:Y:S01]  /*2b70*/  POPC R26, R26 ;  /* 0x0000001a001a7309 */ /* 0x000e620000000000 */
[----:B------:R-:W-:Y:S01]  /*2b80*/  VIADD R5, R3, UR6 ;  /* 0x0000000603057c36 */ /* 0x000fe20008000000 */
[----:B------:R-:W-:Y:S02]  /*2b90*/  LOP3.LUT R8, R8, UR4, RZ, 0x30, !PT ;  /* 0x0000000408087c12 */ /* 0x000fe4000f8e30ff */
[----:B--2---:R-:W-:-:S13]  /*2ba0*/  ISETP.NE.AND P0, PT, R47, R10, PT ;  /* 0x0000000a2f00720c */ /* 0x004fda0003f05270 */
[----:B-1----:R-:W-:Y:S05]  /*2bb0*/  @P0 BRA `(.L_x_29) ;  /* 0x0000000000080947 */ /* 0x002fea0003800000 */
[----:B------:R-:W-:-:S06]  /*2bc0*/  IMAD R27, R0, 0x4, R5 ;  /* 0x00000004001b7824 */ /* 0x000fcc00078e0205 */
[----:B------:R1:W2:Y:S02]  /*2bd0*/  ATOMS.ADD R27, [R27], R26 ;  /* 0x0000001a1b1b738c */ /* 0x0002a40000000000 */
.L_x_29:
[----:B------:R-:W-:Y:S05]  /*2be0*/  BSYNC.RECONVERGENT B0 ;  /* 0x0000000000007941 */ /* 0x000fea0003800200 */
.L_x_28:
[----:B------:R-:W-:Y:S01]  /*2bf0*/  R2P PR, R8, 0x7f ;  /* 0x0000007f08007804 */ /* 0x000fe20000000000 */
[----:B--2---:R2:W3:Y:S01]  /*2c00*/  SHFL.IDX PT, R27, R27, R10, 0x1f ;  /* 0x00001f0a1b1b7589 */ /* 0x0044e200000e0000 */
[----:B------:R-:W-:Y:S01]  /*2c10*/  SHF.R.U32.HI R12, RZ, UR11, R33 ;  /* 0x0000000bff0c7c19 */ /* 0x000fe20008011621 */
[----:B------:R-:W-:Y:S03]  /*2c20*/  BSSY.RECONVERGENT B0, `(.L_x_30) ;  /* 0x0000022000007945 */ /* 0x000fe60003800200 */
[----:B------:R-:W-:-:S07]  /*2c30*/  LOP3.LUT R12, R12, UR4, RZ, 0x30, !PT ;  /* 0x000000040c0c7c12 */ /* 0x000fce000f8e30ff */
[----:B------:R-:W-:Y:S02]  /*2c40*/  VOTE.ANY R0, PT, P0 ;  /* 0x0000000000007806 */ /* 0x000fe400000e0100 */
[----:B------:R-:W-:Y:S02]  /*2c50*/  VOTE.ANY R3, PT, P1 ;  /* 0x0000000000037806 */ /* 0x000fe400008e0100 */
[----:B------:R-:W-:Y:S02]  /*2c60*/  @!P0 LOP3.LUT R0, RZ, R0, RZ, 0x33, !PT ;  /* 0x00000000ff008212 */ /* 0x000fe400078e33ff */
[----:B------:R-:W-:Y:S02]  /*2c70*/  VOTE.ANY R7, PT, P2 ;  /* 0x0000000000077806 */ /* 0x000fe400010e0100 */
[----:B------:R-:W-:Y:S02]  /*2c80*/  @!P1 LOP3.LUT R3, RZ, R3, RZ, 0x33, !PT ;  /* 0x00000003ff039212 */ /* 0x000fe400078e33ff */
[----:B------:R-:W-:-:S02]  /*2c90*/  @!P2 LOP3.LUT R7, RZ, R7, RZ, 0x33, !PT ;  /* 0x00000007ff07a212 */ /* 0x000fc400078e33ff */
[----:B------:R-:W-:Y:S02]  /*2ca0*/  LOP3.LUT R0, R3, R0, RZ, 0xc0, !PT ;  /* 0x0000000003007212 */ /* 0x000fe400078ec0ff */
[----:B------:R-:W-:Y:S02]  /*2cb0*/  VOTE.ANY R3, PT, P3 ;  /* 0x0000000000037806 */ /* 0x000fe400018e0100 */
[----:B------:R-:W-:Y:S02]  /*2cc0*/  LOP3.LUT R0, R7, R0, RZ, 0xc0, !PT ;  /* 0x0000000007007212 */ /* 0x000fe400078ec0ff */
[----:B------:R-:W-:Y:S02]  /*2cd0*/  LOP3.LUT P0, RZ, R8, 0x80, RZ, 0xc0, !PT ;  /* 0x0000008008ff7812 */ /* 0x000fe4000780c0ff */
[----:B------:R-:W-:Y:S02]  /*2ce0*/  VOTE.ANY R7, PT, P4 ;  /* 0x0000000000077806 */ /* 0x000fe400020e0100 */
[----:B------:R-:W-:-:S02]  /*2cf0*/  @!P3 LOP3.LUT R3, RZ, R3, RZ, 0x33, !PT ;  /* 0x00000003ff03b212 */ /* 0x000fc400078e33ff */
[----:B------:R-:W-:Y:S02]  /*2d00*/  @!P4 LOP3.LUT R7, RZ, R7, RZ, 0x33, !PT ;  /* 0x00000007ff07c212 */ /* 0x000fe400078e33ff */
[----:B------:R-:W-:Y:S02]  /*2d10*/  LOP3.LUT R0, R3, R0, RZ, 0xc0, !PT ;  /* 0x0000000003007212 */ /* 0x000fe400078ec0ff */
[----:B------:R-:W-:Y:S02]  /*2d20*/  VOTE.ANY R3, PT, P5 ;  /* 0x0000000000037806 */ /* 0x000fe400028e0100 */
[----:B------:R-:W-:Y:S02]  /*2d30*/  LOP3.LUT R0, R7, R0, RZ, 0xc0, !PT ;  /* 0x0000000007007212 */ /* 0x000fe400078ec0ff */
[----:B------:R-:W-:Y:S02]  /*2d40*/  VOTE.ANY R7, PT, P6 ;  /* 0x0000000000077806 */ /* 0x000fe400030e0100 */
[----:B------:R-:W-:-:S02]  /*2d50*/  @!P5 LOP3.LUT R3, RZ, R3, RZ, 0x33, !PT ;  /* 0x00000003ff03d212 */ /* 0x000fc400078e33ff */
[----:B------:R-:W-:Y:S02]  /*2d60*/  VOTE.ANY R9, PT, P0 ;  /* 0x0000000000097806 */ /* 0x000fe400000e0100 */
[----:B------:R-:W-:Y:S02]  /*2d70*/  @!P6 LOP3.LUT R7, RZ, R7, RZ, 0x33, !PT ;  /* 0x00000007ff07e212 */ /* 0x000fe400078e33ff */
[----:B------:R-:W-:Y:S01]  /*2d80*/  LOP3.LUT R0, R3, R0, RZ, 0xc0, !PT ;  /* 0x0000000003007212 */ /* 0x000fe200078ec0ff */
[----:B------:R-:W-:Y:S01]  /*2d90*/  IMAD.MOV.U32 R3, RZ, RZ, RZ ;  /* 0x000000ffff037224 */ /* 0x000fe200078e00ff */
[----:B------:R-:W-:Y:S02]  /*2da0*/  @!P0 LOP3.LUT R9, RZ, R9, RZ, 0x33, !PT ;  /* 0x00000009ff098212 */ /* 0x000fe400078e33ff */
[----:B------:R-:W-:-:S04]  /*2db0*/  LOP3.LUT R0, R7, R0, RZ, 0xc0, !PT ;  /* 0x0000000007007212 */ /* 0x000fc800078ec0ff */
[----:B------:R-:W-:-:S04]  /*2dc0*/  LOP3.LUT R0, R9, R0, RZ, 0xc0, !PT ;  /* 0x0000000009007212 */ /* 0x000fc800078ec0ff */
[----:B------:R-:W4:Y:S01]  /*2dd0*/  FLO.U32 R50, R0 ;  /* 0x0000000000327300 */ /* 0x000f2200000e0000 */
[----:B------:R-:W-:-:S07]  /*2de0*/  LOP3.LUT R4, R51, R0, RZ, 0xc0, !PT ;  /* 0x0000000033047212 */ /* 0x000fce00078ec0ff */
[----:B------:R-:W0:Y:S01]  /*2df0*/  POPC R4, R4 ;  /* 0x0000000400047309 */ /* 0x000e220000000000 */
[----:B----4-:R-:W-:-:S13]  /*2e00*/  ISETP.NE.AND P0, PT, R47, R50, PT ;  /* 0x000000322f00720c */ /* 0x010fda0003f05270 */
[----:B0-23--:R-:W-:Y:S05]  /*2e10*/  @P0 BRA `(.L_x_31) ;  /* 0x0000000000080947 */ /* 0x00dfea0003800000 */
[----:B------:R-:W-:-:S06]  /*2e20*/  IMAD R3, R8, 0x4, R5 ;  /* 0x0000000408037824 */ /* 0x000fcc00078e0205 */
[----:B------:R0:W2:Y:S02]  /*2e30*/  ATOMS.ADD R3, [R3], R4 ;  /* 0x000000040303738c */ /* 0x0000a40000000000 */
.L_x_31:
[----:B------:R-:W-:Y:S05]  /*2e40*/  BSYNC.RECONVERGENT B0 ;  /* 0x0000000000007941 */ /* 0x000fea0003800200 */
.L_x_30:
[----:B------:R-:W-:Y:S01]  /*2e50*/  R2P PR, R12, 0x7f ;  /* 0x0000007f0c007804 */ /* 0x000fe20000000000 */
[----:B--2---:R2:W3:Y:S01]  /*2e60*/  SHFL.IDX PT, R3, R3, R50, 0x1f ;  /* 0x00001f3203037589 */ /* 0x0044e200000e0000 */
[----:B------:R-:W-:Y:S01]  /*2e70*/  LOP3.LUT R10, R18, 0x80000000, RZ, 0x3c, !PT ;  /* 0x80000000120a7812 */ /* 0x000fe200078e3cff */
[----:B------:R-:W-:Y:S03]  /*2e80*/  BSSY.RECONVERGENT B0, `(.L_x_32) ;  /* 0x0000023000007945 */ /* 0x000fe60003800200 */
[----:B------:R-:W-:-:S04]  /*2e90*/  SHF.R.U32.HI R10, RZ, UR11, R10 ;  /* 0x0000000bff0a7c19 */ /* 0x000fc8000801160a */
[----:B------:R-:W-:-:S03]  /*2ea0*/  LOP3.LUT R10, R10, UR4, RZ, 0x30, !PT ;  /* 0x000000040a0a7c12 */ /* 0x000fc6000f8e30ff */
        /* <DEDUP_REMOVED lines=20> */
[----:B------:R-:W-:Y:S02]  /*2ff0*/  LOP3.LUT R0, R7, R0, RZ, 0xc0, !PT ;  /* 0x0000000007007212 */ /* 0x000fe400078ec0ff */
[----:B------:R-:W-:Y:S02]  /*3000*/  @!P0 LOP3.LUT R11, RZ, R11, RZ, 0x33, !PT ;  /* 0x0000000bff0b8212 */ /* 0x000fe400078e33ff */
[----:B------:R-:W-:Y:S01]  /*3010*/  LOP3.LUT R0, R9, R0, RZ, 0xc0, !PT ;  /* 0x0000000009007212 */ /* 0x000fe200078ec0ff */
[----:B------:R-:W-:-:S03]  /*3020*/  IMAD.MOV.U32 R9, RZ, RZ, RZ ;  /* 0x000000ffff097224 */ /* 0x000fc600078e00ff */
        /* <DEDUP_REMOVED lines=8> */
.L_x_33:
[----:B------:R-:W-:Y:S05]  /*30b0*/  BSYNC.RECONVERGENT B0 ;  /* 0x0000000000007941 */ /* 0x000fea0003800200 */
.L_x_32:
[----:B------:R-:W-:Y:S01]  /*30c0*/  R2P PR, R10, 0x7f ;  /* 0x0000007f0a007804 */ /* 0x000fe20000000000 */
[----:B--2---:R2:W3:Y:S01]  /*30d0*/  SHFL.IDX PT, R8, R9, R8, 0x1f ;  /* 0x00001f0809087589 */ /* 0x0044e200000e0000 */
[----:B------:R-:W-:Y:S01]  /*30e0*/  SHF.R.U32.HI R48, RZ, UR11, R48 ;  /* 0x0000000bff307c19 */ /* 0x000fe20008011630 */
[----:B------:R-:W-:Y:S01]  /*30f0*/  BSSY.RECONVERGENT B0, `(.L_x_34) ;  /* 0x0000022000007945 */ /* 0x000fe20003800200 */
[----:B------:R-:W-:Y:S02]  /*3100*/  IMAD.MOV.U32 R11, RZ, RZ, RZ ;  /* 0x000000ffff0b7224 */ /* 0x000fe400078e00ff */
        /* <DEDUP_REMOVED lines=30> */
[----:B------:R-:W-:-:S05]  /*32f0*/  IMAD R10, R10, 0x4, R5 ;  /* 0x000000040a0a7824 */ /* 0x000fca00078e0205 */
[----:B------:R0:W2:Y:S02]  /*3300*/  ATOMS.ADD R11, [R10], R7 ;  /* 0x000000070a0b738c */ /* 0x0000a40000000000 */
.L_x_35:
[----:B------:R-:W-:Y:S05]  /*3310*/  BSYNC.RECONVERGENT B0 ;  /* 0x0000000000007941 */ /* 0x000fea0003800200 */
.L_x_34:
[----:B------:R-:W-:Y:S01]  /*3320*/  R2P PR, R48, 0x7f ;  /* 0x0000007f30007804 */ /* 0x000fe20000000000 */
[----:B------:R-:W-:Y:S01]  /*3330*/  BSSY.RECONVERGENT B0, `(.L_x_36) ;  /* 0x0000024000007945 */ /* 0x000fe20003800200 */
[----:B------:R-:W-:Y:S01]  /*3340*/  SHF.R.U32.HI R46, RZ, UR11, R46 ;  /* 0x0000000bff2e7c19 */ /* 0x000fe2000801162e */
[----:B------:R-:W-:-:S03]  /*3350*/  IMAD.MOV.U32 R13, RZ, RZ, RZ ;  /* 0x000000ffff0d7224 */ /* 0x000fc600078e00ff */
[----:B------:R-:W-:-:S07]  /*3360*/  LOP3.LUT R46, R46, UR4, RZ, 0x30, !PT ;  /* 0x000000042e2e7c12 */ /* 0x000fce000f8e30ff */
[----:B------:R-:W-:Y:S02]  /*3370*/  VOTE.ANY R9, PT, P0 ;  /* 0x0000000000097806 */ /* 0x000fe400000e0100 */
[----:B0-----:R-:W-:Y:S02]  /*3380*/  VOTE.ANY R10, PT, P1 ;  /* 0x00000000000a7806 */ /* 0x001fe400008e0100 */
[----:B------:R-:W-:Y:S02]  /*3390*/  @!P0 LOP3.LUT R9, RZ, R9, RZ, 0x33, !PT ;  /* 0x00000009ff098212 */ /* 0x000fe400078e33ff */
[----:B------:R-:W-:Y:S02]  /*33a0*/  @!P1 LOP3.LUT R10, RZ, R10, RZ, 0x33, !PT ;  /* 0x0000000aff0a9212 */ /* 0x000fe400078e33ff */
[----:B------:R-:W-:Y:S02]  /*33b0*/  VOTE.ANY R50, PT, P2 ;  /* 0x0000000000327806 */ /* 0x000fe400010e0100 */
[----:B------:R-:W-:-:S02]  /*33c0*/  LOP3.LUT R9, R10, R9, RZ, 0xc0, !PT ;  /* 0x000000090a097212 */ /* 0x000fc400078ec0ff */
[----:B------:R-:W-:Y:S02]  /*33d0*/  VOTE.ANY R10, PT, P3 ;  /* 0x00000000000a7806 */ /* 0x000fe400018e0100 */
[----:B------:R-:W-:Y:S02]  /*33e0*/  @!P2 LOP3.LUT R50, RZ, R50, RZ, 0x33, !PT ;  /* 0x00000032ff32a212 */ /* 0x000fe400078e33ff */
[----:B------:R-:W-:Y:S02]  /*33f0*/  @!P3 LOP3.LUT R10, RZ, R10, RZ, 0x33, !PT ;  /* 0x0000000aff0ab212 */ /* 0x000fe400078e33ff */
[----:B------:R-:W-:Y:S02]  /*3400*/  LOP3.LUT R9, R50, R9, RZ, 0xc0, !PT ;  /* 0x0000000932097212 */ /* 0x000fe400078ec0ff */
[----:B------:R-:W-:Y:S02]  /*3410*/  LOP3.LUT P0, RZ, R48, 0x80, RZ, 0xc0, !PT ;  /* 0x0000008030ff7812 */ /* 0x000fe4000780c0ff */
[----:B------:R-:W-:-:S02]  /*3420*/  VOTE.ANY R50, PT, P4 ;  /* 0x0000000000327806 */ /* 0x000fc400020e0100 */
[----:B------:R-:W-:Y:S02]  /*3430*/  LOP3.LUT R9, R10, R9, RZ, 0xc0, !PT ;  /* 0x000000090a097212 */ /* 0x000fe400078ec0ff */
[----:B------:R-:W-:Y:S02]  /*3440*/  VOTE.ANY R10, PT, P5 ;  /* 0x00000000000a7806 */ /* 0x000fe400028e0100 */
[----:B------:R-:W-:Y:S02]  /*3450*/  @!P4 LOP3.LUT R50, RZ, R50, RZ, 0x33, !PT ;  /* 0x00000032ff32c212 */ /* 0x000fe400078e33ff */
[----:B------:R-:W-:Y:S02]  /*3460*/  @!P5 LOP3.LUT R10, RZ, R10, RZ, 0x33, !PT ;  /* 0x0000000aff0ad212 */ /* 0x000fe400078e33ff */
[----:B------:R-:W-:Y:S02]  /*3470*/  LOP3.LUT R9, R50, R9, RZ, 0xc0, !PT ;  /* 0x0000000932097212 */ /* 0x000fe400078ec0ff */
[----:B------:R-:W-:-:S02]  /*3480*/  VOTE.ANY R50, PT, P6 ;  /* 0x0000000000327806 */ /* 0x000fc400030e0100 */
[----:B------:R-:W-:Y:S02]  /*3490*/  LOP3.LUT R9, R10, R9, RZ, 0xc0, !PT ;  /* 0x000000090a097212 */ /* 0x000fe400078ec0ff */
[----:B------:R-:W-:Y:S02]  /*34a0*/  VOTE.ANY R10, PT, P0 ;  /* 0x00000000000a7806 */ /* 0x000fe400000e0100 */
[----:B------:R-:W-:Y:S02]  /*34b0*/  @!P6 LOP3.LUT R50, RZ, R50, RZ, 0x33, !PT ;  /* 0x00000032ff32e212 */ /* 0x000fe400078e33ff */
[----:B------:R-:W-:Y:S02]  /*34c0*/  @!P0 LOP3.LUT R10, RZ, R10, RZ, 0x33, !PT ;  /* 0x0000000aff0a8212 */ /* 0x000fe400078e33ff */
[----:B------:R-:W-:-:S04]  /*34d0*/  LOP3.LUT R9, R50, R9, RZ, 0xc0, !PT ;  /* 0x0000000932097212 */ /* 0x000fc800078ec0ff */
[----:B------:R-:W-:Y:S02]  /*34e0*/  LOP3.LUT R19, R10, R9, RZ, 0xc0, !PT ;  /* 0x000000090a137212 */ /* 0x000fe400078ec0ff */
[----:B--2---:R0:W2:Y:S02]  /*34f0*/  SHFL.IDX PT, R10, R11, R12, 0x1f ;  /* 0x00001f0c0b0a7589 */ /* 0x0040a400000e0000 */
[----:B------:R-:W3:Y:S01]  /*3500*/  FLO.U32 R50, R19 ;  /* 0x0000001300327300 */ /* 0x000ee200000e0000 */
[----:B------:R-:W-:-:S07]  /*3510*/  LOP3.LUT R9, R51, R19, RZ, 0xc0, !PT ;  /* 0x0000001333097212 */ /* 0x000fce00078ec0ff */
[----:B------:R-:W4:Y:S01]  /*3520*/  POPC R9, R9 ;  /* 0x0000000900097309 */ /* 0x000f220000000000 */
[----:B---3--:R-:W-:-:S13]  /*3530*/  ISETP.NE.AND P0, PT, R47, R50, PT ;  /* 0x000000322f00720c */ /* 0x008fda0003f05270 */
[----:B0-2-4-:R-:W-:Y:S05]  /*3540*/  @P0 BRA `(.L_x_37) ;  /* 0x0000000000080947 */ /* 0x015fea0003800000 */
[----:B------:R-:W-:-:S05]  /*3550*/  IMAD R48, R48, 0x4, R5 ;  /* 0x0000000430307824 */ /* 0x000fca00078e0205 */
[----:B------:R0:W2:Y:S02]  /*3560*/  ATOMS.ADD R13, [R48], R9 ;  /* 0x00000009300d738c */ /* 0x0000a40000000000 */
.L_x_37:
[----:B------:R-:W-:Y:S05]  /*3570*/  BSYNC.RECONVERGENT B0 ;  /* 0x0000000000007941 */ /* 0x000fea0003800200 */
.L_x_36:
[----:B------:R-:W-:Y:S01]  /*3580*/  R2P PR, R46, 0x7f ;  /* 0x0000007f2e007804 */ /* 0x000fe20000000000 */
[----:B------:R-:W-:Y:S01]  /*3590*/  BSSY.RECONVERGENT B0, `(.L_x_38) ;  /* 0x0000024000007945 */ /* 0x000fe20003800200 */
[----:B------:R-:W-:Y:S01]  /*35a0*/  SHF.R.U32.HI R52, RZ, UR11, R45 ;  /* 0x0000000bff347c19 */ /* 0x000fe2000801162d */
[----:B------:R-:W-:-:S03]  /*35b0*/  IMAD.MOV.U32 R19, RZ, RZ, RZ ;  /* 0x000000ffff137224 */ /* 0x000fc600078e00ff */
[----:B------:R-:W-:-:S07]  /*35c0*/  LOP3.LUT R52, R52, UR4, RZ, 0x30, !PT ;  /* 0x0000000434347c12 */ /* 0x000fce000f8e30ff */
[----:B------:R-:W-:Y:S02]  /*35d0*/  VOTE.ANY R11, PT, P0 ;  /* 0x00000000000b7806 */ /* 0x000fe400000e0100 */
[----:B------:R-:W-:Y:S02]  /*35e0*/  VOTE.ANY R12, PT, P1 ;  /* 0x00000000000c7806 */ /* 0x000fe400008e0100 */
[----:B------:R-:W-:Y:S02]  /*35f0*/  @!P0 LOP3.LUT R11, RZ, R11, RZ, 0x33, !PT ;  /* 0x0000000bff0b8212 */ /* 0x000fe400078e33ff */
[----:B------:R-:W-:Y:S02]  /*3600*/  @!P1 LOP3.LUT R12, RZ, R12, RZ, 0x33, !PT ;  /* 0x0000000cff0c9212 */ /* 0x000fe400078e33ff */
[----:B0-----:R-:W-:Y:S02]  /*3610*/  VOTE.ANY R48, PT, P2 ;  /* 0x0000000000307806 */ /* 0x001fe400010e0100 */
[----:B------:R-:W-:-:S02]  /*3620*/  LOP3.LUT R11, R12, R11, RZ, 0xc0, !PT ;  /* 0x0000000b0c0b7212 */ /* 0x000fc400078ec0ff */
[----:B------:R-:W-:Y:S02]  /*3630*/  @!P2 LOP3.LUT R48, RZ, R48, RZ, 0x33, !PT ;  /* 0x00000030ff30a212 */ /* 0x000fe400078e33ff */
[----:B------:R-:W-:Y:S02]  /*3640*/  VOTE.ANY R12, PT, P3 ;  /* 0x00000000000c7806 */ /* 0x000fe400018e0100 */
[----:B------:R-:W-:Y:S02]  /*3650*/  LOP3.LUT R11, R48, R11, RZ, 0xc0, !PT ;  /* 0x0000000b300b7212 */ /* 0x000fe400078ec0ff */
[----:B------:R-:W-:Y:S02]  /*3660*/  @!P3 LOP3.LUT R12, RZ, R12, RZ, 0x33, !PT ;  /* 0x0000000cff0cb212 */ /* 0x000fe400078e33ff */
[----:B------:R-:W-:Y:S02]  /*3670*/  LOP3.LUT P0, RZ, R46, 0x80, RZ, 0xc0, !PT ;  /* 0x000000802eff7812 */ /* 0x000fe4000780c0ff */
[----:B------:R-:W-:-:S02]  /*3680*/  LOP3.LUT R11, R12, R11, RZ, 0xc0, !PT ;  /* 0x0000000b0c0b7212 */ /* 0x000fc400078ec0ff */
[----:B------:R-:W-:Y:S02]  /*3690*/  VOTE.ANY R12, PT, P4 ;  /* 0x00000000000c7806 */ /* 0x000fe400020e0100 */
[----:B------:R-:W-:Y:S02]  /*36a0*/  VOTE.ANY R48, PT, P5 ;  /* 0x0000000000307806 */ /* 0x000fe400028e0100 */
[----:B------:R-:W-:Y:S02]  /*36b0*/  @!P4 LOP3.LUT R12, RZ, R12, RZ, 0x33, !PT ;  /* 0x0000000cff0cc212 */ /* 0x000fe400078e33ff */
[----:B------:R-:W-:Y:S02]  /*36c0*/  @!P5 LOP3.LUT R48, RZ, R48, RZ, 0x33, !PT ;  /* 0x00000030ff30d212 */ /* 0x000fe400078e33ff */
[----:B------:R-:W-:Y:S02]  /*36d0*/  LOP3.LUT R11, R12, R11, RZ, 0xc0, !PT ;  /* 0x0000000b0c0b7212 */ /* 0x000fe400078ec0ff */
[----:B------:R-:W-:-:S02]  /*36e0*/  VOTE.ANY R12, PT, P6 ;  /* 0x00000000000c7806 */ /* 0x000fc400030e0100 */
[----:B------:R-:W-:Y:S02]  /*36f0*/  LOP3.LUT R11, R48, R11, RZ, 0xc0, !PT ;  /* 0x0000000b300b7212 */ /* 0x000fe400078ec0ff */
[----:B------:R-:W-:Y:S02]  /*3700*/  @!P6 LOP3.LUT R12, RZ, R12, RZ, 0x33, !PT ;  /* 0x0000000cff0ce212 */ /* 0x000fe400078e33ff */
[----:B------:R-:W-:Y:S02]  /*3710*/  VOTE.ANY R48, PT, P0 ;  /* 0x0000000000307806 */ /* 0x000fe400000e0100 */
[----:B------:R-:W-:Y:S02]  /*3720*/  LOP3.LUT R11, R12, R11, RZ, 0xc0, !PT ;  /* 0x0000000b0c0b7212 */ /* 0x000fe400078ec0ff */
[----:B------:R-:W-:Y:S01]  /*3730*/  @!P0 LOP3.LUT R48, RZ, R48, RZ, 0x33, !PT ;  /* 0x00000030ff308212 */ /* 0x000fe200078e33ff */
[----:B--2---:R0:W2:Y:S03]  /*3740*/  SHFL.IDX PT, R12, R13, R50, 0x1f ;  /* 0x00001f320d0c7589 */ /* 0x0040a600000e0000 */
[----:B------:R-:W-:-:S04]  /*3750*/  LOP3.LUT R49, R48, R11, RZ, 0xc0, !PT ;  /* 0x0000000b30317212 */ /* 0x000fc800078ec0ff */
[----:B------:R-:W3:Y:S01]  /*3760*/  FLO.U32 R48, R49 ;  /* 0x0000003100307300 */ /* 0x000ee200000e0000 */
[----:B------:R-:W-:-:S07]  /*3770*/  LOP3.LUT R11, R51, R49, RZ, 0xc0, !PT ;  /* 0x00000031330b7212 */ /* 0x000fce00078ec0ff */
[----:B------:R-:W4:Y:S01]  /*3780*/  POPC R11, R11 ;  /* 0x0000000b000b7309 */ /* 0x000f220000000000 */
[----:B---3--:R-:W-:-:S13]  /*3790*/  ISETP.NE.AND P0, PT, R47, R48, PT ;  /* 0x000000302f00720c */ /* 0x008fda0003f05270 */
[----:B0-2-4-:R-:W-:Y:S05]  /*37a0*/  @P0 BRA `(.L_x_39) ;  /* 0x0000000000080947 */ /* 0x015fea0003800000 */
[----:B------:R-:W-:-:S05]  /*37b0*/  IMAD R46, R46, 0x4, R5 ;  /* 0x000000042e2e7824 */ /* 0x000fca00078e0205 */
[----:B------:R0:W2:Y:S02]  /*37c0*/  ATOMS.ADD R19, [R46], R11 ;  /* 0x0000000b2e13738c */ /* 0x0000a40000000000 */
.L_x_39:
[----:B------:R-:W-:Y:S05]  /*37d0*/  BSYNC.RECONVERGENT B0 ;  /* 0x0000000000007941 */ /* 0x000fea0003800200 */
.L_x_38:
[----:B------:R-:W-:Y:S01]  /*37e0*/  R2P PR, R52, 0x7f ;  /* 0x0000007f34007804 */ /* 0x000fe20000000000 */
[----:B--2---:R2:W3:Y:S01]  /*37f0*/  SHFL.IDX PT, R48, R19, R48, 0x1f ;  /* 0x00001f3013307589 */ /* 0x0044e200000e0000 */
[----:B------:R-:W-:Y:S01]  /*3800*/  BSSY.RECONVERGENT B0, `(.L_x_40) ;  /* 0x0000023000007945 */ /* 0x000fe20003800200 */
[----:B------:R-:W-:-:S10]  /*3810*/  IMAD.MOV.U32 R49, RZ, RZ, RZ ;  /* 0x000000ffff317224 */ /* 0x000fd400078e00ff */
[----:B------:R-:W-:Y:S02]  /*3820*/  VOTE.ANY R13, PT, P0 ;  /* 0x00000000000d7806 */ /* 0x000fe400000e0100 */
[----:B0-----:R-:W-:Y:S02]  /*3830*/  VOTE.ANY R46, PT, P1 ;  /* 0x00000000002e7806 */ /* 0x001fe400008e0100 */
[----:B------:R-:W-:Y:S02]  /*3840*/  @!P0 LOP3.LUT R13, RZ, R13, RZ, 0x33, !PT ;  /* 0x0000000dff0d8212 */ /* 0x000fe400078e33ff */
[----:B------:R-:W-:Y:S02]  /*3850*/  @!P1 LOP3.LUT R46, RZ, R46, RZ, 0x33, !PT ;  /* 0x0000002eff2e9212 */ /* 0x000fe400078e33ff */
[----:B------:R-:W-:Y:S02]  /*3860*/  LOP3.LUT P0, RZ, R52, 0x80, RZ, 0xc0, !PT ;  /* 0x0000008034ff7812 */ /* 0x000fe4000780c0ff */
[----:B------:R-:W-:-:S02]  /*3870*/  LOP3.LUT R13, R46, R13, RZ, 0xc0, !PT ;  /* 0x0000000d2e0d7212 */ /* 0x000fc400078ec0ff */
[----:B------:R-:W-:-:S04]  /*3880*/  VOTE.ANY R46, PT, P2 ;  /* 0x00000000002e7806 */ /* 0x000fc800010e0100 */
[----:B------:R-:W-:-:S04]  /*3890*/  @!P2 LOP3.LUT R46, RZ, R46, RZ, 0x33, !PT ;  /* 0x0000002eff2ea212 */ /* 0x000fc800078e33ff */
[----:B------:R-:W-:Y:S02]  /*38a0*/  LOP3.LUT R13, R46, R13, RZ, 0xc0, !PT ;  /* 0x0000000d2e0d7212 */ /* 0x000fe400078ec0ff */
        /* <DEDUP_REMOVED lines=15> */
[----:B------:R-:W-:Y:S02]  /*39a0*/  SHF.R.U32.HI R13, RZ, UR11, R44 ;  /* 0x0000000bff0d7c19 */ /* 0x000fe4000801162c */
[----:B------:R-:W0:Y:S01]  /*39b0*/  FLO.U32 R45, R50 ;  /* 0x00000032002d7300 */ /* 0x000e2200000e0000 */
[----:B------:R-:W-:Y:S02]  /*39c0*/  LOP3.LUT R46, R51, R50, RZ, 0xc0, !PT ;  /* 0x00000032332e7212 */ /* 0x000fe400078ec0ff */
[----:B------:R-:W-:-:S05]  /*39d0*/  LOP3.LUT R13, R13, UR4, RZ, 0x30, !PT ;  /* 0x000000040d0d7c12 */ /* 0x000fca000f8e30ff */
[----:B------:R-:W4:Y:S01]  /*39e0*/  POPC R46, R46 ;  /* 0x0000002e002e7309 */ /* 0x000f220000000000 */
[----:B0-----:R-:W-:-:S13]  /*39f0*/  ISETP.NE.AND P0, PT, R47, R45, PT ;  /* 0x0000002d2f00720c */ /* 0x001fda0003f05270 */
[----:B--234-:R-:W-:Y:S05]  /*3a00*/  @P0 BRA `(.L_x_41) ;  /* 0x0000000000080947 */ /* 0x01cfea0003800000 */
[----:B------:R-:W-:-:S06]  /*3a10*/  IMAD R49, R52, 0x4, R5 ;  /* 0x0000000434317824 */ /* 0x000fcc00078e0205 */
[----:B------:R0:W2:Y:S02]  /*3a20*/  ATOMS.ADD R49, [R49], R46 ;  /* 0x0000002e3131738c */ /* 0x0000a40000000000 */
.L_x_41:
[----:B------:R-:W-:Y:S05]  /*3a30*/  BSYNC.RECONVERGENT B0 ;  /* 0x0000000000007941 */ /* 0x000fea0003800200 */
.L_x_40:
        /* <DEDUP_REMOVED lines=37> */
.L_x_43:
[----:B------:R-:W-:Y:S05]  /*3c90*/  BSYNC.RECONVERGENT B0 ;  /* 0x0000000000007941 */ /* 0x000fea0003800200 */
.L_x_42:
[----:B------:R-:W-:Y:S01]  /*3ca0*/  R2P PR, R52, 0x7f ;  /* 0x0000007f34007804 */ /* 0x000fe20000000000 */
[----:B------:R-:W-:Y:S01]  /*3cb0*/  IMAD.IADD R27, R26, 0x1, R27 ;  /* 0x000000011a1b7824 */ /* 0x000fe200078e021b */
[----:B------:R-:W-:Y:S01]  /*3cc0*/  BSSY.RECONVERGENT B0, `(.L_x_44) ;  /* 0x0000025000007945 */ /* 0x000fe20003800200 */
[----:B-12---:R1:W2:Y:S10]  /*3cd0*/  SHFL.IDX PT, R26, R50, R53, 0x1f ;  /* 0x00001f35321a7589 */ /* 0x0062b400000e0000 */
[----:B0-----:R-:W-:Y:S01]  /*3ce0*/  VOTE.ANY R13, PT, P0 ;  /* 0x00000000000d7806 */ /* 0x001fe200000e0100 */
[----:B-1----:R-:W0:Y:S01]  /*3cf0*/  S2R R53, SR_LEMASK ;  /* 0x0000000000357919 */ /* 0x002e220000003a00 */
[----:B------:R-:W-:Y:S01]  /*3d00*/  VOTE.ANY R19, PT, P1 ;  /* 0x0000000000137806 */ /* 0x000fe200008e0100 */
[----:B------:R-:W-:Y:S01]  /*3d10*/  IMAD.MOV.U32 R50, RZ, RZ, RZ ;  /* 0x000000ffff327224 */ /* 0x000fe200078e00ff */
[----:B------:R-:W-:-:S02]  /*3d20*/  @!P0 LOP3.LUT R13, RZ, R13, RZ, 0x33, !PT ;  /* 0x0000000dff0d8212 */ /* 0x000fc400078e33ff */
[----:B------:R-:W-:Y:S02]  /*3d30*/  @!P1 LOP3.LUT R19, RZ, R19, RZ, 0x33, !PT ;  /* 0x00000013ff139212 */ /* 0x000fe400078e33ff */
[----:B------:R-:W-:Y:S02]  /*3d40*/  LOP3.LUT P0, RZ, R52, 0x80, RZ, 0xc0, !PT ;  /* 0x0000008034ff7812 */ /* 0x000fe4000780c0ff */
[----:B------:R-:W-:Y:S02]  /*3d50*/  LOP3.LUT R13, R19, R13, RZ, 0xc0, !PT ;  /* 0x0000000d130d7212 */ /* 0x000fe400078ec0ff */
[----:B------:R-:W-:-:S04]  /*3d60*/  VOTE.ANY R19, PT, P2 ;  /* 0x0000000000137806 */ /* 0x000fc800010e0100 */
[----:B------:R-:W-:-:S04]  /*3d70*/  @!P2 LOP3.LUT R19, RZ, R19, RZ, 0x33, !PT ;  /* 0x00000013ff13a212 */ /* 0x000fc800078e33ff */
[----:B------:R-:W-:Y:S02]  /*3d80*/  LOP3.LUT R13, R19, R13, RZ, 0xc0, !PT ;  /* 0x0000000d130d7212 */ /* 0x000fe400078ec0ff */
[----:B------:R-:W-:Y:S02]  /*3d90*/  VOTE.ANY R19, PT, P3 ;  /* 0x0000000000137806 */ /* 0x000fe400018e0100 */
[----:B------:R-:W-:Y:S02]  /*3da0*/  VOTE.ANY R51, PT, P0 ;  /* 0x0000000000337806 */ /* 0x000fe400000e0100 */
[----:B------:R-:W-:Y:S02]  /*3db0*/  @!P3 LOP3.LUT R19, RZ, R19, RZ, 0x33, !PT ;  /* 0x00000013ff13b212 */ /* 0x000fe400078e33ff */
[----:B------:R-:W-:Y:S02]  /*3dc0*/  @!P0 LOP3.LUT R51, RZ, R51, RZ, 0x33, !PT ;  /* 0x00000033ff338212 */ /* 0x000fe400078e33ff */
        /* <DEDUP_REMOVED lines=11> */
[----:B------:R-:W-:Y:S02]  /*3e80*/  LOP3.LUT R51, R51, R13, RZ, 0xc0, !PT ;  /* 0x0000000d33337212 */ /* 0x000fe400078ec0ff */
[----:B------:R-:W-:Y:S02]  /*3e90*/  LOP3.LUT R19, R19, UR4, RZ, 0x30, !PT ;  /* 0x0000000413137c12 */ /* 0x000fe4000f8e30ff */
[----:B------:R-:W1:Y:S01]  /*3ea0*/  FLO.U32 R49, R51 ;  /* 0x0000003300317300 */ /* 0x000e6200000e0000 */
[----:B0-----:R-:W-:-:S07]  /*3eb0*/  LOP3.LUT R13, R53, R51, RZ, 0xc0, !PT ;  /* 0x00000033350d7212 */ /* 0x001fce00078ec0ff */
[----:B------:R-:W0:Y:S01]  /*3ec0*/  POPC R13, R13 ;  /* 0x0000000d000d7309 */ /* 0x000e220000000000 */
[----:B-1----:R-:W-:-:S13]  /*3ed0*/  ISETP.NE.AND P0, PT, R47, R49, PT ;  /* 0x000000312f00720c */ /* 0x002fda0003f05270 */
[----:B0-2---:R-:W-:Y:S05]  /*3ee0*/  @P0 BRA `(.L_x_45) ;  /* 0x0000000000080947 */ /* 0x005fea0003800000 */
[----:B------:R-:W-:-:S06]  /*3ef0*/  IMAD R50, R52, 0x4, R5 ;  /* 0x0000000434327824 */ /* 0x000fcc00078e0205 */
[----:B------:R0:W1:Y:S02]  /*3f00*/  ATOMS.ADD R50, [R50], R13 ;  /* 0x0000000d3232738c */ /* 0x0000640000000000 */
.L_x_45:
[----:B------:R-:W-:Y:S05]  /*3f10*/  BSYNC.RECONVERGENT B0 ;  /* 0x0000000000007941 */ /* 0x000fea0003800200 */
.L_x_44:
[----:B------:R-:W-:Y:S01]  /*3f20*/  R2P PR, R19, 0x7f ;  /* 0x0000007f13007804 */ /* 0x000fe20000000000 */
[----:B------:R-:W-:Y:S01]  /*3f30*/  IMAD.IADD R4, R4, 0x1, R3 ;  /* 0x0000000104047824 */ /* 0x000fe200078e0203 */
[----:B------:R-:W-:Y:S01]  /*3f40*/  BSSY.RECONVERGENT B0, `(.L_x_46) ;  /* 0x0000025000007945 */ /* 0x000fe20003800200 */
[----:B------:R-:W-:Y:S01]  /*3f50*/  IMAD.IADD R8, R0, 0x1, R8 ;  /* 0x0000000100087824 */ /* 0x000fe200078e0208 */
[----:B------:R-:W-:-:S09]  /*3f60*/  SHF.R.U32.HI R0, RZ, UR11, R41 ;  /* 0x0000000bff007c19 */ /* 0x000fd20008011629 */
        /* <DEDUP_REMOVED lines=23> */
[----:B-1----:R1:W2:Y:S02]  /*40e0*/  SHFL.IDX PT, R51, R50, R49, 0x1f ;  /* 0x00001f3132337589 */ /* 0x0022a400000e0000 */
[----:B------:R-:W-:-:S04]  /*40f0*/  LOP3.LUT R52, R3, R52, RZ, 0xc0, !PT ;  /* 0x0000003403347212 */ /* 0x000fc800078ec0ff */
[----:B------:R-:W3:Y:S01]  /*4100*/  FLO.U32 R3, R52 ;  /* 0x0000003400037300 */ /* 0x000ee200000e0000 */
[----:B------:R-:W-:Y:S02]  /*4110*/  LOP3.LUT R53, R53, R52, RZ, 0xc0, !PT ;  /* 0x0000003435357212 */ /* 0x000fe400078ec0ff */
[----:B-1----:R-:W-:Y:S01]  /*4120*/  LOP3.LUT R50, R0, UR4, RZ, 0x30, !PT ;  /* 0x0000000400327c12 */ /* 0x002fe2000f8e30ff */
[----:B------:R-:W-:-:S04]  /*4130*/  IMAD.MOV.U32 R0, RZ, RZ, RZ ;  /* 0x000000ffff007224 */ /* 0x000fc800078e00ff */
[----:B------:R1:W4:Y:S01]  /*4140*/  POPC R49, R53 ;  /* 0x0000003500317309 */ /* 0x0003220000000000 */
[----:B---3--:R-:W-:-:S13]  /*4150*/  ISETP.NE.AND P0, PT, R47, R3, PT ;  /* 0x000000032f00720c */ /* 0x008fda0003f05270 */
[----:B-12-4-:R-:W-:Y:S05]  /*4160*/  @P0 BRA `(.L_x_47) ;  /* 0x0000000000080947 */ /* 0x016fea0003800000 */
[----:B------:R-:W-:-:S06]  /*4170*/  IMAD R0, R19, 0x4, R5 ;  /* 0x0000000413007824 */ /* 0x000fcc00078e0205 */
[----:B------:R1:W2:Y:S02]  /*4180*/  ATOMS.ADD R0, [R0], R49 ;  /* 0x000000310000738c */ /* 0x0002a40000000000 */
.L_x_47:
[----:B------:R-:W-:Y:S05]  /*4190*/  BSYNC.RECONVERGENT B0 ;  /* 0x0000000000007941 */ /* 0x000fea0003800200 */
.L_x_46:
[----:B------:R-:W-:Y:S01]  /*41a0*/  R2P PR, R50, 0x7f ;  /* 0x0000007f32007804 */ /* 0x000fe20000000000 */
[----:B------:R-:W3:Y:S01]  /*41b0*/  S2R R53, SR_LEMASK ;  /* 0x0000000000357919 */ /* 0x000ee20000003a00 */
[----:B------:R-:W-:Y:S01]  /*41c0*/  IMAD.IADD R10, R7, 0x1, R10 ;  /* 0x00000001070a7824 */ /* 0x000fe200078e020a */
[----:B------:R-:W-:Y:S01]  /*41d0*/  BSSY.RECONVERGENT B0, `(.L_x_48) ;  /* 0x0000025000007945 */ /* 0x000fe20003800200 */
[----:B------:R-:W-:Y:S01]  /*41e0*/  IMAD.IADD R12, R9, 0x1, R12 ;  /* 0x00000001090c7824 */ /* 0x000fe200078e020c */
[----:B------:R-:W-:-:S04]  /*41f0*/  SHF.R.U32.HI R9, RZ, UR11, R40 ;  /* 0x0000000bff097c19 */ /* 0x000fc80008011628 */
[----:B------:R-:W-:-:S04]  /*4200*/  LOP3.LUT R9, R9, UR4, RZ, 0x30, !PT ;  /* 0x0000000409097c12 */ /* 0x000fc8000f8e30ff */
        /* <DEDUP_REMOVED lines=23> */
[----:B--2---:R2:W4:Y:S02]  /*4380*/  SHFL.IDX PT, R19, R0, R3, 0x1f ;  /* 0x00001f0300137589 */ /* 0x00452400000e0000 */
[----:B------:R-:W-:-:S04]  /*4390*/  LOP3.LUT R52, R7, R52, RZ, 0xc0, !PT ;  /* 0x0000003407347212 */ /* 0x000fc800078ec0ff */
[----:B------:R-:W5:Y:S01]  /*43a0*/  FLO.U32 R7, R52 ;  /* 0x0000003400077300 */ /* 0x000f6200000e0000 */
[----:B---3--:R-:W-:Y:S01]  /*43b0*/  LOP3.LUT R53, R53, R52, RZ, 0xc0, !PT ;  /* 0x0000003435357212 */ /* 0x008fe200078ec0ff */
[----:B--2---:R-:W-:-:S06]  /*43c0*/  IMAD.MOV.U32 R0, RZ, RZ, RZ ;  /* 0x000000ffff007224 */ /* 0x004fcc00078e00ff */
[----:B------:R2:W3:Y:S01]  /*43d0*/  POPC R3, R53 ;  /* 0x0000003500037309 */ /* 0x0004e20000000000 */
[----:B-----5:R-:W-:-:S13]  /*43e0*/  ISETP.NE.AND P0, PT, R47, R7, PT ;  /* 0x000000072f00720c */ /* 0x020fda0003f05270 */
[----:B--234-:R-:W-:Y:S05]  /*43f0*/  @P0 BRA `(.L_x_49) ;  /* 0x0000000000080947 */ /* 0x01cfea0003800000 */
[----:B------:R-:W-:-:S06]  /*4400*/  IMAD R0, R50, 0x4, R5 ;  /* 0x0000000432007824 */ /* 0x000fcc00078e0205 */
[----:B------:R2:W3:Y:S02]  /*4410*/  ATOMS.ADD R0, [R0], R3 ;  /* 0x000000030000738c */ /* 0x0004e40000000000 */
.L_x_49:
[----:B------:R-:W-:Y:S05]  /*4420*/  BSYNC.RECONVERGENT B0 ;  /* 0x0000000000007941 */ /* 0x000fea0003800200 */
.L_x_48:
[----:B------:R-:W-:Y:S01]  /*4430*/  R2P PR, R9, 0x7f ;  /* 0x0000007f09007804 */ /* 0x000fe20000000000 */
[----:B------:R-:W-:Y:S01]  /*4440*/  IMAD.IADD R48, R11, 0x1, R48 ;  /* 0x000000010b307824 */ /* 0x000fe200078e0230 */
[----:B------:R-:W4:Y:S01]  /*4450*/  S2R R53, SR_LEMASK ;  /* 0x0000000000357919 */ /* 0x000f220000003a00 */
[----:B------:R-:W-:Y:S01]  /*4460*/  IMAD.IADD R45, R46, 0x1, R45 ;  /* 0x000000012e2d7824 */ /* 0x000fe200078e022d */
[----:B------:R-:W-:Y:S01]  /*4470*/  SHF.R.U32.HI R46, RZ, UR11, R39 ;  /* 0x0000000bff2e7c19 */ /* 0x000fe20008011627 */
[----:B------:R-:W-:Y:S03]  /*4480*/  BSSY.RECONVERGENT B0, `(.L_x_50) ;  /* 0x0000023000007945 */ /* 0x000fe60003800200 */
[----:B------:R-:W-:-:S05]  /*4490*/  LOP3.LUT R46, R46, UR4, RZ, 0x30, !PT ;  /* 0x000000042e2e7c12 */ /* 0x000fca000f8e30ff */
        /* <DEDUP_REMOVED lines=23> */
[----:B---3--:R3:W0:Y:S02]  /*4610*/  SHFL.IDX PT, R50, R0, R7, 0x1f ;  /* 0x00001f0700327589 */ /* 0x00862400000e0000 */
[----:B------:R-:W-:-:S04]  /*4620*/  LOP3.LUT R52, R52, R11, RZ, 0xc0, !PT ;  /* 0x0000000b34347212 */ /* 0x000fc800078ec0ff */
[----:B------:R-:W5:Y:S01]  /*4630*/  FLO.U32 R11, R52 ;  /* 0x00000034000b7300 */ /* 0x000f6200000e0000 */
[----:B----4-:R-:W-:Y:S01]  /*4640*/  LOP3.LUT R53, R53, R52, RZ, 0xc0, !PT ;  /* 0x0000003435357212 */ /* 0x010fe200078ec0ff */
[----:B---3--:R-:W-:-:S06]  /*4650*/  IMAD.MOV.U32 R0, RZ, RZ, RZ ;  /* 0x000000ffff007224 */ /* 0x008fcc00078e00ff */
[----:B------:R3:W4:Y:S01]  /*4660*/  POPC R7, R53 ;  /* 0x0000003500077309 */ /* 0x0007220000000000 */
[----:B-----5:R-:W-:-:S13]  /*4670*/  ISETP.NE.AND P0, PT, R47, R11, PT ;  /* 0x0000000b2f00720c */ /* 0x020fda0003f05270 */
[----:B0--34-:R-:W-:Y:S05]  /*4680*/  @P0 BRA `(.L_x_51) ;  /* 0x0000000000080947 */ /* 0x019fea0003800000 */
[----:B------:R-:W-:-:S06]  /*4690*/  IMAD R0, R9, 0x4, R5 ;  /* 0x0000000409007824 */ /* 0x000fcc00078e0205 */
[----:B------:R0:W3:Y:S02]  /*46a0*/  ATOMS.ADD R0, [R0], R7 ;  /* 0x000000070000738c */ /* 0x0000e40000000000 */
.L_x_51:
[----:B------:R-:W-:Y:S05]  /*46b0*/  BSYNC.RECONVERGENT B0 ;  /* 0x0000000000007941 */ /* 0x000fea0003800200 */
.L_x_50:
        /* <DEDUP_REMOVED lines=40> */
.L_x_53:
[----:B------:R-:W-:Y:S05]  /*4940*/  BSYNC.RECONVERGENT B0 ;  /* 0x0000000000007941 */ /* 0x000fea0003800200 */
.L_x_52:
[----:B------:R-:W-:Y:S01]  /*4950*/  R2P PR, R13, 0x7f ;  /* 0x0000007f0d007804 */ /* 0x000fe20000000000 */
[----:B------:R-:W-:Y:S01]  /*4960*/  IMAD.IADD R19, R49, 0x1, R19 ;  /* 0x0000000131137824 */ /* 0x000fe200078e0213 */
[----:B------:R-:W2:Y:S01]  /*4970*/  S2R R53, SR_LEMASK ;  /* 0x0000000000357919 */ /* 0x000ea20000003a00 */
[----:B------:R-:W-:Y:S01]  /*4980*/  IMAD.IADD R50, R3, 0x1, R50 ;  /* 0x0000000103327824 */ /* 0x000fe200078e0232 */
[----:B------:R-:W-:Y:S09]  /*4990*/  BSSY.RECONVERGENT B0, `(.L_x_54) ;  /* 0x0000024000007945 */ /* 0x000ff20003800200 */
[----:B------:R-:W-:-:S02]  /*49a0*/  VOTE.ANY R46, PT, P0 ;  /* 0x00000000002e7806 */ /* 0x000fc400000e0100 */
[----:B-1----:R-:W-:Y:S02]  /*49b0*/  VOTE.ANY R49, PT, P1 ;  /* 0x0000000000317806 */ /* 0x002fe400008e0100 */
[----:B------:R-:W-:Y:S02]  /*49c0*/  @!P0 LOP3.LUT R46, RZ, R46, RZ, 0x33, !PT ;  /* 0x0000002eff2e8212 */ /* 0x000fe400078e33ff */
[----:B------:R-:W-:Y:S02]  /*49d0*/  @!P1 LOP3.LUT R49, RZ, R49, RZ, 0x33, !PT ;  /* 0x00000031ff319212 */ /* 0x000fe400078e33ff */
[----:B------:R-:W-:Y:S02]  /*49e0*/  LOP3.LUT P0, RZ, R13, 0x80, RZ, 0xc0, !PT ;  /* 0x000000800dff7812 */ /* 0x000fe4000780c0ff */
        /* <DEDUP_REMOVED lines=19> */
[----:B---3--:R1:W3:Y:S02]  /*4b20*/  SHFL.IDX PT, R49, R0, R9, 0x1f ;  /* 0x00001f0900317589 */ /* 0x0082e400000e0000 */
[----:B------:R-:W4:Y:S01]  /*4b30*/  FLO.U32 R46, R52 ;  /* 0x00000034002e7300 */ /* 0x000f2200000e0000 */
[----:B--2---:R-:W-:Y:S02]  /*4b40*/  LOP3.LUT R3, R53, R52, RZ, 0xc0, !PT ;  /* 0x0000003435037212 */ /* 0x004fe400078ec0ff */
[----:B------:R-:W-:-:S05]  /*4b50*/  SHF.R.U32.HI R53, RZ, UR11, R37 ;  /* 0x0000000bff357c19 */ /* 0x000fca0008011625 */
[----:B------:R-:W2:Y:S01]  /*4b60*/  POPC R3, R3 ;  /* 0x0000000300037309 */ /* 0x000ea20000000000 */
[----:B-1----:R-:W-:Y:S01]  /*4b70*/  LOP3.LUT R0, R53, UR4, RZ, 0x30, !PT ;  /* 0x0000000435007c12 */ /* 0x002fe2000f8e30ff */
[----:B------:R-:W-:Y:S01]  /*4b80*/  IMAD.MOV.U32 R9, RZ, RZ, RZ ;  /* 0x000000ffff097224 */ /* 0x000fe200078e00ff */
[----:B----4-:R-:W-:-:S13]  /*4b90*/  ISETP.NE.AND P0, PT, R47, R46, PT ;  /* 0x0000002e2f00720c */ /* 0x010fda0003f05270 */
[----:B--23--:R-:W-:Y:S05]  /*4ba0*/  @P0 BRA `(.L_x_55) ;  /* 0x0000000000080947 */ /* 0x00cfea0003800000 */
[----:B------:R-:W-:-:S05]  /*4bb0*/  IMAD R52, R13, 0x4, R5 ;  /* 0x000000040d347824 */ /* 0x000fca00078e0205 */
[----:B------:R1:W2:Y:S02]  /*4bc0*/  ATOMS.ADD R9, [R52], R3 ;  /* 0x000000033409738c */ /* 0x0002a40000000000 */
.L_x_55:
[----:B------:R-:W-:Y:S05]  /*4bd0*/  BSYNC.RECONVERGENT B0 ;  /* 0x0000000000007941 */ /* 0x000fea0003800200 */
.L_x_54:
[----:B------:R-:W-:Y:S01]  /*4be0*/  R2P PR, R0, 0x7f ;  /* 0x0000007f00007804 */ /* 0x000fe20000000000 */
[----:B------:R-:W3:Y:S01]  /*4bf0*/  S2R R53, SR_LEMASK ;  /* 0x0000000000357919 */ /* 0x000ee20000003a00 */
[----:B------:R-:W-:Y:S01]  /*4c00*/  IMAD.IADD R44, R7, 0x1, R44 ;  /* 0x00000001072c7824 */ /* 0x000fe200078e022c */
[----:B------:R-:W-:Y:S01]  /*4c10*/  BSSY.RECONVERGENT B0, `(.L_x_56) ;  /* 0x0000025000007945 */ /* 0x000fe20003800200 */
[----:B0-----:R-:W-:Y:S01]  /*4c20*/  IMAD.IADD R11, R11, 0x1, R49 ;  /* 0x000000010b0b7824 */ /* 0x001fe200078e0231 */
[----:B--2---:R0:W2:Y:S08]  /*4c30*/  SHFL.IDX PT, R46, R9, R46, 0x1f ;  /* 0x00001f2e092e7589 */ /* 0x0040b000000e0000 */
        /* <DEDUP_REMOVED lines=21> */
[----:B------:R-:W-:Y:S02]  /*4d90*/  VOTE.ANY R52, PT, P0 ;  /* 0x0000000000347806 */ /* 0x000fe400000e0100 */
[----:B------:R-:W-:Y:S02]  /*4da0*/  SHF.R.U32.HI R13, RZ, UR11, R36 ;  /* 0x0000000bff0d7c19 */ /* 0x000fe40008011624 */
[----:B------:R-:W-:Y:S02]  /*4db0*/  @!P0 LOP3.LUT R52, RZ, R52, RZ, 0x33, !PT ;  /* 0x00000034ff348212 */ /* 0x000fe400078e33ff */
[----:B------:R-:W-:Y:S02]  /*4dc0*/  LOP3.LUT R13, R13, UR4, RZ, 0x30, !PT ;  /* 0x000000040d0d7c12 */ /* 0x000fe4000f8e30ff */
[----:B------:R-:W-:-:S04]  /*4dd0*/  LOP3.LUT R7, R52, R7, RZ, 0xc0, !PT ;  /* 0x0000000734077212 */ /* 0x000fc800078ec0ff */
[----:B------:R-:W1:Y:S01]  /*4de0*/  FLO.U32 R52, R7 ;  /* 0x0000000700347300 */ /* 0x000e6200000e0000 */
[----:B---3--:R-:W-:Y:S01]  /*4df0*/  LOP3.LUT R49, R53, R7, RZ, 0xc0, !PT ;  /* 0x0000000735317212 */ /* 0x008fe200078ec0ff */
[----:B------:R-:W-:-:S06]  /*4e00*/  IMAD.MOV.U32 R53, RZ, RZ, RZ ;  /* 0x000000ffff357224 */ /* 0x000fcc00078e00ff */
[----:B------:R-:W3:Y:S01]  /*4e10*/  POPC R49, R49 ;  /* 0x0000003100317309 */ /* 0x000ee20000000000 */
[----:B-1----:R-:W-:-:S13]  /*4e20*/  ISETP.NE.AND P0, PT, R47, R52, PT ;  /* 0x000000342f00720c */ /* 0x002fda0003f05270 */
[----:B0-23--:R-:W-:Y:S05]  /*4e30*/  @P0 BRA `(.L_x_57) ;  /* 0x0000000000080947 */ /* 0x00dfea0003800000 */
[----:B------:R-:W-:-:S05]  /*4e40*/  IMAD R0, R0, 0x4, R5 ;  /* 0x0000000400007824 */ /* 0x000fca00078e0205 */
[----:B------:R0:W1:Y:S02]  /*4e50*/  ATOMS.ADD R53, [R0], R49 ;  /* 0x000000310035738c */ /* 0x0000640000000000 */
.L_x_57:
[----:B------:R-:W-:Y:S05]  /*4e60*/  BSYNC.RECONVERGENT B0 ;  /* 0x0000000000007941 */ /* 0x000fea0003800200 */
.L_x_56:
[----:B------:R-:W-:Y:S01]  /*4e70*/  R2P PR, R13, 0x7f ;  /* 0x0000007f0d007804 */ /* 0x000fe20000000000 */
[----:B-1----:R1:W2:Y:S01]  /*4e80*/  SHFL.IDX PT, R9, R53, R52, 0x1f ;  /* 0x00001f3435097589 */ /* 0x0022a200000e0000 */
[----:B------:R-:W-:Y:S01]  /*4e90*/  BSSY.RECONVERGENT B0, `(.L_x_58) ;  /* 0x0000026000007945 */ /* 0x000fe20003800200 */
[----:B-1----:R-:W1:Y:S10]  /*4ea0*/  S2R R53, SR_LEMASK ;  /* 0x0000000000357919 */ /* 0x002e740000003a00 */
[----:B0-----:R-:W-:-:S02]  /*4eb0*/  VOTE.ANY R0, PT, P0 ;  /* 0x0000000000007806 */ /* 0x001fc400000e0100 */
[----:B------:R-:W-:Y:S02]  /*4ec0*/  VOTE.ANY R7, PT, P1 ;  /* 0x0000000000077806 */ /* 0x000fe400008e0100 */
        /* <DEDUP_REMOVED lines=21> */
[----:B------:R-:W-:Y:S01]  /*5020*/  LOP3.LUT R7, R0, R7, RZ, 0xc0, !PT ;  /* 0x0000000700077212 */ /* 0x000fe200078ec0ff */
[----:B------:R-:W-:Y:S01]  /*5030*/  IMAD.IADD R0, R3, 0x1, R46 ;  /* 0x0000000103007824 */ /* 0x000fe200078e022e */
[----:B------:R-:W-:Y:S01]  /*5040*/  SHF.R.U32.HI R46, RZ, UR11, R34 ;  /* 0x0000000bff2e7c19 */ /* 0x000fe20008011622 */
[----:B--2---:R-:W-:Y:S01]  /*5050*/  IMAD.IADD R3, R49, 0x1, R9 ;  /* 0x0000000131037824 */ /* 0x004fe200078e0209 */
[----:B------:R-:W0:Y:S01]  /*5060*/  FLO.U32 R52, R7 ;  /* 0x0000000700347300 */ /* 0x000e2200000e0000 */
[----:B-1----:R-:W-:Y:S01]  /*5070*/  LOP3.LUT R9, R53, R7, RZ, 0xc0, !PT ;  /* 0x0000000735097212 */ /* 0x002fe200078ec0ff */
[----:B------:R-:W-:Y:S01]  /*5080*/  IMAD.MOV.U32 R49, RZ, RZ, RZ ;  /* 0x000000ffff317224 */ /* 0x000fe200078e00ff */
[----:B------:R-:W-:-:S05]  /*5090*/  LOP3.LUT R46, R46, UR4, RZ, 0x30, !PT ;  /* 0x000000042e2e7c12 */ /* 0x000fca000f8e30ff */
[----:B------:R-:W1:Y:S01]  /*50a0*/  POPC R9, R9 ;  /* 0x0000000900097309 */ /* 0x000e620000000000 */
[----:B0-----:R-:W-:-:S13]  /*50b0*/  ISETP.NE.AND P0, PT, R47, R52, PT ;  /* 0x000000342f00720c */ /* 0x001fda0003f05270 */
[----:B-1----:R-:W-:Y:S05]  /*50c0*/  @P0 BRA `(.L_x_59) ;  /* 0x0000000000080947 */ /* 0x002fea0003800000 */
[----:B------:R-:W-:-:S05]  /*50d0*/  IMAD R13, R13, 0x4, R5 ;  /* 0x000000040d0d7824 */ /* 0x000fca00078e0205 */
[----:B------:R0:W1:Y:S02]  /*50e0*/  ATOMS.ADD R49, [R13], R9 ;  /* 0x000000090d31738c */ /* 0x0000640000000000 */
.L_x_59:
[----:B------:R-:W-:Y:S05]  /*50f0*/  BSYNC.RECONVERGENT B0 ;  /* 0x0000000000007941 */ /* 0x000fea0003800200 */
.L_x_58:
[----:B------:R-:W-:Y:S01]  /*5100*/  R2P PR, R46, 0x7f ;  /* 0x0000007f2e007804 */ /* 0x000fe20000000000 */
[----:B-1----:R1:W2:Y:S01]  /*5110*/  SHFL.IDX PT, R52, R49, R52, 0x1f ;  /* 0x00001f3431347589 */ /* 0x0022a200000e0000 */
[----:B------:R-:W-:Y:S11]  /*5120*/  BSSY.RECONVERGENT B0, `(.L_x_60) ;  /* 0x0000022000007945 */ /* 0x000ff60003800200 */
[----:B------:R-:W-:-:S02]  /*5130*/  VOTE.ANY R7, PT, P0 ;  /* 0x0000000000077806 */ /* 0x000fc400000e0100 */
[----:B0-----:R-:W-:Y:S02]  /*5140*/  VOTE.ANY R13, PT, P1 ;  /* 0x00000000000d7806 */ /* 0x001fe400008e0100 */
        /* <DEDUP_REMOVED lines=21> */
[----:B-1----:R-:W-:Y:S01]  /*52a0*/  LOP3.LUT R49, R13, R7, RZ, 0xc0, !PT ;  /* 0x000000070d317212 */ /* 0x002fe200078ec0ff */
[----:B--2---:R-:W-:Y:S02]  /*52b0*/  IMAD.IADD R7, R9, 0x1, R52 ;  /* 0x0000000109077824 */ /* 0x004fe400078e0234 */
[----:B------:R-:W-:Y:S01]  /*52c0*/  IMAD.MOV.U32 R52, RZ, RZ, RZ ;  /* 0x000000ffff347224 */ /* 0x000fe200078e00ff */
[----:B------:R-:W0:Y:S01]  /*52d0*/  FLO.U32 R13, R49 ;  /* 0x00000031000d7300 */ /* 0x000e2200000e0000 */
[----:B------:R-:W-:-:S07]  /*52e0*/  LOP3.LUT R53, R53, R49, RZ, 0xc0, !PT ;  /* 0x0000003135357212 */ /* 0x000fce00078ec0ff */
[----:B------:R1:W2:Y:S01]  /*52f0*/  POPC R9, R53 ;  /* 0x0000003500097309 */ /* 0x0002a20000000000 */
[----:B0-----:R-:W-:-:S13]  /*5300*/  ISETP.NE.AND P0, PT, R47, R13, PT ;  /* 0x0000000d2f00720c */ /* 0x001fda0003f05270 */
[----:B-12---:R-:W-:Y:S05]  /*5310*/  @P0 BRA `(.L_x_61) ;  /* 0x0000000000080947 */ /* 0x006fea0003800000 */
[----:B------:R-:W-:-:S05]  /*5320*/  IMAD R46, R46, 0x4, R5 ;  /* 0x000000042e2e7824 */ /* 0x000fca00078e0205 */
[----:B------:R0:W1:Y:S02]  /*5330*/  ATOMS.ADD R52, [R46], R9 ;  /* 0x000000092e34738c */ /* 0x0000640000000000 */
.L_x_61:
[----:B------:R-:W-:Y:S05]  /*5340*/  BSYNC.RECONVERGENT B0 ;  /* 0x0000000000007941 */ /* 0x000fea0003800200 */
.L_x_60:
[----:B0-----:R-:W-:Y:S01]  /*5350*/  SHF.R.U32.HI R46, RZ, UR11, R32 ;  /* 0x0000000bff2e7c19 */ /* 0x001fe20008011620 */
[----:B-1----:R-:W0:Y:S01]  /*5360*/  SHFL.IDX PT, R52, R52, R13, 0x1f ;  /* 0x00001f0d34347589 */ /* 0x002e2200000e0000 */
[----:B------:R-:W-:Y:S02]  /*5370*/  BSSY.RECONVERGENT B0, `(.L_x_62) ;  /* 0x0000025000007945 */ /* 0x000fe40003800200 */
[----:B------:R-:W-:-:S04]  /*5380*/  LOP3.LUT R46, R46, UR4, RZ, 0x30, !PT ;  /* 0x000000042e2e7c12 */ /* 0x000fc8000f8e30ff */
[----:B------:R-:W-:-:S13]  /*5390*/  R2P PR, R46, 0x7f ;  /* 0x0000007f2e007804 */ /* 0x000fda0000000000 */
[----:B------:R-:W-:Y:S02]  /*53a0*/  VOTE.ANY R49, PT, P0 ;  /* 0x0000000000317806 */ /* 0x000fe400000e0100 */
[----:B------:R-:W-:Y:S02]  /*53b0*/  VOTE.ANY R53, PT, P1 ;  /* 0x0000000000357806 */ /* 0x000fe400008e0100 */
[----:B------:R-:W-:Y:S01]  /*53c0*/  @!P0 LOP3.LUT R49, RZ, R49, RZ, 0x33, !PT ;  /* 0x00000031ff318212 */ /* 0x000fe200078e33ff */
[----:B0-----:R-:W-:Y:S01]  /*53d0*/  IMAD.IADD R9, R9, 0x1, R52 ;  /* 0x0000000109097824 */ /* 0x001fe200078e0234 */
[----:B------:R-:W-:Y:S02]  /*53e0*/  @!P1 LOP3.LUT R53, RZ, R53, RZ, 0x33, !PT ;  /* 0x00000035ff359212 */ /* 0x000fe400078e33ff */
[----:B------:R-:W-:Y:S02]  /*53f0*/  VOTE.ANY R52, PT, P3 ;  /* 0x0000000000347806 */ /* 0x000fe400018e0100 */
[----:B------:R-:W-:-:S02]  /*5400*/  LOP3.LUT R49, R53, R49, RZ, 0xc0, !PT ;  /* 0x0000003135317212 */ /* 0x000fc400078ec0ff */
[----:B------:R-:W-:Y:S02]  /*5410*/  VOTE.ANY R53, PT, P2 ;  /* 0x0000000000357806 */ /* 0x000fe400010e0100 */
[----:B------:R-:W-:Y:S02]  /*5420*/  @!P3 LOP3.LUT R52, RZ, R52, RZ, 0x33, !PT ;  /* 0x00000034ff34b212 */ /* 0x000fe400078e33ff */
[----:B------:R-:W-:Y:S02]  /*5430*/  @!P2 LOP3.LUT R53, RZ, R53, RZ, 0x33, !PT ;  /* 0x00000035ff35a212 */ /* 0x000fe400078e33ff */
[----:B------:R-:W-:Y:S02]  /*5440*/  LOP3.LUT P0, RZ, R46, 0x80, RZ, 0xc0, !PT ;  /* 0x000000802eff7812 */ /* 0x000fe4000780c0ff */
[----:B------:R-:W-:Y:S02]  /*5450*/  LOP3.LUT R49, R53, R49, RZ, 0xc0, !PT ;  /* 0x0000003135317212 */ /* 0x000fe400078ec0ff */
[----:B------:R-:W0:Y:S02]  /*5460*/  S2R R53, SR_LEMASK ;  /* 0x0000000000357919 */ /* 0x000e240000003a00 */
        /* <DEDUP_REMOVED lines=13> */
[----:B------:R-:W1:Y:S01]  /*5540*/  FLO.U32 R52, R13 ;  /* 0x0000000d00347300 */ /* 0x000e6200000e0000 */
[----:B0-----:R-:W-:Y:S01]  /*5550*/  LOP3.LUT R49, R53, R13, RZ, 0xc0, !PT ;  /* 0x0000000d35317212 */ /* 0x001fe200078ec0ff */
[----:B------:R-:W-:-:S06]  /*5560*/  IMAD.MOV.U32 R53, RZ, RZ, RZ ;  /* 0x000000ffff357224 */ /* 0x000fcc00078e00ff */
[----:B------:R-:W0:Y:S01]  /*5570*/  POPC R49, R49 ;  /* 0x0000003100317309 */ /* 0x000e220000000000 */
[----:B-1----:R-:W-:-:S13]  /*5580*/  ISETP.NE.AND P0, PT, R47, R52, PT ;  /* 0x000000342f00720c */ /* 0x002fda0003f05270 */
[----:B0-----:R-:W-:Y:S05]  /*5590*/  @P0 BRA `(.L_x_63) ;  /* 0x0000000000080947 */ /* 0x001fea0003800000 */
[----:B------:R-:W-:-:S05]  /*55a0*/  IMAD R46, R46, 0x4, R5 ;  /* 0x000000042e2e7824 */ /* 0x000fca00078e0205 */
[----:B------:R0:W1:Y:S02]  /*55b0*/  ATOMS.ADD R53, [R46], R49 ;  /* 0x000000312e35738c */ /* 0x0000640000000000 */
.L_x_63:
[----:B------:R-:W-:Y:S05]  /*55c0*/  BSYNC.RECONVERGENT B0 ;  /* 0x0000000000007941 */ /* 0x000fea0003800200 */
.L_x_62:
[----:B01----:R0:W1:Y:S01]  /*55d0*/  SHFL.IDX PT, R46, R53, R52, 0x1f ;  /* 0x00001f34352e7589 */ /* 0x00306200000e0000 */
[----:B------:R-:W-:Y:S01]  /*55e0*/  SHF.R.U32.HI R13, RZ, UR11, R25 ;  /* 0x0000000bff0d7c19 */ /* 0x000fe20008011619 */
[----:B------:R-:W-:Y:S03]  /*55f0*/  BSSY.RECONVERGENT B0, `(.L_x_64) ;  /* 0x0000025000007945 */ /* 0x000fe60003800200 */
[----:B------:R-:W-:-:S04]  /*5600*/  LOP3.LUT R13, R13, UR4, RZ, 0x30, !PT ;  /* 0x000000040d0d7c12 */ /* 0x000fc8000f8e30ff */
[----:B------:R-:W-:Y:S01]  /*5610*/  R2P PR, R13, 0x7f ;  /* 0x0000007f0d007804 */ /* 0x000fe20000000000 */
[----:B0-----:R-:W0:-:S12]  /*5620*/  S2R R53, SR_LEMASK ;  /* 0x0000000000357919 */ /* 0x001e180000003a00 */
[----:B------:R-:W-:Y:S01]  /*5630*/  VOTE.ANY R52, PT, P1 ;  /* 0x0000000000347806 */ /* 0x000fe200008e0100 */
[----:B-1----:R-:W-:Y:S01]  /*5640*/  IMAD.IADD R46, R49, 0x1, R46 ;  /* 0x00000001312e7824 */ /* 0x002fe200078e022e */
        /* <DEDUP_REMOVED lines=23> */
[----:B------:R0:W1:Y:S02]  /*57c0*/  FLO.U32 R49, R52 ;  /* 0x0000003400317300 */ /* 0x00006400000e0000 */
[----:B0-----:R-:W-:Y:S01]  /*57d0*/  LOP3.LUT R52, R53, R52, RZ, 0xc0, !PT ;  /* 0x0000003435347212 */ /* 0x001fe200078ec0ff */
[----:B------:R-:W-:Y:S01]  /*57e0*/  IMAD.MOV.U32 R53, RZ, RZ, RZ ;  /* 0x000000ffff357224 */ /* 0x000fe200078e00ff */
[----:B-1----:R-:W-:-:S04]  /*57f0*/  ISETP.NE.AND P0, PT, R47, R49, PT ;  /* 0x000000312f00720c */ /* 0x002fc80003f05270 */
[----:B------:R-:W0:Y:S09]  /*5800*/  POPC R52, R52 ;  /* 0x0000003400347309 */ /* 0x000e320000000000 */
[----:B------:R-:W-:Y:S05]  /*5810*/  @P0 BRA `(.L_x_65) ;  /* 0x0000000000080947 */ /* 0x000fea0003800000 */
[----:B------:R-:W-:-:S05]  /*5820*/  IMAD R13, R13, 0x4, R5 ;  /* 0x000000040d0d7824 */ /* 0x000fca00078e0205 */
[----:B0-----:R1:W2:Y:S02]  /*5830*/  ATOMS.ADD R53, [R13], R52 ;  /* 0x000000340d35738c */ /* 0x0012a40000000000 */
.L_x_65:
[----:B------:R-:W-:Y:S05]  /*5840*/  BSYNC.RECONVERGENT B0 ;  /* 0x0000000000007941 */ /* 0x000fea0003800200 */
.L_x_64:
[----:B------:R-:W-:Y:S01]  /*5850*/  R2P PR, R35, 0x7f ;  /* 0x0000007f23007804 */ /* 0x000fe20000000000 */
[----:B--2---:R2:W0:Y:S01]  /*5860*/  SHFL.IDX PT, R53, R53, R49, 0x1f ;  /* 0x00001f3135357589 */ /* 0x00442200000e0000 */
[----:B------:R-:W-:Y:S11]  /*5870*/  BSSY.RECONVERGENT B0, `(.L_x_66) ;  /* 0x0000023000007945 */ /* 0x000ff60003800200 */
[----:B-1----:R-:W-:-:S02]  /*5880*/  VOTE.ANY R13, PT, P0 ;  /* 0x00000000000d7806 */ /* 0x002fc400000e0100 */
[----:B--2---:R-:W-:Y:S02]  /*5890*/  VOTE.ANY R49, PT, P1 ;  /* 0x0000000000317806 */ /* 0x004fe400008e0100 */
[----:B------:R-:W-:Y:S02]  /*58a0*/  @!P0 LOP3.LUT R13, RZ, R13, RZ, 0x33, !PT ;  /* 0x0000000dff0d8212 */ /* 0x000fe400078e33ff */
[----:B------:R-:W-:Y:S02]  /*58b0*/  @!P1 LOP3.LUT R49, RZ, R49, RZ, 0x33, !PT ;  /* 0x00000031ff319212 */ /* 0x000fe400078e33ff */
[----:B------:R-:W-:Y:S02]  /*58c0*/  LOP3.LUT P0, RZ, R35, 0x80, RZ, 0xc0, !PT ;  /* 0x0000008023ff7812 */ /* 0x000fe4000780c0ff */
[----:B------:R-:W-:Y:S02]  /*58d0*/  LOP3.LUT R13, R49, R13, RZ, 0xc0, !PT ;  /* 0x0000000d310d7212 */ /* 0x000fe400078ec0ff */
[----:B------:R-:W-:Y:S01]  /*58e0*/  VOTE.ANY R49, PT, P2 ;  /* 0x0000000000317806 */ /* 0x000fe200010e0100 */
[----:B0-----:R-:W-:-:S02]  /*58f0*/  IMAD.IADD R52, R52, 0x1, R53 ;  /* 0x0000000134347824 */ /* 0x001fc400078e0235 */
[----:B------:R-:W0:Y:S01]  /*5900*/  S2R R53, SR_LEMASK ;  /* 0x0000000000357919 */ /* 0x000e220000003a00 */
        /* <DEDUP_REMOVED lines=17> */
[----:B------:R-:W1:Y:S02]  /*5a20*/  FLO.U32 R13, R49 ;  /* 0x00000031000d7300 */ /* 0x000e6400000e0000 */
[----:B-1----:R-:W-:Y:S02]  /*5a30*/  ISETP.NE.AND P0, PT, R47, R13, PT ;  /* 0x0000000d2f00720c */ /* 0x002fe40003f05270 */
[----:B0-----:R-:W-:Y:S01]  /*5a40*/  LOP3.LUT R47, R53, R49, RZ, 0xc0, !PT ;  /* 0x00000031352f7212 */ /* 0x001fe200078ec0ff */
[----:B------:R-:W-:-:S05]  /*5a50*/  IMAD.MOV.U32 R53, RZ, RZ, RZ ;  /* 0x000000ffff357224 */ /* 0x000fca00078e00ff */
[----:B------:R-:W0:Y:S05]  /*5a60*/  POPC R47, R47 ;  /* 0x0000002f002f7309 */ /* 0x000e2a0000000000 */
[----:B------:R-:W-:Y:S05]  /*5a70*/  @P0 BRA `(.L_x_67) ;  /* 0x0000000000080947 */ /* 0x000fea0003800000 */
[----:B------:R-:W-:-:S05]  /*5a80*/  IMAD R5, R35, 0x4, R5 ;  /* 0x0000000423057824 */ /* 0x000fca00078e0205 */
[----:B0-----:R1:W2:Y:S02]  /*5a90*/  ATOMS.ADD R53, [R5], R47 ;  /* 0x0000002f0535738c */ /* 0x0012a40000000000 */
.L_x_67:
[----:B------:R-:W-:Y:S05]  /*5aa0*/  BSYNC.RECONVERGENT B0 ;  /* 0x0000000000007941 */ /* 0x000fea0003800200 */
.L_x_66:
[----:B------:R-:W-:Y:S01]  /*5ab0*/  BAR.SYNC.DEFER_BLOCKING 0x0 ;  /* 0x0000000000007b1d */ /* 0x000fe20000010000 */
[----:B------:R-:W-:Y:S02]  /*5ac0*/  ISETP.NE.AND P0, PT, R24, RZ, PT ;  /* 0x000000ff1800720c */ /* 0x000fe40003f05270 */
[----:B------:R-:W-:Y:S02]  /*5ad0*/  LOP3.LUT R35, R21, 0x80000000, RZ, 0x3c, !PT ;  /* 0x8000000015237812 */ /* 0x000fe400078e3cff */
[----:B------:R-:W-:Y:S01]  /*5ae0*/  LEA R27, R27, UR6, 0x2 ;  /* 0x000000061b1b7c11 */ /* 0x000fe2000f8e10ff */
[----:B------:R-:W-:Y:S01]  /*5af0*/  BSSY B1, `(.L_x_68) ;  /* 0x000005b000017945 */ /* 0x000fe20003800000 */
[----:B-1----:R-:W-:Y:S01]  /*5b00*/  LOP3.LUT R5, R20, 0x80000000, RZ, 0x3c, !PT ;  /* 0x8000000014057812 */ /* 0x002fe200078e3cff */
[----:B--2---:R1:W0:Y:S01]  /*5b10*/  SHFL.IDX PT, R24, R53, R13, 0x1f ;  /* 0x00001f0d35187589 */ /* 0x00422200000e0000 */
[----:B------:R-:W-:Y:S02]  /*5b20*/  LEA R4, R4, UR6, 0x2 ;  /* 0x0000000604047c11 */ /* 0x000fe4000f8e10ff */
[----:B------:R-:W-:-:S02]  /*5b30*/  LEA R8, R8, UR6, 0x2 ;  /* 0x0000000608087c11 */ /* 0x000fc4000f8e10ff */
[----:B------:R-:W-:Y:S02]  /*5b40*/  LOP3.LUT R21, R18, 0x80000000, RZ, 0x3c, !PT ;  /* 0x8000000012157812 */ /* 0x000fe400078e3cff */
[----:B------:R-:W-:Y:S02]  /*5b50*/  LEA R10, R10, UR6, 0x2 ;  /* 0x000000060a0a7c11 */ /* 0x000fe4000f8e10ff */
[----:B------:R-:W-:Y:S02]  /*5b60*/  LOP3.LUT R17, R17, 0x80000000, RZ, 0x3c, !PT ;  /* 0x8000000011117812 */ /* 0x000fe400078e3cff */
[----:B------:R-:W-:Y:S02]  /*5b70*/  LEA R12, R12, UR6, 0x2 ;  /* 0x000000060c0c7c11 */ /* 0x000fe4000f8e10ff */
[----:B-1----:R-:W-:Y:S02]  /*5b80*/  LOP3.LUT R13, R16, 0x80000000, RZ, 0x3c, !PT ;  /* 0x80000000100d7812 */ /* 0x002fe400078e3cff */
[----:B------:R-:W-:Y:S01]  /*5b90*/  LEA R48, R48, UR6, 0x2 ;  /* 0x0000000630307c11 */ /* 0x000fe2000f8e10ff */
[----:B------:R-:W-:Y:S01]  /*5ba0*/  STS [R27+-0x4], R35 ;  /* 0xfffffc231b007388 */ /* 0x000fe20000000800 */
[----:B------:R-:W-:-:S02]  /*5bb0*/  LOP3.LUT R16, R15, 0x80000000, RZ, 0x3c, !PT ;  /* 0x800000000f107812 */ /* 0x000fc400078e3cff */
[----:B------:R-:W-:Y:S01]  /*5bc0*/  LEA R45, R45, UR6, 0x2 ;  /* 0x000000062d2d7c11 */ /* 0x000fe2000f8e10ff */
[----:B------:R1:W-:Y:S01]  /*5bd0*/  STS [R4+-0x4], R5 ;  /* 0xfffffc0504007388 */ /* 0x0003e20000000800 */
[----:B------:R-:W-:Y:S02]  /*5be0*/  LOP3.LUT R15, R14, 0x80000000, RZ, 0x3c, !PT ;  /* 0x800000000e0f7812 */ /* 0x000fe400078e3cff */
[----:B------:R-:W-:Y:S01]  /*5bf0*/  LEA R26, R26, UR6, 0x2 ;  /* 0x000000061a1a7c11 */ /* 0x000fe2000f8e10ff */
[----:B------:R2:W-:Y:S01]  /*5c00*/  STS [R8+-0x4], R33 ;  /* 0xfffffc2108007388 */ /* 0x0005e20000000800 */
[----:B------:R-:W-:Y:S01]  /*5c10*/  LEA R14, R51, UR6, 0x2 ;  /* 0x00000006330e7c11 */ /* 0x000fe2000f8e10ff */
[----:B0-----:R-:W-:Y:S01]  /*5c20*/  IMAD.IADD R47, R47, 0x1, R24 ;  /* 0x000000012f2f7824 */ /* 0x001fe200078e0218 */
[----:B------:R-:W-:Y:S01]  /*5c30*/  LEA R19, R19, UR6, 0x2 ;  /* 0x0000000613137c11 */ /* 0x000fe2000f8e10ff */
[----:B------:R2:W-:Y:S01]  /*5c40*/  STS [R10+-0x4], R21 ;  /* 0xfffffc150a007388 */ /* 0x0005e20000000800 */
[----:B------:R-:W-:-:S02]  /*5c50*/  LEA R50, R50, UR6, 0x2 ;  /* 0x0000000632327c11 */ /* 0x000fc4000f8e10ff */
[----:B-1----:R-:W-:Y:S01]  /*5c60*/  LEA R5, R44, UR6, 0x2 ;  /* 0x000000062c057c11 */ /* 0x002fe2000f8e10ff */
[----:B------:R2:W-:Y:S01]  /*5c70*/  STS [R12+-0x4], R17 ;  /* 0xfffffc110c007388 */ /* 0x0005e20000000800 */
[----:B------:R-:W-:Y:S02]  /*5c80*/  LEA R4, R11, UR6, 0x2 ;  /* 0x000000060b047c11 */ /* 0x000fe4000f8e10ff */
[----:B------:R-:W-:Y:S01]  /*5c90*/  LEA R11, R0, UR6, 0x2 ;  /* 0x00000006000b7c11 */ /* 0x000fe2000f8e10ff */
[----:B------:R2:W-:Y:S01]  /*5ca0*/  STS [R48+-0x4], R13 ;  /* 0xfffffc0d30007388 */ /* 0x0005e20000000800 */
[----:B------:R-:W-:Y:S02]  /*5cb0*/  LEA R0, R3, UR6, 0x2 ;  /* 0x0000000603007c11 */ /* 0x000fe4000f8e10ff */
[----:B------:R-:W-:Y:S01]  /*5cc0*/  LEA R7, R7, UR6, 0x2 ;  /* 0x0000000607077c11 */ /* 0x000fe2000f8e10ff */
[----:B------:R2:W-:Y:S01]  /*5cd0*/  STS [R45+-0x4], R16 ;  /* 0xfffffc102d007388 */ /* 0x0005e20000000800 */
[----:B------:R-:W-:-:S02]  /*5ce0*/  LEA R9, R9, UR6, 0x2 ;  /* 0x0000000609097c11 */ /* 0x000fc4000f8e10ff */
[----:B------:R-:W-:Y:S01]  /*5cf0*/  LEA R3, R46, UR6, 0x2 ;  /* 0x000000062e037c11 */ /* 0x000fe2000f8e10ff */
[----:B------:R2:W-:Y:S01]  /*5d00*/  STS [R26+-0x4], R15 ;  /* 0xfffffc0f1a007388 */ /* 0x0005e20000000800 */
[----:B------:R-:W-:Y:S02]  /*5d10*/  LEA R52, R52, UR6, 0x2 ;  /* 0x0000000634347c11 */ /* 0x000fe4000f8e10ff */
[----:B------:R-:W-:Y:S01]  /*5d20*/  LOP3.LUT R2, R2, 0x80000000, RZ, 0x3c, !PT ;  /* 0x8000000002027812 */ /* 0x000fe200078e3cff */
[----:B------:R2:W-:Y:S01]  /*5d30*/  STS [R14+-0x4], R43 ;  /* 0xfffffc2b0e007388 */ /* 0x0005e20000000800 */
[----:B------:R-:W-:-:S03]  /*5d40*/  LEA R47, R47, UR6, 0x2 ;  /* 0x000000062f2f7c11 */ /* 0x000fc6000f8e10ff */
[----:B------:R2:W-:Y:S04]  /*5d50*/  STS [R19+-0x4], R42 ;  /* 0xfffffc2a13007388 */ /* 0x0005e80000000800 */
        /* <DEDUP_REMOVED lines=9> */
[----:B------:R2:W-:Y:S01]  /*5df0*/  STS [R47+-0x4], R2 ;  /* 0xfffffc022f007388 */ /* 0x0005e20000000800 */
[----:B------:R-:W-:Y:S05]  /*5e00*/  @P0 BRA `(.L_x_69) ;  /* 0x0000000000a40947 */ /* 0x000fea0003800000 */
[----:B------:R-:W3:Y:S01]  /*5e10*/  LDG.E R31, desc[UR8][R30.64] ;  /* 0x000000081e1f7981 */ /* 0x000ee2000c1e1900 */
[----:B------:R-:W-:Y:S01]  /*5e20*/  UISETP.GE.AND UP0, UPT, UR10, 0x1, UPT ;  /* 0x000000010a00788c */ /* 0x000fe2000bf06270 */
[----:B--2---:R-:W-:Y:S02]  /*5e30*/  IMAD.MOV.U32 R4, RZ, RZ, R23 ;  /* 0x000000ffff047224 */ /* 0x004fe400078e0017 */
[----:B---3--:R-:W-:-:S05]  /*5e40*/  IMAD.IADD R0, R31, 0x1, -R6 ;  /* 0x000000011f007824 */ /* 0x008fca00078e0a06 */
[----:B------:R0:W-:Y:S01]  /*5e50*/  STS [R22+0x7800], R0 ;  /* 0x0078000016007388 */ /* 0x0001e20000000800 */
[----:B------:R-:W-:Y:S05]  /*5e60*/  BRA.U !UP0, `(.L_x_70) ;  /* 0x00000001086c7547 */ /* 0x000fea000b800000 */
[----:B------:R-:W-:Y:S01]  /*5e70*/  BSSY B0, `(.L_x_71) ;  /* 0x0000019000007945 */ /* 0x000fe20003800000 */
[----:B0-----:R-:W-:Y:S02]  /*5e80*/  IMAD.MOV.U32 R0, RZ, RZ, -0x1 ;  /* 0xffffffffff007424 */ /* 0x001fe400078e00ff */
[----:B------:R-:W-:Y:S02]  /*5e90*/  IMAD.U32 R5, RZ, RZ, UR10 ;  /* 0x0000000aff057e24 */ /* 0x000fe4000f8e00ff */
[----:B------:R-:W-:-:S07]  /*5ea0*/  IMAD.MOV.U32 R4, RZ, RZ, R23 ;  /* 0x000000ffff047224 */ /* 0x000fce00078e0017 */
.L_x_75:
[----:B------:R-:W0:Y:S01]  /*5eb0*/  LDC.64 R2, c[0x0][0x380] ;  /* 0x0000e000ff027b82 */ /* 0x000e220000000a00 */
[----:B------:R-:W-:Y:S01]  /*5ec0*/  VIADD R9, R5, 0xffffffff ;  /* 0xffffffff05097836 */ /* 0x000fe20000000000 */
[----:B------:R-:W-:Y:S03]  /*5ed0*/  BSSY B2, `(.L_x_72) ;  /* 0x0000008000027945 */ /* 0x000fe60003800000 */
[----:B------:R-:W-:-:S04]  /*5ee0*/  IMAD R7, R9, 0x100, R29 ;  /* 0x0000010009077824 */ /* 0x000fc800078e021d */
[----:B0-----:R-:W-:-:S07]  /*5ef0*/  IMAD.WIDE R2, R7, 0x4, R2 ;  /* 0x0000000407027825 */ /* 0x001fce00078e0202 */
.L_x_73:
[----:B------:R-:W-:Y:S05]  /*5f00*/  YIELD ;  /* 0x0000000000007946 */ /* 0x000fea0003800000 */
[----:B------:R0:W-:Y:S06]  /*5f10*/  MEMBAR.SC.CTA ;  /* 0x0000000000007992 */ /* 0x0001ec0000000000 */
[----:B0-----:R-:W2:Y:S02]  /*5f20*/  LDG.E.STRONG.SYS R7, desc[UR8][R2.64] ;  /* 0x0000000802077981 */ /* 0x001ea4000c1f5900 */
[----:B--2---:R-:W-:-:S13]  /*5f30*/  ISETP.NE.AND P0, PT, R7, RZ, PT ;  /* 0x000000ff0700720c */ /* 0x004fda0003f05270 */
[----:B------:R-:W-:Y:S05]  /*5f40*/  @!P0 BRA `(.L_x_73) ;  /* 0xfffffffc00ec8947 */ /* 0x000fea000383ffff */
[----:B------:R-:W-:Y:S05]  /*5f50*/  BSYNC B2 ;  /* 0x0000000000027941 */ /* 0x000fea0003800000 */
.L_x_72:
[----:B------:R-:W-:Y:S01]  /*5f60*/  BSSY.RECONVERGENT B2, `(.L_x_74) ;  /* 0x0000006000027945 */ /* 0x000fe20003800200 */
[C---:B------:R-:W-:Y:S02]  /*5f70*/  ISETP.GT.AND P0, PT, R7.reuse, -0x1, PT ;  /* 0xffffffff0700780c */ /* 0x040fe40003f04270 */
[----:B------:R-:W-:Y:S01]  /*5f80*/  LOP3.LUT R7, R7, 0x3fffffff, RZ, 0xc0, !PT ;  /* 0x3fffffff07077812 */ /* 0x000fe200078ec0ff */
[----:B------:R-:W-:Y:S05]  /*5f90*/  WARPSYNC.EXCLUSIVE R0 ;  /* 0x0000000000007348 */ /* 0x000fea0003a00000 */
[----:B------:R-:W-:-:S05]  /*5fa0*/  IMAD.IADD R4, R7, 0x1, R4 ;  /* 0x0000000107047824 */ /* 0x000fca00078e0204 */
[----:B------:R-:W-:-:S07]  /*5fb0*/  VOTE.ANY R0, PT, P0 ;  /* 0x0000000000007806 */ /* 0x000fce00000e0100 */
[----:B------:R-:W-:Y:S05]  /*5fc0*/  BSYNC.RECONVERGENT B2 ;  /* 0x0000000000027941 */ /* 0x000fea0003800200 */
.L_x_74:
[----:B------:R-:W-:Y:S01]  /*5fd0*/  ISETP.GT.U32.AND P1, PT, R5, 0x1, PT ;  /* 0x000000010500780c */ /* 0x000fe20003f24070 */
[----:B------:R-:W-:-:S12]  /*5fe0*/  IMAD.MOV.U32 R5, RZ, RZ, R9 ;  /* 0x000000ffff057224 */ /* 0x000fd800078e0009 */
[----:B------:R-:W-:Y:S05]  /*5ff0*/  @P0 BRA P1, `(.L_x_75) ;  /* 0xfffffffc00ac0947 */ /* 0x000fea000083ffff */
[----:B------:R-:W-:Y:S05]  /*6000*/  BSYNC B0 ;  /* 0x0000000000007941 */ /* 0x000fea0003800000 */
.L_x_71:
[----:B------:R1:W2:Y:S02]  /*6010*/  LDS R0, [R22+0x7800] ;  /* 0x0078000016007984 */ /* 0x0002a40000000800 */
.L_x_70:
[----:B------:R-:W3:Y:S01]  /*6020*/  LDC.64 R2, c[0x0][0x380] ;  /* 0x0000e000ff027b82 */ /* 0x000ee20000000a00 */
[----:B------:R-:W-:Y:S01]  /*6030*/  IMAD.U32 R9, RZ, RZ, UR10 ;  /* 0x0000000aff097e24 */ /* 0x000fe2000f8e00ff */
[----:B--2---:R-:W-:Y:S02]  /*6040*/  IADD3 R7, PT, PT, R0, R4, -R23 ;  /* 0x0000000400077210 */ /* 0x004fe40007ffe817 */
[----:B------:R-:W-:Y:S01]  /*6050*/  LOP3.LUT R5, R4, 0x80000000, RZ, 0xfc, !PT ;  /* 0x8000000004057812 */ /* 0x000fe200078efcff */
[----:B------:R-:W-:Y:S02]  /*6060*/  IMAD R9, R9, 0x100, R29 ;  /* 0x0000010009097824 */ /* 0x000fe400078e021d */
[----:B------:R4:W-:Y:S02]  /*6070*/  STS [R22+0x7800], R7 ;  /* 0x0078000716007388 */ /* 0x0009e40000000800 */
[----:B---3--:R-:W-:-:S05]  /*6080*/  IMAD.WIDE R2, R9, 0x4, R2 ;  /* 0x0000000409027825 */ /* 0x008fca00078e0202 */
[----:B------:R4:W-:Y:S02]  /*6090*/  STG.E.STRONG.SYS desc[UR8][R2.64], R5 ;  /* 0x0000000502007986 */ /* 0x0009e4000c115908 */
.L_x_69:
[----:B------:R-:W-:Y:S05]  /*60a0*/  BSYNC B1 ;  /* 0x0000000000017941 */ /* 0x000fea0003800000 */
.L_x_68:
[----:B--2-4-:R-:W2:Y:S01]  /*60b0*/  LDC.64 R2, c[0x0][0x390] ;  /* 0x0000e400ff027b82 */ /* 0x014ea20000000a00 */
        /* <DEDUP_REMOVED lines=8> */
[----:B------:R-:W-:-:S13]  /*6140*/  ISETP.GT.U32.OR P0, PT, R29, 0xff, P0 ;  /* 0x000000ff1d00780c */ /* 0x000fda0000704470 */
[----:B0-----:R-:W0:Y:S01]  /*6150*/  @!P0 LDS R0, [R22+0x7800] ;  /* 0x0078000016008984 */ /* 0x001e220000000800 */
[----:B------:R-:W2:Y:S02]  /*6160*/  @!P0 LDC.64 R2, c[0x0][0x390] ;  /* 0x0000e400ff028b82 */ /* 0x000ea40000000a00 */
[----:B--2---:R-:W-:Y:S01]  /*6170*/  @!P0 IMAD.WIDE.U32 R2, R29, 0x4, R2 ;  /* 0x000000041d028825 */ /* 0x004fe200078e0002 */
[----:B0-----:R-:W-:-:S05]  /*6180*/  @!P0 IADD3 R23, PT, PT, R0, R6, R23 ;  /* 0x0000000600178210 */ /* 0x001fca0007ffe017 */
[----:B------:R0:W-:Y:S01]  /*6190*/  @!P0 STG.E desc[UR8][R2.64], R23 ;  /* 0x0000001702008986 */ /* 0x0001e2000c101908 */
[----:B------:R-:W-:Y:S06]  /*61a0*/  BAR.SYNC.DEFER_BLOCKING 0x0 ;  /* 0x0000000000007b1d */ /* 0x000fec0000010000 */
[----:B------:R-:W-:Y:S05]  /*61b0*/  @P1 BRA `(.L_x_76) ;  /* 0x0000000c002c1947 */ /* 0x000fea0003800000 */
[----:B------:R-:W0:Y:S01]  /*61c0*/  LDS R0, [R22] ;  /* 0x0000000016007984 */ /* 0x000e220000000800 */
[----:B------:R-:W0:Y:S02]  /*61d0*/  LDCU UR5, c[0x0][0x3c4] ;  /* 0x00007880ff0577ac */ /* 0x000e240008000800 */
[----:B0-----:R-:W-:Y:S02]  /*61e0*/  SHF.R.U32.HI R2, RZ, UR5, R0 ;  /* 0x00000005ff027c19 */ /* 0x001fe40008011600 */
[----:B------:R-:W-:Y:S02]  /*61f0*/  LOP3.LUT R9, R0, 0x80000000, RZ, 0x3c, !PT ;  /* 0x8000000000097812 */ /* 0x000fe400078e3cff */
[----:B------:R-:W-:-:S04]  /*6200*/  LOP3.LUT R2, R2, UR4, RZ, 0x30, !PT ;  /* 0x0000000402027c12 */ /* 0x000fc8000f8e30ff */
[----:B------:R-:W-:Y:S02]  /*6210*/  LEA R7, R2, UR6, 0x2 ;  /* 0x0000000602077c11 */ /* 0x000fe4000f8e10ff */
[----:B------:R-:W0:Y:S03]  /*6220*/  LDC.64 R2, c[0x0][0x3a0] ;  /* 0x0000e800ff027b82 */ /* 0x000e260000000a00 */
[----:B------:R-:W2:Y:S02]  /*6230*/  LDS R5, [R7+0x7800] ;  /* 0x0078000007057984 */ /* 0x000ea40000000800 */
[----:B--2---:R-:W-:-:S04]  /*6240*/  IMAD.IADD R5, R5, 0x1, R29 ;  /* 0x0000000105057824 */ /* 0x004fc800078e021d */
[----:B0-----:R-:W-:-:S05]  /*6250*/  IMAD.WIDE.U32 R4, R5, 0x4, R2 ;  /* 0x0000000405047825 */ /* 0x001fca00078e0002 */
[----:B------:R-:W-:Y:S01]  /*6260*/  STG.E desc[UR8][R4.64], R9 ;  /* 0x0000000904007986 */ /* 0x000fe2000c101908 */
[----:B------:R-:W-:-:S03]  /*6270*/  NOP ;  /* 0x0000000000007918 */ /* 0x000fc60000000000 */
[----:B------:R-:W0:Y:S02]  /*6280*/  LDS R0, [R22+0x600] ;  /* 0x0006000016007984 */ /* 0x000e240000000800 */
[----:B0-----:R-:W-:Y:S02]  /*6290*/  SHF.R.U32.HI R6, RZ, UR5, R0 ;  /* 0x00000005ff067c19 */ /* 0x001fe40008011600 */
[----:B------:R-:W-:Y:S02]  /*62a0*/  LOP3.LUT R11, R0, 0x80000000, RZ, 0x3c, !PT ;  /* 0x80000000000b7812 */ /* 0x000fe400078e3cff */
[----:B------:R-:W-:-:S04]  /*62b0*/  LOP3.LUT R6, R6, UR4, RZ, 0x30, !PT ;  /* 0x0000000406067c12 */ /* 0x000fc8000f8e30ff */
[----:B------:R-:W-:-:S05]  /*62c0*/  LEA R8, R6, UR6, 0x2 ;  /* 0x0000000606087c11 */ /* 0x000fca000f8e10ff */
[----:B------:R-:W0:Y:S02]  /*62d0*/  LDS R7, [R8+0x7800] ;  /* 0x0078000008077984 */ /* 0x000e240000000800 */
[----:B0-----:R-:W-:-:S05]  /*62e0*/  IADD3 R7, PT, PT, R29, 0x180, R7 ;  /* 0x000001801d077810 */ /* 0x001fca0007ffe007 */
[----:B------:R-:W-:-:S05]  /*62f0*/  IMAD.WIDE.U32 R6, R7, 0x4, R2 ;  /* 0x0000000407067825 */ /* 0x000fca00078e0002 */
        /* <DEDUP_REMOVED lines=181> */
[----:B------:R-:W-:Y:S01]  /*6e50*/  NOP ;  /* 0x0000000000007918 */ /* 0x000fe20000000000 */
[----:B------:R-:W-:Y:S05]  /*6e60*/  EXIT ;  /* 0x000000000000794d */ /* 0x000fea0003800000 */
.L_x_76:
[----:B0-----:R-:W-:Y:S01]  /*6e70*/  IMAD.U32 R3, RZ, RZ, UR10 ;  /* 0x0000000aff037e24 */ /* 0x001fe2000f8e00ff */
[----:B------:R-:W-:Y:S01]  /*6e80*/  BSSY.RECONVERGENT B0, `(.L_x_77) ;  /* 0x0000014000007945 */ /* 0x000fe20003800200 */
[----:B------:R-:W-:Y:S02]  /*6e90*/  VIADD R8, R29, 0x180 ;  /* 0x000001801d087836 */ /* 0x000fe40000000000 */
[----:B------:R-:W-:Y:S02]  /*6ea0*/  IMAD R3, R3, -0x1e00, R4 ;  /* 0xffffe20003037824 */ /* 0x000fe400078e0204 */
[C---:B------:R-:W-:Y:S02]  /*6eb0*/  VIADD R10, R29.reuse, 0x300 ;  /* 0x000003001d0a7836 */ /* 0x040fe40000000000 */
[C---:B------:R-:W-:Y:S01]  /*6ec0*/  VIADD R6, R29.reuse, 0x480 ;  /* 0x000004801d067836 */ /* 0x040fe20000000000 */
[-C--:B------:R-:W-:Y:S02]  /*6ed0*/  ISETP.GE.AND P0, PT, R29, R3.reuse, PT ;  /* 0x000000031d00720c */ /* 0x080fe40003f06270 */
[----:B------:R-:W-:-:S02]  /*6ee0*/  ISETP.GE.AND P1, PT, R8, R3, PT ;  /* 0x000000030800720c */ /* 0x000fc40003f26270 */
[----:B------:R-:W-:-:S09]  /*6ef0*/  ISETP.GE.AND P2, PT, R10, R3, PT ;  /* 0x000000030a00720c */ /* 0x000fd20003f46270 */
[----:B------:R-:W-:Y:S05]  /*6f00*/  @P0 BRA `(.L_x_78) ;  /* 0x00000000002c0947 */ /* 0x000fea0003800000 */
[----:B------:R-:W0:Y:S01]  /*6f10*/  LDS R0, [R22] ;  /* 0x0000000016007984 */ /* 0x000e220000000800 */
[----:B------:R-:W0:Y:S01]  /*6f20*/  LDCU UR5, c[0x0][0x3c4] ;  /* 0x00007880ff0577ac */ /* 0x000e220008000800 */
[----:B------:R-:W2:Y:S01]  /*6f30*/  LDC.64 R4, c[0x0][0x3a0] ;  /* 0x0000e800ff047b82 */ /* 0x000ea20000000a00 */
[----:B0-----:R-:W-:-:S04]  /*6f40*/  SHF.R.U32.HI R2, RZ, UR5, R0 ;  /* 0x00000005ff027c19 */ /* 0x001fc80008011600 */
[----:B------:R-:W-:-:S04]  /*6f50*/  LOP3.LUT R2, R2, UR4, RZ, 0x30, !PT ;  /* 0x0000000402027c12 */ /* 0x000fc8000f8e30ff */
[----:B------:R-:W-:-:S05]  /*6f60*/  LEA R2, R2, UR6, 0x2 ;  /* 0x0000000602027c11 */ /* 0x000fca000f8e10ff */
[----:B------:R-:W0:Y:S02]  /*6f70*/  LDS R7, [R2+0x7800] ;  /* 0x0078000002077984 */ /* 0x000e240000000800 */
[----:B0-----:R-:W-:Y:S01]  /*6f80*/  IMAD.IADD R9, R7, 0x1, R29 ;  /* 0x0000000107097824 */ /* 0x001fe200078e021d */
[----:B------:R-:W-:-:S03]  /*6f90*/  LOP3.LUT R7, R0, 0x80000000, RZ, 0x3c, !PT ;  /* 0x8000000000077812 */ /* 0x000fc600078e3cff */
[----:B--2---:R-:W-:-:S05]  /*6fa0*/  IMAD.WIDE.U32 R4, R9, 0x4, R4 ;  /* 0x0000000409047825 */ /* 0x004fca00078e0004 */
[----:B------:R0:W-:Y:S02]  /*6fb0*/  STG.E desc[UR8][R4.64], R7 ;  /* 0x0000000704007986 */ /* 0x0001e4000c101908 */
.L_x_78:
[----:B------:R-:W-:Y:S05]  /*6fc0*/  BSYNC.RECONVERGENT B0 ;  /* 0x0000000000007941 */ /* 0x000fea0003800200 */
.L_x_77:
[----:B------:R-:W-:Y:S01]  /*6fd0*/  NOP ;  /* 0x0000000000007918 */ /* 0x000fe20000000000 */
[----:B------:R-:W-:Y:S04]  /*6fe0*/  BSSY.RECONVERGENT B0, `(.L_x_79) ;  /* 0x000000d000007945 */ /* 0x000fe80003800200 */
[----:B------:R-:W-:Y:S05]  /*6ff0*/  @P1 BRA `(.L_x_80) ;  /* 0x00000000002c1947 */ /* 0x000fea0003800000 */
[----:B------:R-:W2:Y:S01]  /*7000*/  LDS R0, [R22+0x600] ;  /* 0x0006000016007984 */ /* 0x000ea20000000800 */
[----:B------:R-:W2:Y:S01]  /*7010*/  LDCU UR5, c[0x0][0x3c4] ;  /* 0x00007880ff0577ac */ /* 0x000ea20008000800 */
[----:B0-----:R-:W0:Y:S01]  /*7020*/  LDC.64 R4, c[0x0][0x3a0] ;  /* 0x0000e800ff047b82 */ /* 0x001e220000000a00 */
[----:B--2---:R-:W-:-:S04]  /*7030*/  SHF.R.U32.HI R2, RZ, UR5, R0 ;  /* 0x00000005ff027c19 */ /* 0x004fc80008011600 */
[----:B------:R-:W-:-:S04]  /*7040*/  LOP3.LUT R2, R2, UR4, RZ, 0x30, !PT ;  /* 0x0000000402027c12 */ /* 0x000fc8000f8e30ff */
[----:B------:R-:W-:-:S05]  /*7050*/  LEA R2, R2, UR6, 0x2 ;  /* 0x0000000602027c11 */ /* 0x000fca000f8e10ff */
[----:B------:R-:W2:Y:S02]  /*7060*/  LDS R7, [R2+0x7800] ;  /* 0x0078000002077984 */ /* 0x000ea40000000800 */
[----:B--2---:R-:W-:Y:S01]  /*7070*/  IMAD.IADD R9, R8, 0x1, R7 ;  /* 0x0000000108097824 */ /* 0x004fe200078e0207 */
[----:B------:R-:W-:-:S03]  /*7080*/  LOP3.LUT R7, R0, 0x80000000, RZ, 0x3c, !PT ;  /* 0x8000000000077812 */ /* 0x000fc600078e3cff */
[----:B0-----:R-:W-:-:S05]  /*7090*/  IMAD.WIDE.U32 R4, R9, 0x4, R4 ;  /* 0x0000000409047825 */ /* 0x001fca00078e0004 */
[----:B------:R2:W-:Y:S02]  /*70a0*/  STG.E desc[UR8][R4.64], R7 ;  /* 0x0000000704007986 */ /* 0x0005e4000c101908 */
.L_x_80:
[----:B------:R-:W-:Y:S05]  /*70b0*/  BSYNC.RECONVERGENT B0 ;  /* 0x0000000000007941 */ /* 0x000fea0003800200 */
.L_x_79:
[----:B------:R-:W-:Y:S01]  /*70c0*/  NOP ;  /* 0x0000000000007918 */ /* 0x000fe20000000000 */
[----:B------:R-:W-:Y:S01]  /*70d0*/  BSSY.RECONVERGENT B0, `(.L_x_81) ;  /* 0x000000e000007945 */ /* 0x000fe20003800200 */
[----:B------:R-:W-:-:S03]  /*70e0*/  VIADD R12, R29, 0x600 ;  /* 0x000006001d0c7836 */ /* 0x000fc60000000000 */
[----:B------:R-:W-:Y:S05]  /*70f0*/  @P2 BRA `(.L_x_82) ;  /* 0x00000000002c2947 */ /* 0x000fea0003800000 */
[----:B------:R-:W3:Y:S01]  /*7100*/  LDS R0, [R22+0xc00] ;  /* 0x000c000016007984 */ /* 0x000ee20000000800 */
[----:B------:R-:W3:Y:S01]  /*7110*/  LDCU UR5, c[0x0][0x3c4] ;  /* 0x00007880ff0577ac */ /* 0x000ee20008000800 */
[----:B0-2---:R-:W0:Y:S01]  /*7120*/  LDC.64 R4, c[0x0][0x3a0] ;  /* 0x0000e800ff047b82 */ /* 0x005e220000000a00 */
[----:B---3--:R-:W-:-:S04]  /*7130*/  SHF.R.U32.HI R2, RZ, UR5, R0 ;  /* 0x00000005ff027c19 */ /* 0x008fc80008011600 */
[----:B------:R-:W-:-:S04]  /*7140*/  LOP3.LUT R2, R2, UR4, RZ, 0x30, !PT ;  /* 0x0000000402027c12 */ /* 0x000fc8000f8e30ff */
[----:B------:R-:W-:-:S05]  /*7150*/  LEA R2, R2, UR6, 0x2 ;  /* 0x0000000602027c11 */ /* 0x000fca000f8e10ff */
[----:B------:R-:W2:Y:S02]  /*7160*/  LDS R7, [R2+0x7800] ;  /* 0x0078000002077984 */ /* 0x000ea40000000800 */
[----:B--2---:R-:W-:Y:S01]  /*7170*/  IMAD.IADD R9, R10, 0x1, R7 ;  /* 0x000000010a097824 */ /* 0x004fe200078e0207 */
[----:B------:R-:W-:-:S03]  /*7180*/  LOP3.LUT R7, R0, 0x80000000, RZ, 0x3c, !PT ;  /* 0x8000000000077812 */ /* 0x000fc600078e3cff */
[----:B0-----:R-:W-:-:S05]  /*7190*/  IMAD.WIDE.U32 R4, R9, 0x4, R4 ;  /* 0x0000000409047825 */ /* 0x001fca00078e0004 */
[----:B------:R3:W-:Y:S02]  /*71a0*/  STG.E desc[UR8][R4.64], R7 ;  /* 0x0000000704007986 */ /* 0x0007e4000c101908 */
.L_x_82:
[----:B------:R-:W-:Y:S05]  /*71b0*/  BSYNC.RECONVERGENT B0 ;  /* 0x0000000000007941 */ /* 0x000fea0003800200 */
.L_x_81:
[-C--:B------:R-:W-:Y:S01]  /*71c0*/  ISETP.GE.AND P6, PT, R6, R3.reuse, PT ;  /* 0x000000030600720c */ /* 0x080fe20003fc6270 */
[C---:B------:R-:W-:Y:S01]  /*71d0*/  VIADD R14, R29.reuse, 0x780 ;  /* 0x000007801d0e7836 */ /* 0x040fe20000000000 */
[----:B------:R-:W-:Y:S01]  /*71e0*/  ISETP.GE.AND P2, PT, R12, R3, PT ;  /* 0x000000030c00720c */ /* 0x000fe20003f46270 */
[C---:B------:R-:W-:Y:S01]  /*71f0*/  VIADD R16, R29.reuse, 0x900 ;  /* 0x000009001d107836 */ /* 0x040fe20000000000 */
[C---:B0-23--:R-:W-:Y:S01]  /*7200*/  LOP3.LUT R4, R29.reuse, 0xc00, RZ, 0xfc, !PT ;  /* 0x00000c001d047812 */ /* 0x04dfe200078efcff */
[C---:B------:R-:W-:Y:S01]  /*7210*/  VIADD R8, R29.reuse, 0xa80 ;  /* 0x00000a801d087836 */ /* 0x040fe20000000000 */
[----:B------:R-:W-:Y:S01]  /*7220*/  NOP ;  /* 0x0000000000007918 */ /* 0x000fe20000000000 */
[C---:B------:R-:W-:Y:S01]  /*7230*/  VIADD R2, R29.reuse, 0xd80 ;  /* 0x00000d801d027836 */ /* 0x040fe20000000000 */
[----:B------:R-:W-:Y:S01]  /*7240*/  BSSY.RECONVERGENT B0, `(.L_x_83) ;  /* 0x0000015000007945 */ /* 0x000fe20003800200 */
[----:B------:R-:W-:Y:S01]  /*7250*/  VIADD R0, R29, 0xf00 ;  /* 0x00000f001d007836 */ /* 0x000fe20000000000 */
[----:B------:R-:W-:-:S02]  /*7260*/  P2R R13, PR, RZ, 0x4 ;  /* 0x00000004ff0d7803 */ /* 0x000fc40000000000 */
[-C--:B------:R-:W-:Y:S02]  /*7270*/  ISETP.GE.AND P0, PT, R14, R3.reuse, PT ;  /* 0x000000030e00720c */ /* 0x080fe40003f06270 */
[-C--:B------:R-:W-:Y:S02]  /*7280*/  ISETP.GE.AND P1, PT, R16, R3.reuse, PT ;  /* 0x000000031000720c */ /* 0x080fe40003f26270 */
[-C--:B------:R-:W-:Y:S02]  /*7290*/  ISETP.GE.AND P2, PT, R8, R3.reuse, PT ;  /* 0x000000030800720c */ /* 0x080fe40003f46270 */
[-C--:B------:R-:W-:Y:S02]  /*72a0*/  ISETP.GE.AND P3, PT, R4, R3.reuse, PT ;  /* 0x000000030400720c */ /* 0x080fe40003f66270 */
[-C--:B------:R-:W-:Y:S02]  /*72b0*/  ISETP.GE.AND P4, PT, R2, R3.reuse, PT ;  /* 0x000000030200720c */ /* 0x080fe40003f86270 */
[----:B------:R-:W-:Y:S01]  /*72c0*/  ISETP.GE.AND P5, PT, R0, R3, PT ;  /* 0x000000030000720c */ /* 0x000fe20003fa6270 */
[----:B------:R-:W-:-:S12]  /*72d0*/  @P6 BRA `(.L_x_84) ;  /* 0x00000000002c6947 */ /* 0x000fd80003800000 */
[----:B------:R-:W0:Y:S01]  /*72e0*/  LDS R5, [R22+0x1200] ;  /* 0x0012000016057984 */ /* 0x000e220000000800 */
[----:B------:R-:W0:Y:S01]  /*72f0*/  LDCU UR5, c[0x0][0x3c4] ;  /* 0x00007880ff0577ac */ /* 0x000e220008000800 */
[----:B------:R-:W2:Y:S01]  /*7300*/  LDC.64 R10, c[0x0][0x3a0] ;  /* 0x0000e800ff0a7b82 */ /* 0x000ea20000000a00 */
[----:B0-----:R-:W-:Y:S02]  /*7310*/  SHF.R.U32.HI R7, RZ, UR5, R5 ;  /* 0x00000005ff077c19 */ /* 0x001fe40008011605 */
[----:B------:R-:W-:Y:S02]  /*7320*/  LOP3.LUT R5, R5, 0x80000000, RZ, 0x3c, !PT ;  /* 0x8000000005057812 */ /* 0x000fe400078e3cff */
[----:B------:R-:W-:-:S04]  /*7330*/  LOP3.LUT R7, R7, UR4, RZ, 0x30, !PT ;  /* 0x0000000407077c12 */ /* 0x000fc8000f8e30ff */
[----:B------:R-:W-:-:S06]  /*7340*/  LEA R9, R7, UR6, 0x2 ;  /* 0x0000000607097c11 */ /* 0x000fcc000f8e10ff */
[----:B------:R-:W0:Y:S02]  /*7350*/  LDS R9, [R9+0x7800] ;  /* 0x0078000009097984 */ /* 0x000e240000000800 */
[----:B0-----:R-:W-:-:S04]  /*7360*/  IMAD.IADD R7, R6, 0x1, R9 ;  /* 0x0000000106077824 */ /* 0x001fc800078e0209 */
[----:B--2---:R-:W-:-:S05]  /*7370*/  IMAD.WIDE.U32 R6, R7, 0x4, R10 ;  /* 0x0000000407067825 */ /* 0x004fca00078e000a */
[----:B------:R0:W-:Y:S02]  /*7380*/  STG.E desc[UR8][R6.64], R5 ;  /* 0x0000000506007986 */ /* 0x0001e4000c101908 */
.L_x_84:
[----:B------:R-:W-:Y:S05]  /*7390*/  BSYNC.RECONVERGENT B0 ;  /* 0x0000000000007941 */ /* 0x000fea0003800200 */
.L_x_83:
[----:B------:R-:W-:Y:S01]  /*73a0*/  ISETP.NE.AND P6, PT, R13, RZ, PT ;  /* 0x000000ff0d00720c */ /* 0x000fe20003fc5270 */
[----:B------:R-:W-:Y:S01]  /*73b0*/  NOP ;  /* 0x0000000000007918 */ /* 0x000fe20000000000 */
[----:B------:R-:W-:Y:S11]  /*73c0*/  BSSY.RECONVERGENT B0, `(.L_x_85) ;  /* 0x000000d000007945 */ /* 0x000ff60003800200 */
[----:B------:R-:W-:Y:S05]  /*73d0*/  @P6 BRA `(.L_x_86) ;  /* 0x00000000002c6947 */ /* 0x000fea0003800000 */
[----:B0-----:R-:W0:Y:S01]  /*73e0*/  LDS R5, [R22+0x1800] ;  /* 0x0018000016057984 */ /* 0x001e220000000800 */
[----:B------:R-:W0:Y:S02]  /*73f0*/  LDCU UR5, c[0x0][0x3c4] ;  /* 0x00007880ff0577ac */ /* 0x000e240008000800 */
[----:B0-----:R-:W-:Y:S02]  /*7400*/  SHF.R.U32.HI R6, RZ, UR5, R5 ;  /* 0x00000005ff067c19 */ /* 0x001fe40008011605 */
[----:B------:R-:W-:Y:S02]  /*7410*/  LOP3.LUT R5, R5, 0x80000000, RZ, 0x3c, !PT ;  /* 0x8000000005057812 */ /* 0x000fe400078e3cff */
[----:B------:R-:W-:-:S04]  /*7420*/  LOP3.LUT R6, R6, UR4, RZ, 0x30, !PT ;  /* 0x0000000406067c12 */ /* 0x000fc8000f8e30ff */
[----:B------:R-:W-:Y:S02]  /*7430*/  LEA R9, R6, UR6, 0x2 ;  /* 0x0000000606097c11 */ /* 0x000fe4000f8e10ff */
[----:B------:R-:W0:Y:S04]  /*7440*/  LDC.64 R6, c[0x0][0x3a0] ;  /* 0x0000e800ff067b82 */ /* 0x000e280000000a00 */
[----:B------:R-:W2:Y:S02]  /*7450*/  LDS R9, [R9+0x7800] ;  /* 0x0078000009097984 */ /* 0x000ea40000000800 */
[----:B--2---:R-:W-:-:S04]  /*7460*/  IMAD.IADD R11, R12, 0x1, R9 ;  /* 0x000000010c0b7824 */ /* 0x004fc800078e0209 */
[----:B0-----:R-:W-:-:S05]  /*7470*/  IMAD.WIDE.U32 R6, R11, 0x4, R6 ;  /* 0x000000040b067825 */ /* 0x001fca00078e0006 */
[----:B------:R2:W-:Y:S02]  /*7480*/  STG.E desc[UR8][R6.64], R5 ;  /* 0x0000000506007986 */ /* 0x0005e4000c101908 */
.L_x_86:
[----:B------:R-:W-:Y:S05]  /*7490*/  BSYNC.RECONVERGENT B0 ;  /* 0x0000000000007941 */ /* 0x000fea0003800200 */
.L_x_85:
[----:B------:R-:W-:Y:S01]  /*74a0*/  NOP ;  /* 0x0000000000007918 */ /* 0x000fe20000000000 */
[----:B------:R-:W-:Y:S04]  /*74b0*/  BSSY.RECONVERGENT B0, `(.L_x_87) ;  /* 0x000000d000007945 */ /* 0x000fe80003800200 */
[----:B------:R-:W-:Y:S05]  /*74c0*/  @P0 BRA `(.L_x_88) ;  /* 0x00000000002c0947 */ /* 0x000fea0003800000 */
[----:B0-2---:R-:W0:Y:S01]  /*74d0*/  LDS R5, [R22+0x1e00] ;  /* 0x001e000016057984 */ /* 0x005e220000000800 */
        /* <DEDUP_REMOVED lines=10> */
.L_x_88:
[----:B------:R-:W-:Y:S05]  /*7580*/  BSYNC.RECONVERGENT B0 ;  /* 0x0000000000007941 */ /* 0x000fea0003800200 */
.L_x_87:
[----:B------:R-:W-:Y:S01]  /*7590*/  NOP ;  /* 0x0000000000007918 */ /* 0x000fe20000000000 */
[----:B------:R-:W-:Y:S04]  /*75a0*/  BSSY.RECONVERGENT B0, `(.L_x_89) ;  /* 0x000000d000007945 */ /* 0x000fe80003800200 */
[----:B------:R-:W-:Y:S05]  /*75b0*/  @P1 BRA `(.L_x_90) ;  /* 0x00000000002c1947 */ /* 0x000fea0003800000 */
[----:B0-23--:R-:W0:Y:S01]  /*75c0*/  LDS R5, [R22+0x2400] ;  /* 0x0024000016057984 */ /* 0x00de220000000800 */
        /* <DEDUP_REMOVED lines=10> */
.L_x_90:
[----:B------:R-:W-:Y:S05]  /*7670*/  BSYNC.RECONVERGENT B0 ;  /* 0x0000000000007941 */ /* 0x000fea0003800200 */
.L_x_89:
[----:B------:R-:W-:Y:S01]  /*7680*/  NOP ;  /* 0x0000000000007918 */ /* 0x000fe20000000000 */
[----:B------:R-:W-:Y:S04]  /*7690*/  BSSY.RECONVERGENT B0, `(.L_x_91) ;  /* 0x000000d000007945 */ /* 0x000fe80003800200 */
[----:B------:R-:W-:Y:S05]  /*76a0*/  @P2 BRA `(.L_x_92) ;  /* 0x00000000002c2947 */ /* 0x000fea0003800000 */
[----:B0-234-:R-:W0:Y:S01]  /*76b0*/  LDS R5, [R22+0x2a00] ;  /* 0x002a000016057984 */ /* 0x01de220000000800 */
        /* <DEDUP_REMOVED lines=10> */
.L_x_92:
[----:B------:R-:W-:Y:S05]  /*7760*/  BSYNC.RECONVERGENT B0 ;  /* 0x0000000000007941 */ /* 0x000fea0003800200 */
.L_x_91:
[----:B------:R-:W-:Y:S01]  /*7770*/  NOP ;  /* 0x0000000000007918 */ /* 0x000fe20000000000 */
[----:B------:R-:W-:Y:S04]  /*7780*/  BSSY.RECONVERGENT B0, `(.L_x_93) ;  /* 0x000000d000007945 */ /* 0x000fe80003800200 */
[----:B------:R-:W-:Y:S05]  /*7790*/  @P3 BRA `(.L_x_94) ;  /* 0x00000000002c3947 */ /* 0x000fea0003800000 */
[----:B0-234-:R-:W0:Y:S01]  /*77a0*/  LDS R5, [R22+0x3000] ;  /* 0x0030000016057984 */ /* 0x01de220000000800 */
[----:B------:R-:W0:Y:S02]  /*77b0*/  LDCU UR5, c[0x0][0x3c4] ;  /* 0x00007880ff0577ac */ /* 0x000e240008000800 */
[----:B0-----:R-:W-:-:S04]  /*77c0*/  SHF.R.U32.HI R6, RZ, UR5, R5 ;  /* 0x00000005ff067c19 */ /* 0x001fc80008011605 */
[----:B------:R-:W-:-:S04]  /*77d0*/  LOP3.LUT R6, R6, UR4, RZ, 0x30, !PT ;  /* 0x0000000406067c12 */ /* 0x000fc8000f8e30ff */
[----:B------:R-:W-:Y:S02]  /*77e0*/  LEA R8, R6, UR6, 0x2 ;  /* 0x0000000606087c11 */ /* 0x000fe4000f8e10ff */
[----:B------:R-:W0:Y:S03]  /*77f0*/  LDC.64 R6, c[0x0][0x3a0] ;  /* 0x0000e800ff067b82 */ /* 0x000e260000000a00 */
[----:B------:R-:W2:Y:S02]  /*7800*/  LDS R9, [R8+0x7800] ;  /* 0x0078000008097984 */ /* 0x000ea40000000800 */
[----:B--2---:R-:W-:Y:S01]  /*7810*/  IMAD.IADD R11, R4, 0x1, R9 ;  /* 0x00000001040b7824 */ /* 0x004fe200078e0209 */
[----:B------:R-:W-:-:S03]  /*7820*/  LOP3.LUT R9, R5, 0x80000000, RZ, 0x3c, !PT ;  /* 0x8000000005097812 */ /* 0x000fc600078e3cff */
[----:B0-----:R-:W-:-:S05]  /*7830*/  IMAD.WIDE.U32 R4, R11, 0x4, R6 ;  /* 0x000000040b047825 */ /* 0x001fca00078e0006 */
[----:B------:R0:W-:Y:S02]  /*7840*/  STG.E desc[UR8][R4.64], R9 ;  /* 0x0000000904007986 */ /* 0x0001e4000c101908 */
.L_x_94:
[----:B------:R-:W-:Y:S05]  /*7850*/  BSYNC.RECONVERGENT B0 ;  /* 0x0000000000007941 */ /* 0x000fea0003800200 */
.L_x_93:
[----:B------:R-:W-:Y:S01]  /*7860*/  NOP ;  /* 0x0000000000007918 */ /* 0x000fe20000000000 */
[----:B------:R-:W-:Y:S01]  /*7870*/  BSSY.RECONVERGENT B0, `(.L_x_95) ;  /* 0x000000e000007945 */ /* 0x000fe20003800200 */
[----:B------:R-:W-:-:S03]  /*7880*/  VIADD R10, R29, 0x1080 ;  /* 0x000010801d0a7836 */ /* 0x000fc60000000000 */
        /* <DEDUP_REMOVED lines=12> */
.L_x_96:
[----:B------:R-:W-:Y:S05]  /*7950*/  BSYNC.RECONVERGENT B0 ;  /* 0x0000000000007941 */ /* 0x000fea0003800200 */
.L_x_95:
[----:B------:R-:W-:Y:S01]  /*7960*/  NOP ;  /* 0x0000000000007918 */ /* 0x000fe20000000000 */
[----:B------:R-:W-:Y:S01]  /*7970*/  BSSY.RECONVERGENT B0, `(.L_x_97) ;  /* 0x000000e000007945 */ /* 0x000fe20003800200 */
[----:B------:R-:W-:-:S03]  /*7980*/  VIADD R12, R29, 0x1200 ;  /* 0x000012001d0c7836 */ /* 0x000fc60000000000 */
[----:B------:R-:W-:Y:S05]  /*7990*/  @P5 BRA `(.L_x_98) ;  /* 0x00000000002c5947 */ /* 0x000fea0003800000 */
[----:B------:R-:W0:Y:S01]  /*79a0*/  LDS R2, [R22+0x3c00] ;  /* 0x003c000016027984 */ /* 0x000e220000000800 */
[----:B------:R-:W0:Y:S02]  /*79b0*/  LDCU UR5, c[0x0][0x3c4] ;  /* 0x00007880ff0577ac */ /* 0x000e240008000800 */
[----:B0-----:R-:W-:-:S04]  /*79c0*/  SHF.R.U32.HI R4, RZ, UR5, R2 ;  /* 0x00000005ff047c19 */ /* 0x001fc80008011602 */
[----:B------:R-:W-:-:S04]  /*79d0*/  LOP3.LUT R4, R4, UR4, RZ, 0x30, !PT ;  /* 0x0000000404047c12 */ /* 0x000fc8000f8e30ff */
[----:B--234-:R-:W-:Y:S02]  /*79e0*/  LEA R6, R4, UR6, 0x2 ;  /* 0x0000000604067c11 */ /* 0x01cfe4000f8e10ff */
[----:B------:R-:W0:Y:S03]  /*79f0*/  LDC.64 R4, c[0x0][0x3a0] ;  /* 0x0000e800ff047b82 */ /* 0x000e260000000a00 */
[----:B------:R-:W2:Y:S02]  /*7a00*/  LDS R7, [R6+0x7800] ;  /* 0x0078000006077984 */ /* 0x000ea40000000800 */
[----:B--2---:R-:W-:Y:S01]  /*7a10*/  IMAD.IADD R9, R0, 0x1, R7 ;  /* 0x0000000100097824 */ /* 0x004fe200078e0207 */
[----:B------:R-:W-:-:S03]  /*7a20*/  LOP3.LUT R7, R2, 0x80000000, RZ, 0x3c, !PT ;  /* 0x8000000002077812 */ /* 0x000fc600078e3cff */
[----:B0-----:R-:W-:-:S05]  /*7a30*/  IMAD.WIDE.U32 R4, R9, 0x4, R4 ;  /* 0x0000000409047825 */ /* 0x001fca00078e0004 */
[----:B------:R0:W-:Y:S02]  /*7a40*/  STG.E desc[UR8][R4.64], R7 ;  /* 0x0000000704007986 */ /* 0x0001e4000c101908 */
.L_x_98:
[----:B------:R-:W-:Y:S05]  /*7a50*/  BSYNC.RECONVERGENT B0 ;  /* 0x0000000000007941 */ /* 0x000fea0003800200 */
.L_x_97:
[-C--:B------:R-:W-:Y:S01]  /*7a60*/  ISETP.GE.AND P6, PT, R10, R3.reuse, PT ;  /* 0x000000030a00720c */ /* 0x080fe20003fc6270 */
[C---:B------:R-:W-:Y:S01]  /*7a70*/  VIADD R14, R29.reuse, 0x1380 ;  /* 0x000013801d0e7836 */ /* 0x040fe20000000000 */
[----:B------:R-:W-:Y:S01]  /*7a80*/  ISETP.GE.AND P2, PT, R12, R3, PT ;  /* 0x000000030c00720c */ /* 0x000fe20003f46270 */
[C---:B------:R-:W-:Y:S01]  /*7a90*/  VIADD R16, R29.reuse, 0x1500 ;  /* 0x000015001d107836 */ /* 0x040fe20000000000 */
[C---:B0-----:R-:W-:Y:S01]  /*7aa0*/  LOP3.LUT R4, R29.reuse, 0x1800, RZ, 0xfc, !PT ;  /* 0x000018001d047812 */ /* 0x041fe200078efcff */
[C---:B--234-:R-:W-:Y:S01]  /*7ab0*/  VIADD R6, R29.reuse, 0x1680 ;  /* 0x000016801d067836 */ /* 0x05cfe20000000000 */
        /* <DEDUP_REMOVED lines=23> */
.L_x_100:
[----:B------:R-:W-:Y:S05]  /*7c30*/  BSYNC.RECONVERGENT B0 ;  /* 0x0000000000007941 */ /* 0x000fea0003800200 */
.L_x_99:
[----:B------:R-:W-:Y:S01]  /*7c40*/  ISETP.NE.AND P6, PT, R13, RZ, PT ;  /* 0x000000ff0d00720c */ /* 0x000fe20003fc5270 */
[----:B------:R-:W-:Y:S01]  /*7c50*/  NOP ;  /* 0x0000000000007918 */ /* 0x000fe20000000000 */
[----:B------:R-:W-:Y:S11]  /*7c60*/  BSSY.RECONVERGENT B0, `(.L_x_101) ;  /* 0x000000d000007945 */ /* 0x000ff60003800200 */
[----:B------:R-:W-:Y:S05]  /*7c70*/  @P6 BRA `(.L_x_102) ;  /* 0x00000000002c6947 */ /* 0x000fea0003800000 */
[----:B0-----:R-:W0:Y:S01]  /*7c80*/  LDS R5, [R22+0x4800] ;  /* 0x0048000016057984 */ /* 0x001e220000000800 */
        /* <DEDUP_REMOVED lines=10> */
.L_x_102:
[----:B------:R-:W-:Y:S05]  /*7d30*/  BSYNC.RECONVERGENT B0 ;  /* 0x0000000000007941 */ /* 0x000fea0003800200 */
.L_x_101:
[----:B------:R-:W-:Y:S01]  /*7d40*/  NOP ;  /* 0x0000000000007918 */ /* 0x000fe20000000000 */
[----:B------:R-:W-:Y:S04]  /*7d50*/  BSSY.RECONVERGENT B0, `(.L_x_103) ;  /* 0x000000d000007945 */ /* 0x000fe80003800200 */
[----:B------:R-:W-:Y:S05]  /*7d60*/  @P0 BRA `(.L_x_104) ;  /* 0x00000000002c0947 */ /* 0x000fea0003800000 */
[----:B0-2---:R-:W0:Y:S01]  /*7d70*/  LDS R5, [R22+0x4e00] ;  /* 0x004e000016057984 */ /* 0x005e220000000800 */
        /* <DEDUP_REMOVED lines=10> */
.L_x_104:
[----:B------:R-:W-:Y:S05]  /*7e20*/  BSYNC.RECONVERGENT B0 ;  /* 0x0000000000007941 */ /* 0x000fea0003800200 */
.L_x_103:
[----:B------:R-:W-:Y:S01]  /*7e30*/  NOP ;  /* 0x0000000000007918 */ /* 0x000fe20000000000 */
[----:B------:R-:W-:Y:S04]  /*7e40*/  BSSY.RECONVERGENT B0, `(.L_x_105) ;  /* 0x000000d000007945 */ /* 0x000fe80003800200 */
[----:B------:R-:W-:Y:S05]  /*7e50*/  @P1 BRA `(.L_x_106) ;  /* 0x00000000002c1947 */ /* 0x000fea0003800000 */
[----:B0-23--:R-:W0:Y:S01]  /*7e60*/  LDS R5, [R22+0x5400] ;  /* 0x0054000016057984 */ /* 0x00de220000000800 */
        /* <DEDUP_REMOVED lines=10> */
.L_x_106:
[----:B------:R-:W-:Y:S05]  /*7f10*/  BSYNC.RECONVERGENT B0 ;  /* 0x0000000000007941 */ /* 0x000fea0003800200 */
.L_x_105:
[----:B------:R-:W-:Y:S01]  /*7f20*/  NOP ;  /* 0x0000000000007918 */ /* 0x000fe20000000000 */
[----:B------:R-:W-:Y:S04]  /*7f30*/  BSSY.RECONVERGENT B0, `(.L_x_107) ;  /* 0x000000d000007945 */ /* 0x000fe80003800200 */
[----:B------:R-:W-:Y:S05]  /*7f40*/  @P2 BRA `(.L_x_108) ;  /* 0x00000000002c2947 */ /* 0x000fea0003800000 */
[----:B0-234-:R-:W0:Y:S01]  /*7f50*/  LDS R5, [R22+0x5a00] ;  /* 0x005a000016057984 */ /* 0x01de220000000800 */
[----:B------:R-:W0:Y:S01]  /*7f60*/  LDCU UR5, c[0x0][0x3c4] ;  /* 0x00007880ff0577ac */ /* 0x000e220008000800 */
[----:B------:R-:W2:Y:S01]  /*7f70*/  LDC.64 R8, c[0x0][0x3a0] ;  /* 0x0000e800ff087b82 */ /* 0x000ea20000000a00 */
[----:B0-----:R-:W-:Y:S02]  /*7f80*/  SHF.R.U32.HI R7, RZ, UR5, R5 ;  /* 0x00000005ff077c19 */ /* 0x001fe40008011605 */
[----:B------:R-:W-:Y:S02]  /*7f90*/  LOP3.LUT R5, R5, 0x80000000, RZ, 0x3c, !PT ;  /* 0x8000000005057812 */ /* 0x000fe400078e3cff */
[----:B------:R-:W-:-:S04]  /*7fa0*/  LOP3.LUT R7, R7, UR4, RZ, 0x30, !PT ;  /* 0x0000000407077c12 */ /* 0x000fc8000f8e30ff */
[----:B------:R-:W-:-:S05]  /*7fb0*/  LEA R10, R7, UR6, 0x2 ;  /* 0x00000006070a7c11 */ /* 0x000fca000f8e10ff */
[----:B------:R-:W0:Y:S02]  /*7fc0*/  LDS R7, [R10+0x7800] ;  /* 0x007800000a077984 */ /* 0x000e240000000800 */
[----:B0-----:R-:W-:-:S04]  /*7fd0*/  IMAD.IADD R7, R6, 0x1, R7 ;  /* 0x0000000106077824 */ /* 0x001fc800078e0207 */
[----:B--2---:R-:W-:-:S05]  /*7fe0*/  IMAD.WIDE.U32 R6, R7, 0x4, R8 ;  /* 0x0000000407067825 */ /* 0x004fca00078e0008 */
[----:B------:R0:W-:Y:S02]  /*7ff0*/  STG.E desc[UR8][R6.64], R5 ;  /* 0x0000000506007986 */ /* 0x0001e4000c101908 */
.L_x_108:
[----:B------:R-:W-:Y:S05]  /*8000*/  BSYNC.RECONVERGENT B0 ;  /* 0x0000000000007941 */ /* 0x000fea0003800200 */
.L_x_107:
        /* <DEDUP_REMOVED lines=14> */
.L_x_110:
[----:B------:R-:W-:Y:S05]  /*80f0*/  BSYNC.RECONVERGENT B0 ;  /* 0x0000000000007941 */ /* 0x000fea0003800200 */
.L_x_109:
[----:B------:R-:W-:Y:S01]  /*8100*/  NOP ;  /* 0x0000000000007918 */ /* 0x000fe20000000000 */
[----:B------:R-:W-:Y:S04]  /*8110*/  BSSY.RECONVERGENT B0, `(.L_x_111) ;  /* 0x000000d000007945 */ /* 0x000fe80003800200 */
[----:B------:R-:W-:Y:S05]  /*8120*/  @P4 BRA `(.L_x_112) ;  /* 0x00000000002c4947 */ /* 0x000fea0003800000 */
[----:B0-----:R-:W0:Y:S01]  /*8130*/  LDS R6, [R22+0x6600] ;  /* 0x0066000016067984 */ /* 0x001e220000000800 */
[----:B------:R-:W0:Y:S02]  /*8140*/  LDCU UR5, c[0x0][0x3c4] ;  /* 0x00007880ff0577ac */ /* 0x000e240008000800 */
[----:B0-----:R-:W-:Y:S02]  /*8150*/  SHF.R.U32.HI R4, RZ, UR5, R6 ;  /* 0x00000005ff047c19 */ /* 0x001fe40008011606 */
[----:B--234-:R-:W-:Y:S02]  /*8160*/  LOP3.LUT R9, R6, 0x80000000, RZ, 0x3c, !PT ;  /* 0x8000000006097812 */ /* 0x01cfe400078e3cff */
[----:B------:R-:W-:-:S04]  /*8170*/  LOP3.LUT R4, R4, UR4, RZ, 0x30, !PT ;  /* 0x0000000404047c12 */ /* 0x000fc8000f8e30ff */
[----:B------:R-:W-:Y:S02]  /*8180*/  LEA R7, R4, UR6, 0x2 ;  /* 0x0000000604077c11 */ /* 0x000fe4000f8e10ff */
[----:B------:R-:W0:Y:S04]  /*8190*/  LDC.64 R4, c[0x0][0x3a0] ;  /* 0x0000e800ff047b82 */ /* 0x000e280000000a00 */
[----:B------:R-:W2:Y:S02]  /*81a0*/  LDS R7, [R7+0x7800] ;  /* 0x0078000007077984 */ /* 0x000ea40000000800 */
[----:B--2---:R-:W-:-:S04]  /*81b0*/  IMAD.IADD R11, R2, 0x1, R7 ;  /* 0x00000001020b7824 */ /* 0x004fc800078e0207 */
[----:B0-----:R-:W-:-:S05]  /*81c0*/  IMAD.WIDE.U32 R4, R11, 0x4, R4 ;  /* 0x000000040b047825 */ /* 0x001fca00078e0004 */
[----:B------:R0:W-:Y:S02]  /*81d0*/  STG.E desc[UR8][R4.64], R9 ;  /* 0x0000000904007986 */ /* 0x0001e4000c101908 */
.L_x_112:
[----:B------:R-:W-:Y:S05]  /*81e0*/  BSYNC.RECONVERGENT B0 ;  /* 0x0000000000007941 */ /* 0x000fea0003800200 */
.L_x_111:
[----:B------:R-:W-:Y:S01]  /*81f0*/  NOP ;  /* 0x0000000000007918 */ /* 0x000fe20000000000 */
[----:B------:R-:W-:Y:S04]  /*8200*/  BSSY.RECONVERGENT B0, `(.L_x_113) ;  /* 0x000000d000007945 */ /* 0x000fe80003800200 */
[----:B------:R-:W-:Y:S05]  /*8210*/  @P5 BRA `(.L_x_114) ;  /* 0x00000000002c5947 */ /* 0x000fea0003800000 */
[----:B------:R-:W0:Y:S01]  /*8220*/  LDS R2, [R22+0x6c00] ;  /* 0x006c000016027984 */ /* 0x000e220000000800 */
[----:B------:R-:W0:Y:S02]  /*8230*/  LDCU UR5, c[0x0][0x3c4] ;  /* 0x00007880ff0577ac */ /* 0x000e240008000800 */
[----:B0-----:R-:W-:-:S04]  /*8240*/  SHF.R.U32.HI R4, RZ, UR5, R2 ;  /* 0x00000005ff047c19 */ /* 0x001fc80008011602 */
[----:B------:R-:W-:-:S04]  /*8250*/  LOP3.LUT R4, R4, UR4, RZ, 0x30, !PT ;  /* 0x0000000404047c12 */ /* 0x000fc8000f8e30ff */
[----:B------:R-:W-:Y:S02]  /*8260*/  LEA R6, R4, UR6, 0x2 ;  /* 0x0000000604067c11 */ /* 0x000fe4000f8e10ff */
[----:B--234-:R-:W0:Y:S03]  /*8270*/  LDC.64 R4, c[0x0][0x3a0] ;  /* 0x0000e800ff047b82 */ /* 0x01ce260000000a00 */
[----:B------:R-:W2:Y:S02]  /*8280*/  LDS R7, [R6+0x7800] ;  /* 0x0078000006077984 */ /* 0x000ea40000000800 */
[----:B--2---:R-:W-:Y:S01]  /*8290*/  IMAD.IADD R9, R0, 0x1, R7 ;  /* 0x0000000100097824 */ /* 0x004fe200078e0207 */
[----:B------:R-:W-:-:S03]  /*82a0*/  LOP3.LUT R7, R2, 0x80000000, RZ, 0x3c, !PT ;  /* 0x8000000002077812 */ /* 0x000fc600078e3cff */
[----:B0-----:R-:W-:-:S05]  /*82b0*/  IMAD.WIDE.U32 R4, R9, 0x4, R4 ;  /* 0x0000000409047825 */ /* 0x001fca00078e0004 */
[----:B------:R0:W-:Y:S02]  /*82c0*/  STG.E desc[UR8][R4.64], R7 ;  /* 0x0000000704007986 */ /* 0x0001e4000c101908 */
.L_x_114:
[----:B------:R-:W-:Y:S05]  /*82d0*/  BSYNC.RECONVERGENT B0 ;  /* 0x0000000000007941 */ /* 0x000fea0003800200 */
.L_x_113:
[----:B------:R-:W-:Y:S01]  /*82e0*/  NOP ;  /* 0x0000000000007918 */ /* 0x000fe20000000000 */
[----:B-1----:R-:W1:Y:S01]  /*82f0*/  LDS R22, [R22+0x7200] ;  /* 0x0072000016167984 */ /* 0x002e620000000800 */
[----:B------:R-:W1:Y:S01]  /*8300*/  LDCU UR5, c[0x0][0x3c4] ;  /* 0x00007880ff0577ac */ /* 0x000e620008000800 */
[----:B------:R-:W-:-:S05]  /*8310*/  VIADD R28, R29, 0x1c80 ;  /* 0x00001c801d1c7836 */ /* 0x000fca0000000000 */
[----:B------:R-:W-:-:S13]  /*8320*/  ISETP.GE.AND P0, PT, R28, R3, PT ;  /* 0x000000031c00720c */ /* 0x000fda0003f06270 */
[----:B------:R-:W5:Y:S01]  /*8330*/  @!P0 LDC.64 R2, c[0x0][0x3a0] ;  /* 0x0000e800ff028b82 */ /* 0x000f620000000a00 */
[----:B-1----:R-:W-:Y:S02]  /*8340*/  SHF.R.U32.HI R0, RZ, UR5, R22 ;  /* 0x00000005ff007c19 */ /* 0x002fe40008011616 */
[----:B0-----:R-:W-:Y:S02]  /*8350*/  @!P0 LOP3.LUT R7, R22, 0x80000000, RZ, 0x3c, !PT ;  /* 0x8000000016078812 */ /* 0x001fe400078e3cff */
[----:B------:R-:W-:-:S04]  /*8360*/  LOP3.LUT R0, R0, UR4, RZ, 0x30, !PT ;  /* 0x0000000400007c12 */ /* 0x000fc8000f8e30ff */
[----:B------:R-:W-:-:S05]  /*8370*/  LEA R0, R0, UR6, 0x2 ;  /* 0x0000000600007c11 */ /* 0x000fca000f8e10ff */
[----:B--234-:R-:W0:Y:S02]  /*8380*/  LDS R5, [R0+0x7800] ;  /* 0x0078000000057984 */ /* 0x01ce240000000800 */
[----:B0-----:R-:W-:-:S04]  /*8390*/  IMAD.IADD R5, R28, 0x1, R5 ;  /* 0x000000011c057824 */ /* 0x001fc800078e0205 */
[----:B-----5:R-:W-:-:S05]  /*83a0*/  @!P0 IMAD.WIDE.U32 R2, R5, 0x4, R2 ;  /* 0x0000000405028825 */ /* 0x020fca00078e0002 */
[----:B------:R-:W-:Y:S01]  /*83b0*/  @!P0 STG.E desc[UR8][R2.64], R7 ;  /* 0x0000000702008986 */ /* 0x000fe2000c101908 */
[----:B------:R-:W-:Y:S01]  /*83c0*/  NOP ;  /* 0x0000000000007918 */ /* 0x000fe20000000000 */
[----:B------:R-:W-:Y:S05]  /*83d0*/  EXIT ;  /* 0x000000000000794d */ /* 0x000fea0003800000 */
.L_x_25:
[----:B------:R-:W-:Y:S02]  /*83e0*/  IMAD.MOV.U32 R19, RZ, RZ, 0x1 ;  /* 0x00000001ff137424 */ /* 0x000fe400078e00ff */
[----:B------:R-:W-:Y:S02]  /*83f0*/  IMAD.MOV.U32 R53, RZ, RZ, R27 ;  /* 0x000000ffff357224 */ /* 0x000fe400078e001b */
[----:B------:R-:W-:Y:S02]  /*8400*/  IMAD.MOV.U32 R50, RZ, RZ, RZ ;  /* 0x000000ffff327224 */ /* 0x000fe400078e00ff */
[----:B------:R-:W-:-:S07]  /*8410*/  IMAD.MOV.U32 R49, RZ, RZ, -0x1 ;  /* 0xffffffffff317424 */ /* 0x000fce00078e00ff */
[----:B------:R-:W-:Y:S05]  /*8420*/  WARPSYNC.COLLECTIVE R49, `(.L_x_115) ;  /* 0x0000000031087348 */ /* 0x000fea0003c00000 */
[----:B------:R0:W1:Y:S02]  /*8430*/  SHFL.UP P0, R19, R53, R19, R50 ;  /* 0x0400001335137389 */ /* 0x0000640000000032 */
[----:B01----:R-:W-:Y:S05]  /*8440*/  ENDCOLLECTIVE ;  /* 0x000000000000791b */ /* 0x003fea0003800000 */
.L_x_115:
[----:B------:R-:W-:Y:S02]  /*8450*/  IMAD.MOV.U32 R52, RZ, RZ, R19 ;  /* 0x000000ffff347224 */ /* 0x000fe400078e0013 */
[----:B------:R-:W-:Y:S02]  /*8460*/  IMAD.MOV.U32 R19, RZ, RZ, 0x2 ;  /* 0x00000002ff137424 */ /* 0x000fe400078e00ff */
[----:B------:R-:W-:-:S04]  /*8470*/  @P0 IMAD.IADD R52, R27, 0x1, R52 ;  /* 0x000000011b340824 */ /* 0x000fc800078e0234 */
[----:B------:R-:W-:-:S07]  /*8480*/  IMAD.MOV.U32 R53, RZ, RZ, R52 ;  /* 0x000000ffff357224 */ /* 0x000fce00078e0034 */
[----:B------:R-:W-:Y:S05]  /*8490*/  WARPSYNC.COLLECTIVE R49, `(.L_x_116) ;  /* 0x0000000031087348 */ /* 0x000fea0003c00000 */
[----:B------:R0:W1:Y:S02]  /*84a0*/  SHFL.UP P0, R19, R53, R19, R50 ;  /* 0x0400001335137389 */ /* 0x0000640000000032 */
[----:B01----:R-:W-:Y:S05]  /*84b0*/  ENDCOLLECTIVE ;  /* 0x000000000000791b */ /* 0x003fea0003800000 */
.L_x_116:
[----:B------:R-:W-:Y:S02]  /*84c0*/  IMAD.MOV.U32 R51, RZ, RZ, R19 ;  /* 0x000000ffff337224 */ /* 0x000fe400078e0013 */
[----:B------:R-:W-:Y:S02]  /*84d0*/  IMAD.MOV.U32 R19, RZ, RZ, 0x4 ;  /* 0x00000004ff137424 */ /* 0x000fe400078e00ff */
[----:B------:R-:W-:-:S04]  /*84e0*/  @P0 IMAD.IADD R51, R52, 0x1, R51 ;  /* 0x0000000134330824 */ /* 0x000fc800078e0233 */
[----:B------:R-:W-:-:S07]  /*84f0*/  IMAD.MOV.U32 R53, RZ, RZ, R51 ;  /* 0x000000ffff357224 */ /* 0x000fce00078e0033 */
[----:B------:R-:W-:Y:S05]  /*8500*/  WARPSYNC.COLLECTIVE R49, `(.L_x_117) ;  /* 0x0000000031087348 */ /* 0x000fea0003c00000 */
[----:B------:R0:W1:Y:S02]  /*8510*/  SHFL.UP P0, R19, R53, R19, R50 ;  /* 0x0400001335137389 */ /* 0x0000640000000032 */
[----:B01----:R-:W-:Y:S05]  /*8520*/  ENDCOLLECTIVE ;  /* 0x000000000000791b */ /* 0x003fea0003800000 */
.L_x_117:
[----:B------:R-:W-:Y:S02]  /*8530*/  IMAD.MOV.U32 R52, RZ, RZ, R19 ;  /* 0x000000ffff347224 */ /* 0x000fe400078e0013 */
[----:B------:R-:W-:Y:S02]  /*8540*/  IMAD.MOV.U32 R19, RZ, RZ, 0x8 ;  /* 0x00000008ff137424 */ /* 0x000fe400078e00ff */
[----:B------:R-:W-:-:S04]  /*8550*/  @P0 IMAD.IADD R52, R51, 0x1, R52 ;  /* 0x0000000133340824 */ /* 0x000fc800078e0234 */
[----:B------:R-:W-:-:S07]  /*8560*/  IMAD.MOV.U32 R53, RZ, RZ, R52 ;  /* 0x000000ffff357224 */ /* 0x000fce00078e0034 */
[----:B------:R-:W-:Y:S05]  /*8570*/  WARPSYNC.COLLECTIVE R49, `(.L_x_118) ;  /* 0x0000000031087348 */ /* 0x000fea0003c00000 */
[----:B------:R0:W1:Y:S02]  /*8580*/  SHFL.UP P0, R19, R53, R19, R50 ;  /* 0x0400001335137389 */ /* 0x0000640000000032 */
[----:B01----:R-:W-:Y:S05]  /*8590*/  ENDCOLLECTIVE ;  /* 0x000000000000791b */ /* 0x003fea0003800000 */
.L_x_118:
[----:B------:R-:W-:Y:S02]  /*85a0*/  IMAD.MOV.U32 R53, RZ, RZ, R19 ;  /* 0x000000ffff357224 */ /* 0x000fe400078e0013 */
[----:B------:R-:W-:Y:S02]  /*85b0*/  IMAD.MOV.U32 R19, RZ, RZ, 0x10 ;  /* 0x00000010ff137424 */ /* 0x000fe400078e00ff */
[----:B------:R-:W-:-:S07]  /*85c0*/  @P0 IMAD.IADD R53, R52, 0x1, R53 ;  /* 0x0000000134350824 */ /* 0x000fce00078e0235 */
[----:B------:R-:W-:Y:S05]  /*85d0*/  WARPSYNC.COLLECTIVE R49, `(.L_x_119) ;  /* 0x0000000031087348 */ /* 0x000fea0003c00000 */
[----:B------:R0:W1:Y:S02]  /*85e0*/  SHFL.UP P0, R19, R53, R19, R50 ;  /* 0x0400001335137389 */ /* 0x0000640000000032 */
[----:B01----:R-:W-:Y:S05]  /*85f0*/  ENDCOLLECTIVE ;  /* 0x000000000000791b */ /* 0x003fea0003800000 */
.L_x_119:
[----:B------:R-:W-:Y:S01]  /*8600*/  IMAD.MOV.U32 R51, RZ, RZ, R19 ;  /* 0x000000ffff337224 */ /* 0x000fe200078e0013 */
[----:B------:R-:W-:Y:S06]  /*8610*/  BRA `(.L_x_120) ;  /* 0xffffff9c00ac7947 */ /* 0x000fec000383ffff */
.L_x_121:
[----:B------:R-:W-:-:S00]  /*8620*/  BRA `(.L_x_121) ;  /* 0xfffffffc00fc7947 */ /* 0x000fc0000383ffff */
[----:B------:R-:W-:-:S00]  /*8630*/  NOP ;  /* 0x0000000000007918 */ /* 0x000fc00000000000 */
        /* <DEDUP_REMOVED lines=12> */
.L_x_220:


//--------------------- .text._ZN3cub18CUB_300001_SM_10006detail10radix_sort33DeviceRadixSortExclusiveSumKernelINS1_5radix10policy_hubIiNS0_8NullTypeEjE10Policy1000EjEEvPT0_ --------------------------
	.section	.text._ZN3cub18CUB_300001_SM_10006detail10radix_sort33DeviceRadixSortExclusiveSumKernelINS1_5radix10policy_hubIiNS0_8NullTypeEjE10Policy1000EjEEvPT0_,"ax",@progbits
	.align	128
        .global         _ZN3cub18CUB_300001_SM_10006detail10radix_sort33DeviceRadixSortExclusiveSumKernelINS1_5radix10policy_hubIiNS0_8NullTypeEjE10Policy1000EjEEvPT0_
        .type           _ZN3cub18CUB_300001_SM_10006detail10radix_sort33DeviceRadixSortExclusiveSumKernelINS1_5radix10policy_hubIiNS0_8NullTypeEjE10Policy1000EjEEvPT0_,@function
        .size           _ZN3cub18CUB_300001_SM_10006detail10radix_sort33DeviceRadixSortExclusiveSumKernelINS1_5radix10policy_hubIiNS0_8NullTypeEjE10Policy1000EjEEvPT0_,(.L_x_221 - _ZN3cub18CUB_300001_SM_10006detail10radix_sort33DeviceRadixSortExclusiveSumKernelINS1_5radix10policy_hubIiNS0_8NullTypeEjE10Policy1000EjEEvPT0_)
        .other          _ZN3cub18CUB_300001_SM_10006detail10radix_sort33DeviceRadixSortExclusiveSumKernelINS1_5radix10policy_hubIiNS0_8NullTypeEjE10Policy1000EjEEvPT0_,@"STO_CUDA_ENTRY STV_DEFAULT"
_ZN3cub18CUB_300001_SM_10006detail10radix_sort33DeviceRadixSortExclusiveSumKernelINS1_5radix10policy_hubIiNS0_8NullTypeEjE10Policy1000EjEEvPT0_:
.text._ZN3cub18CUB_300001_SM_10006detail10radix_sort33DeviceRadixSortExclusiveSumKernelINS1_5radix10policy_hubIiNS0_8NullTypeEjE10Policy1000EjEEvPT0_:
[----:B------:R-:W-:Y:S01]  /*0000*/  LDC R1, c[0x0][0x37c] ;  /* 0x0000df00ff017b82 */ /* 0x000fe20000000800 */
[----:B------:R-:W0:Y:S07]  /*0010*/  S2R R4, SR_TID.X ;  /* 0x0000000000047919 */ /* 0x000e2e0000002100 */
[----:B------:R-:W1:Y:S01]  /*0020*/  LDC.64 R2, c[0x0][0x380] ;  /* 0x0000e000ff027b82 */ /* 0x000e620000000a00 */
[----:B------:R-:W2:Y:S01]  /*0030*/  LDCU.64 UR4, c[0x0][0x358] ;  /* 0x00006b00ff0477ac */ /* 0x000ea20008000a00 */
[----:B------:R-:W3:Y:S01]  /*0040*/  S2R R5, SR_CTAID.X ;  /* 0x0000000000057919 */ /* 0x000ee20000002500 */
[----:B0-----:R-:W-:Y:S01]  /*0050*/  ISETP.GT.U32.AND P1, PT, R4, 0xff, PT ;  /* 0x000000ff0400780c */ /* 0x001fe20003f24070 */
[----:B---3--:R-:W-:-:S04]  /*0060*/  IMAD R5, R5, 0x100, R4 ;  /* 0x0000010005057824 */ /* 0x008fc800078e0204 */
[----:B-1----:R-:W-:-:S08]  /*0070*/  IMAD.WIDE R2, R5, 0x4, R2 ;  /* 0x0000000405027825 */ /* 0x002fd000078e0202 */
[----:B--2---:R-:W2:Y:S01]  /*0080*/  @!P1 LDG.E R7, desc[UR4][R2.64] ;  /* 0x0000000402079981 */ /* 0x004ea2000c1e1900 */
[----:B------:R-:W-:Y:S02]  /*0090*/  MOV R0, 0x400 ;  /* 0x0000040000007802 */ /* 0x000fe40000000f00 */
[C---:B------:R-:W-:Y:S01]  /*00a0*/  ISETP.GT.U32.AND P0, PT, R4.reuse, 0x1f, PT ;  /* 0x0000001f0400780c */ /* 0x040fe20003f04070 */
[----:B------:R-:W0:Y:S02]  /*00b0*/  S2R R5, SR_CgaCtaId ;  /* 0x0000000000057919 */ /* 0x000e240000008800 */
[----:B0-----:R-:W-:Y:S02]  /*00c0*/  LEA R5, R5, R0, 0x18 ;  /* 0x0000000005057211 */ /* 0x001fe400078ec0ff */
[----:B------:R-:W-:-:S05]  /*00d0*/  LEA.HI R0, R4, R4, RZ, 0x1d ;  /* 0x0000000404007211 */ /* 0x000fca00078fe8ff */
[----:B------:R-:W-:-:S05]  /*00e0*/  IMAD R0, R0, 0x4, R5 ;  /* 0x0000000400007824 */ /* 0x000fca00078e0205 */
[----:B--2---:R0:W-:Y:S01]  /*00f0*/  STS [R0+0x10], R7 ;  /* 0x0000100700007388 */ /* 0x0041e20000000800 */
[----:B------:R-:W-:Y:S06]  /*0100*/  BAR.SYNC.DEFER_BLOCKING 0x0 ;  /* 0x0000000000007b1d */ /* 0x000fec0000010000 */
[----:B------:R-:W-:Y:S05]  /*0110*/  @P0 BRA `(.L_x_122) ;  /* 0x0000000000a40947 */ /* 0x000fea0003800000 */
[----:B------:R-:W-:Y:S01]  /*0120*/  IMAD R4, R4, 0x24, R5 ;  /* 0x0000002404047824 */ /* 0x000fe200078e0205 */
[----:B------:R-:W-:-:S04]  /*0130*/  UMOV UR6, 0xffffffff ;  /* 0xffffffff00067882 */ /* 0x000fc80000000000 */
[----:B------:R-:W-:Y:S04]  /*0140*/  LDS R9, [R4+0x10] ;  /* 0x0000100004097984 */ /* 0x000fe80000000800 */
[----:B------:R-:W-:Y:S04]  /*0150*/  LDS R10, [R4+0x14] ;  /* 0x00001400040a7984 */ /* 0x000fe80000000800 */
[----:B------:R-:W1:Y:S04]  /*0160*/  LDS R11, [R4+0x18] ;  /* 0x00001800040b7984 */ /* 0x000e680000000800 */
[----:B------:R-:W-:Y:S04]  /*0170*/  LDS R8, [R4+0x1c] ;  /* 0x00001c0004087984 */ /* 0x000fe80000000800 */
[----:B0-----:R-:W0:Y:S04]  /*0180*/  LDS R7, [R4+0x20] ;  /* 0x0000200004077984 */ /* 0x001e280000000800 */
[----:B------:R-:W-:Y:S04]  /*0190*/  LDS R6, [R4+0x24] ;  /* 0x0000240004067984 */ /* 0x000fe80000000800 */
[----:B------:R-:W2:Y:S04]  /*01a0*/  LDS R5, [R4+0x28] ;  /* 0x0000280004057984 */ /* 0x000ea80000000800 */
[----:B------:R-:W3:Y:S01]  /*01b0*/  LDS R12, [R4+0x2c] ;  /* 0x00002c00040c7984 */ /* 0x000ee20000000800 */
[----:B-1----:R-:W-:-:S04]  /*01c0*/  IADD3 R13, PT, PT, R11, R10, R9 ;  /* 0x0000000a0b0d7210 */ /* 0x002fc80007ffe009 */
[----:B0-----:R-:W-:-:S04]  /*01d0*/  IADD3 R13, PT, PT, R7, R13, R8 ;  /* 0x0000000d070d7210 */ /* 0x001fc80007ffe008 */
[----:B--2---:R-:W-:-:S04]  /*01e0*/  IADD3 R13, PT, PT, R5, R13, R6 ;  /* 0x0000000d050d7210 */ /* 0x004fc80007ffe006 */
[----:B---3--:R-:W-:Y:S01]  /*01f0*/  IADD3 R12, PT, PT, R12, R13, RZ ;  /* 0x0000000d0c0c7210 */ /* 0x008fe20007ffe0ff */
[----:B------:R-:W-:Y:S06]  /*0200*/  BRA.DIV UR6, `(.L_x_123) ;  /* 0x0000000206807947 */ /* 0x000fec000b800000 */
[----:B------:R-:W0:Y:S02]  /*0210*/  SHFL.UP P0, R13, R12, 0x1, RZ ;  /* 0x042000000c0d7989 */ /* 0x000e2400000000ff */
[----:B0-----:R-:W-:-:S05]  /*0220*/  @P0 IMAD.IADD R13, R12, 0x1, R13 ;  /* 0x000000010c0d0824 */ /* 0x001fca00078e020d */
[----:B------:R-:W0:Y:S02]  /*0230*/  SHFL.UP P0, R14, R13, 0x2, RZ ;  /* 0x044000000d0e7989 */ /* 0x000e2400000000ff */
[----:B0-----:R-:W-:-:S05]  /*0240*/  @P0 IMAD.IADD R14, R13, 0x1, R14 ;  /* 0x000000010d0e0824 */ /* 0x001fca00078e020e */
[----:B------:R-:W0:Y:S02]  /*0250*/  SHFL.UP P0, R15, R14, 0x4, RZ ;  /* 0x048000000e0f7989 */ /* 0x000e2400000000ff */
[----:B0-----:R-:W-:-:S05]  /*0260*/  @P0 IADD3 R15, PT, PT, R14, R15, RZ ;  /* 0x0000000f0e0f0210 */ /* 0x001fca0007ffe0ff */
[----:B------:R-:W0:Y:S02]  /*0270*/  SHFL.UP P0, R16, R15, 0x8, RZ ;  /* 0x050000000f107989 */ /* 0x000e2400000000ff */
[----:B0-----:R-:W-:-:S05]  /*0280*/  @P0 IMAD.IADD R16, R15, 0x1, R16 ;  /* 0x000000010f100824 */ /* 0x001fca00078e0210 */
[----:B------:R0:W1:Y:S02]  /*0290*/  SHFL.UP P0, R17, R16, 0x10, RZ ;  /* 0x0600000010117989 */ /* 0x00006400000000ff */
.L_x_129:
[----:B-1----:R-:W-:-:S05]  /*02a0*/  @P0 IMAD.IADD R17, R16, 0x1, R17 ;  /* 0x0000000110110824 */ /* 0x002fca00078e0211 */
[----:B------:R-:W-:-:S05]  /*02b0*/  IADD3 R12, PT, PT, -R12, R17, RZ ;  /* 0x000000110c0c7210 */ /* 0x000fca0007ffe1ff */
[----:B------:R-:W-:Y:S01]  /*02c0*/  IMAD.IADD R9, R9, 0x1, R12 ;  /* 0x0000000109097824 */ /* 0x000fe200078e020c */
[----:B------:R1:W-:Y:S03]  /*02d0*/  STS [R4+0x10], R12 ;  /* 0x0000100c04007388 */ /* 0x0003e60000000800 */
[----:B------:R-:W-:Y:S01]  /*02e0*/  IMAD.IADD R10, R10, 0x1, R9 ;  /* 0x000000010a0a7824 */ /* 0x000fe200078e0209 */
[----:B------:R1:W-:Y:S04]  /*02f0*/  STS [R4+0x14], R9 ;  /* 0x0000140904007388 */ /* 0x0003e80000000800 */
[----:B------:R-:W-:Y:S01]  /*0300*/  IADD3 R11, PT, PT, R11, R10, RZ ;  /* 0x0000000a0b0b7210 */ /* 0x000fe20007ffe0ff */
[----:B------:R1:W-:Y:S04]  /*0310*/  STS [R4+0x18], R10 ;  /* 0x0000180a04007388 */ /* 0x0003e80000000800 */
        /* <DEDUP_REMOVED lines=8> */
[----:B------:R1:W-:Y:S02]  /*03a0*/  STS [R4+0x2c], R5 ;  /* 0x00002c0504007388 */ /* 0x0003e40000000800 */
.L_x_122:
[----:B------:R-:W-:Y:S05]  /*03b0*/  WARPSYNC.ALL ;  /* 0x0000000000007948 */ /* 0x000fea0003800000 */
[----:B------:R-:W-:Y:S06]  /*03c0*/  BAR.SYNC.DEFER_BLOCKING 0x0 ;  /* 0x0000000000007b1d */ /* 0x000fec0000010000 */
[----:B------:R-:W-:Y:S05]  /*03d0*/  @P1 EXIT ;  /* 0x000000000000194d */ /* 0x000fea0003800000 */
[----:B-1----:R-:W1:Y:S04]  /*03e0*/  LDS R5, [R0+0x10] ;  /* 0x0000100000057984 */ /* 0x002e680000000800 */
[----:B-1----:R-:W-:Y:S01]  /*03f0*/  STG.E desc[UR4][R2.64], R5 ;  /* 0x0000000502007986 */ /* 0x002fe2000c101904 */
[----:B------:R-:W-:Y:S05]  /*0400*/  EXIT ;  /* 0x000000000000794d */ /* 0x000fea0003800000 */
.L_x_123:
[----:B------:R-:W-:Y:S02]  /*0410*/  HFMA2 R20, -RZ, RZ, 0, 5.9604644775390625e-08 ;  /* 0x00000001ff147431 */ /* 0x000fe400000001ff */
[----:B------:R-:W-:Y:S01]  /*0420*/  IMAD.MOV.U32 R19, RZ, RZ, R12 ;  /* 0x000000ffff137224 */ /* 0x000fe200078e000c */
[----:B------:R-:W-:Y:S01]  /*0430*/  MOV R18, 0xffffffff ;  /* 0xffffffff00127802 */ /* 0x000fe20000000f00 */
[----:B------:R-:W-:-:S07]  /*0440*/  IMAD.MOV.U32 R21, RZ, RZ, RZ ;  /* 0x000000ffff157224 */ /* 0x000fce00078e00ff */
[----:B------:R-:W-:Y:S05]  /*0450*/  WARPSYNC.COLLECTIVE R18, `(.L_x_124) ;  /* 0x0000000012087348 */ /* 0x000fea0003c00000 */
[----:B------:R0:W1:Y:S02]  /*0460*/  SHFL.UP P0, R17, R19, R20, R21 ;  /* 0x0400001413117389 */ /* 0x0000640000000015 */
[----:B01----:R-:W-:Y:S05]  /*0470*/  ENDCOLLECTIVE ;  /* 0x000000000000791b */ /* 0x003fea0003800000 */
.L_x_124:
[----:B------:R-:W-:Y:S02]  /*0480*/  HFMA2 R20, -RZ, RZ, 0, 1.1920928955078125e-07 ;  /* 0x00000002ff147431 */ /* 0x000fe400000001ff */
[----:B------:R-:W-:-:S05]  /*0490*/  IMAD.MOV.U32 R13, RZ, RZ, R17 ;  /* 0x000000ffff0d7224 */ /* 0x000fca00078e0011 */
[----:B------:R-:W-:-:S05]  /*04a0*/  @P0 IADD3 R13, PT, PT, R12, R13, RZ ;  /* 0x0000000d0c0d0210 */ /* 0x000fca0007ffe0ff */
[----:B------:R-:W-:-:S07]  /*04b0*/  IMAD.MOV.U32 R19, RZ, RZ, R13 ;  /* 0x000000ffff137224 */ /* 0x000fce00078e000d */
[----:B------:R-:W-:Y:S05]  /*04c0*/  WARPSYNC.COLLECTIVE R18, `(.L_x_125) ;  /* 0x0000000012087348 */ /* 0x000fea0003c00000 */
[----:B------:R0:W1:Y:S02]  /*04d0*/  SHFL.UP P0, R17, R19, R20, R21 ;  /* 0x0400001413117389 */ /* 0x0000640000000015 */
[----:B01----:R-:W-:Y:S05]  /*04e0*/  ENDCOLLECTIVE ;  /* 0x000000000000791b */ /* 0x003fea0003800000 */
.L_x_125:
[----:B------:R-:W-:Y:S01]  /*04f0*/  MOV R20, 0x4 ;  /* 0x0000000400147802 */ /* 0x000fe20000000f00 */
[----:B------:R-:W-:-:S05]  /*0500*/  IMAD.MOV.U32 R14, RZ, RZ, R17 ;  /* 0x000000ffff0e7224 */ /* 0x000fca00078e0011 */
[----:B------:R-:W-:-:S05]  /*0510*/  @P0 IADD3 R14, PT, PT, R13, R14, RZ ;  /* 0x0000000e0d0e0210 */ /* 0x000fca0007ffe0ff */
[----:B------:R-:W-:-:S07]  /*0520*/  IMAD.MOV.U32 R19, RZ, RZ, R14 ;  /* 0x000000ffff137224 */ /* 0x000fce00078e000e */
[----:B------:R-:W-:Y:S05]  /*0530*/  WARPSYNC.COLLECTIVE R18, `(.L_x_126) ;  /* 0x0000000012087348 */ /* 0x000fea0003c00000 */
[----:B------:R0:W1:Y:S02]  /*0540*/  SHFL.UP P0, R17, R19, R20, R21 ;  /* 0x0400001413117389 */ /* 0x0000640000000015 */
[----:B01----:R-:W-:Y:S05]  /*0550*/  ENDCOLLECTIVE ;  /* 0x000000000000791b */ /* 0x003fea0003800000 */
.L_x_126:
[----:B------:R-:W-:Y:S02]  /*0560*/  HFMA2 R20, -RZ, RZ, 0, 4.76837158203125e-07 ;  /* 0x00000008ff147431 */ /* 0x000fe400000001ff */
[----:B------:R-:W-:-:S05]  /*0570*/  IMAD.MOV.U32 R15, RZ, RZ, R17 ;  /* 0x000000ffff0f7224 */ /* 0x000fca00078e0011 */
[----:B------:R-:W-:-:S05]  /*0580*/  @P0 IADD3 R15, PT, PT, R14, R15, RZ ;  /* 0x0000000f0e0f0210 */ /* 0x000fca0007ffe0ff */
[----:B------:R-:W-:-:S07]  /*0590*/  IMAD.MOV.U32 R19, RZ, RZ, R15 ;  /* 0x000000ffff137224 */ /* 0x000fce00078e000f */
[----:B------:R-:W-:Y:S05]  /*05a0*/  WARPSYNC.COLLECTIVE R18, `(.L_x_127) ;  /* 0x0000000012087348 */ /* 0x000fea0003c00000 */
[----:B------:R0:W1:Y:S02]  /*05b0*/  SHFL.UP P0, R17, R19, R20, R21 ;  /* 0x0400001413117389 */ /* 0x0000640000000015 */
[----:B01----:R-:W-:Y:S05]  /*05c0*/  ENDCOLLECTIVE ;  /* 0x000000000000791b */ /* 0x003fea0003800000 */
.L_x_127:
[----:B------:R-:W-:Y:S01]  /*05d0*/  MOV R20, 0x10 ;  /* 0x0000001000147802 */ /* 0x000fe20000000f00 */
[----:B------:R-:W-:-:S05]  /*05e0*/  IMAD.MOV.U32 R16, RZ, RZ, R17 ;  /* 0x000000ffff107224 */ /* 0x000fca00078e0011 */
[----:B------:R-:W-:-:S05]  /*05f0*/  @P0 IADD3 R16, PT, PT, R15, R16, RZ ;  /* 0x000000100f100210 */ /* 0x000fca0007ffe0ff */
[----:B------:R-:W-:-:S07]  /*0600*/  IMAD.MOV.U32 R19, RZ, RZ, R16 ;  /* 0x000000ffff137224 */ /* 0x000fce00078e0010 */
[----:B------:R-:W-:Y:S05]  /*0610*/  WARPSYNC.COLLECTIVE R18, `(.L_x_128) ;  /* 0x0000000012087348 */ /* 0x000fea0003c00000 */
[----:B------:R0:W1:Y:S02]  /*0620*/  SHFL.UP P0, R17, R19, R20, R21 ;  /* 0x0400001413117389 */ /* 0x0000640000000015 */
[----:B01----:R-:W-:Y:S05]  /*0630*/  ENDCOLLECTIVE ;  /* 0x000000000000791b */ /* 0x003fea0003800000 */
.L_x_128:
[----:B------:R-:W-:Y:S05]  /*0640*/  BRA `(.L_x_129) ;  /* 0xfffffffc00147947 */ /* 0x000fea000383ffff */
.L_x_130:
        /* <DEDUP_REMOVED lines=11> */
.L_x_221:


//--------------------- .text._ZN3cub18CUB_300001_SM_10006detail10radix_sort30DeviceRadixSortHistogramKernelINS1_5radix10policy_hubIiNS0_8NullTypeEjE10Policy1000ELNS0_9SortOrderE0EijNS1_21identity_decomposer_tEEEvPT2_PKT1_SB_iiT3_ --------------------------
	.section	.text._ZN3cub18CUB_300001_SM_10006detail10radix_sort30DeviceRadixSortHistogramKernelINS1_5radix10policy_hubIiNS0_8NullTypeEjE10Policy1000ELNS0_9SortOrderE0EijNS1_21identity_decomposer_tEEEvPT2_PKT1_SB_iiT3_,"ax",@progbits
	.align	128
        .global         _ZN3cub18CUB_300001_SM_10006detail10radix_sort30DeviceRadixSortHistogramKernelINS1_5radix10policy_hubIiNS0_8NullTypeEjE10Policy1000ELNS0_9SortOrderE0EijNS1_21identity_decomposer_tEEEvPT2_PKT1_SB_iiT3_
        .type           _ZN3cub18CUB_300001_SM_10006detail10radix_sort30DeviceRadixSortHistogramKernelINS1_5radix10policy_hubIiNS0_8NullTypeEjE10Policy1000ELNS0_9SortOrderE0EijNS1_21identity_decomposer_tEEEvPT2_PKT1_SB_iiT3_,@function
        .size           _ZN3cub18CUB_300001_SM_10006detail10radix_sort30DeviceRadixSortHistogramKernelINS1_5radix10policy_hubIiNS0_8NullTypeEjE10Policy1000ELNS0_9SortOrderE0EijNS1_21identity_decomposer_tEEEvPT2_PKT1_SB_iiT3_,(.L_x_222 - _ZN3cub18CUB_300001_SM_10006detail10radix_sort30DeviceRadixSortHistogramKernelINS1_5radix10policy_hubIiNS0_8NullTypeEjE10Policy1000ELNS0_9SortOrderE0EijNS1_21identity_decomposer_tEEEvPT2_PKT1_SB_iiT3_)
        .other          _ZN3cub18CUB_300001_SM_10006detail10radix_sort30DeviceRadixSortHistogramKernelINS1_5radix10policy_hubIiNS0_8NullTypeEjE10Policy1000ELNS0_9SortOrderE0EijNS1_21identity_decomposer_tEEEvPT2_PKT1_SB_iiT3_,@"STO_CUDA_ENTRY STV_DEFAULT"
_ZN3cub18CUB_300001_SM_10006detail10radix_sort30DeviceRadixSortHistogramKernelINS1_5radix10policy_hubIiNS0_8NullTypeEjE10Policy1000ELNS0_9SortOrderE0EijNS1_21identity_decomposer_tEEEvPT2_PKT1_SB_iiT3_:
.text._ZN3cub18CUB_300001_SM_10006detail10radix_sort30DeviceRadixSortHistogramKernelINS1_5radix10policy_hubIiNS0_8NullTypeEjE10Policy1000ELNS0_9SortOrderE0EijNS1_21identity_decomposer_tEEEvPT2_PKT1_SB_iiT3_:
[----:B------:R-:W-:Y:S01]  /*0000*/  LDC R1, c[0x0][0x37c] ;  /* 0x0000df00ff017b82 */ /* 0x000fe20000000800 */
[----:B------:R-:W0:Y:S02]  /*0010*/  LDCU UR4, c[0x0][0x390] ;  /* 0x00007200ff0477ac */ /* 0x000e240008000800 */
[----:B0-----:R-:W-:-:S13]  /*0020*/  ISETP.NE.AND P0, PT, RZ, UR4, PT ;  /* 0x00000004ff007c0c */ /* 0x001fda000bf05270 */
[----:B------:R-:W-:Y:S05]  /*0030*/  @!P0 EXIT ;  /* 0x000000000000894d */ /* 0x000fea0003800000 */
[----:B------:R-:W0:Y:S01]  /*0040*/  LDC R2, c[0x0][0x398] ;  /* 0x0000e600ff027b82 */ /* 0x000e220000000800 */
[----:B------:R-:W1:Y:S01]  /*0050*/  S2R R0, SR_TID.X ;  /* 0x0000000000007919 */ /* 0x000e620000002100 */
[----:B------:R-:W2:Y:S01]  /*0060*/  LDCU.64 UR12, c[0x0][0x358] ;  /* 0x00006b00ff0c77ac */ /* 0x000ea20008000a00 */
[----:B------:R-:W3:Y:S05]  /*0070*/  LDCU UR14, c[0x0][0x370] ;  /* 0x00006e00ff0e77ac */ /* 0x000eea0008000800 */
[----:B------:R-:W0:Y:S01]  /*0080*/  LDC R3, c[0x0][0x394] ;  /* 0x0000e500ff037b82 */ /* 0x000e220000000800 */
[----:B------:R-:W-:-:S07]  /*0090*/  UMOV UR4, URZ ;  /* 0x000000ff00047c82 */ /* 0x000fce0008000000 */
[----:B------:R-:W4:Y:S01]  /*00a0*/  S2UR UR6, SR_CTAID.X ;  /* 0x00000000000679c3 */ /* 0x000f220000002500 */
[----:B0-----:R-:W-:Y:S01]  /*00b0*/  IADD3 R2, PT, PT, R2, 0x7, -R3 ;  /* 0x0000000702027810 */ /* 0x001fe20007ffe803 */
[----:B-1----:R-:W-:-:S03]  /*00c0*/  VIADD R4, R0, 0x780 ;  /* 0x0000078000047836 */ /* 0x002fc60000000000 */
[----:B------:R-:W-:Y:S02]  /*00d0*/  SHF.R.S32.HI R3, RZ, 0x1f, R2 ;  /* 0x0000001fff037819 */ /* 0x000fe40000011402 */
[----:B------:R-:W-:Y:S02]  /*00e0*/  ISETP.GE.AND P0, PT, R2, 0x8, PT ;  /* 0x000000080200780c */ /* 0x000fe40003f06270 */
[----:B------:R-:W-:Y:S01]  /*00f0*/  LEA.HI R3, R3, R2, RZ, 0x3 ;  /* 0x0000000203037211 */ /* 0x000fe200078f18ff */
[C---:B------:R-:W-:Y:S01]  /*0100*/  VIADD R2, R0.reuse, 0x300 ;  /* 0x0000030000027836 */ /* 0x040fe20000000000 */
[C---:B------:R-:W-:Y:S01]  /*0110*/  ISETP.GT.U32.OR P0, PT, R0.reuse, 0xff, !P0 ;  /* 0x000000ff0000780c */ /* 0x040fe20004704470 */
[----:B----4-:R-:W-:Y:S01]  /*0120*/  USHF.L.U32 UR6, UR6, 0xb, URZ ;  /* 0x0000000b06067899 */ /* 0x010fe200080006ff */
[----:B------:R-:W-:Y:S01]  /*0130*/  SHF.R.S32.HI R7, RZ, 0x3, R3 ;  /* 0x00000003ff077819 */ /* 0x000fe20000011403 */
[----:B------:R-:W-:Y:S01]  /*0140*/  VIADD R3, R0, 0x500 ;  /* 0x0000050000037836 */ /* 0x000fe20000000000 */
[----:B------:R-:W-:-:S02]  /*0150*/  P2R R8, PR, RZ, 0x1 ;  /* 0x00000001ff087803 */ /* 0x000fc40000000000 */
[C---:B------:R-:W-:Y:S01]  /*0160*/  LOP3.LUT R6, R7.reuse, 0x7, RZ, 0xc0, !PT ;  /* 0x0000000707067812 */ /* 0x040fe200078ec0ff */
[C---:B------:R-:W-:Y:S01]  /*0170*/  VIADD R5, R7.reuse, 0xffffffff ;  /* 0xffffffff07057836 */ /* 0x040fe20000000000 */
[----:B--23--:R-:W-:-:S07]  /*0180*/  LOP3.LUT R7, R7, 0x3, RZ, 0xc0, !PT ;  /* 0x0000000307077812 */ /* 0x00cfce00078ec0ff */
.L_x_214:
[----:B------:R-:W-:Y:S01]  /*0190*/  ISETP.NE.AND P0, PT, R8, RZ, PT ;  /* 0x000000ff0800720c */ /* 0x000fe20003f05270 */
[----:B------:R-:W-:-:S12]  /*01a0*/  BSSY.RECONVERGENT B0, `(.L_x_131) ;  /* 0x0000083000007945 */ /* 0x000fd80003800200 */
[----:B0-2345:R-:W-:Y:S05]  /*01b0*/  @P0 BRA `(.L_x_132) ;  /* 0x0000000800040947 */ /* 0x03dfea0003800000 */
[----:B------:R-:W0:Y:S01]  /*01c0*/  LDC R9, c[0x0][0x398] ;  /* 0x0000e600ff097b82 */ /* 0x000e220000000800 */
[----:B------:R-:W-:Y:S01]  /*01d0*/  ISETP.GE.U32.AND P0, PT, R5, 0xf, PT ;  /* 0x0000000f0500780c */ /* 0x000fe20003f06070 */
[----:B------:R-:W-:-:S06]  /*01e0*/  UMOV UR5, 0x400 ;  /* 0x0000040000057882 */ /* 0x000fcc0000000000 */
[----:B------:R-:W0:Y:S08]  /*01f0*/  LDC R10, c[0x0][0x394] ;  /* 0x0000e500ff0a7b82 */ /* 0x000e300000000800 */
[----:B------:R-:W1:Y:S01]  /*0200*/  S2UR UR7, SR_CgaCtaId ;  /* 0x00000000000779c3 */ /* 0x000e620000008800 */
[----:B0-----:R-:W-:-:S04]  /*0210*/  IADD3 R9, PT, PT, R9, 0x7, -R10 ;  /* 0x0000000709097810 */ /* 0x001fc80007ffe80a */
[----:B------:R-:W-:Y:S01]  /*0220*/  SHF.R.S32.HI R10, RZ, 0x1f, R9 ;  /* 0x0000001fff0a7819 */ /* 0x000fe20000011409 */
[----:B-1----:R-:W-:-:S03]  /*0230*/  ULEA UR5, UR7, UR5, 0x18 ;  /* 0x0000000507057291 */ /* 0x002fc6000f8ec0ff */
[----:B------:R-:W-:Y:S01]  /*0240*/  LEA.HI R10, R10, R9, RZ, 0x3 ;  /* 0x000000090a0a7211 */ /* 0x000fe200078f18ff */
[----:B------:R-:W-:-:S03]  /*0250*/  IMAD.MOV.U32 R9, RZ, RZ, RZ ;  /* 0x000000ffff097224 */ /* 0x000fc600078e00ff */
[----:B------:R-:W-:Y:S02]  /*0260*/  SHF.R.S32.HI R11, RZ, 0x3, R10 ;  /* 0x00000003ff0b7819 */ /* 0x000fe4000001140a */
[----:B------:R-:W-:Y:S02]  /*0270*/  LEA R14, R0, UR5, 0x2 ;  /* 0x00000005000e7c11 */ /* 0x000fe4000f8e10ff */
[----:B------:R-:W-:Y:S01]  /*0280*/  LOP3.LUT R12, R11, 0xffffff0, RZ, 0xc0, !PT ;  /* 0x0ffffff00b0c7812 */ /* 0x000fe200078ec0ff */
[----:B------:R-:W-:Y:S06]  /*0290*/  @!P0 BRA `(.L_x_133) ;  /* 0x00000000005c8947 */ /* 0x000fec0003800000 */
[----:B------:R-:W-:Y:S02]  /*02a0*/  IMAD.MOV R10, RZ, RZ, -R12 ;  /* 0x000000ffff0a7224 */ /* 0x000fe400078e0a0c */
[----:B------:R-:W-:-:S07]  /*02b0*/  VIADD R9, R14, 0x2000 ;  /* 0x000020000e097836 */ /* 0x000fce0000000000 */
.L_x_134:
[----:B------:R-:W-:Y:S01]  /*02c0*/  VIADD R10, R10, 0x10 ;  /* 0x000000100a0a7836 */ /* 0x000fe20000000000 */
[----:B------:R-:W-:Y:S04]  /*02d0*/  STS [R9+-0x2000], RZ ;  /* 0xffe000ff09007388 */ /* 0x000fe80000000800 */
        /* <DEDUP_REMOVED lines=18> */
[----:B------:R-:W-:-:S07]  /*0400*/  IMAD.MOV.U32 R9, RZ, RZ, R12 ;  /* 0x000000ffff097224 */ /* 0x000fce00078e000c */
.L_x_133:
[----:B------:R-:W-:Y:S01]  /*0410*/  LOP3.LUT R11, R11, 0xf, RZ, 0xc0, !PT ;  /* 0x0000000f0b0b7812 */ /* 0x000fe200078ec0ff */
[----:B------:R-:W-:-:S03]  /*0420*/  VIADD R13, R6, 0xffffffff ;  /* 0xffffffff060d7836 */ /* 0x000fc60000000000 */
[C---:B------:R-:W-:Y:S01]  /*0430*/  ISETP.NE.AND P1, PT, R11.reuse, RZ, PT ;  /* 0x000000ff0b00720c */ /* 0x040fe20003f25270 */
[----:B------:R-:W-:-:S12]  /*0440*/  VIADD R11, R11, 0xffffffff ;  /* 0xffffffff0b0b7836 */ /* 0x000fd80000000000 */
[----:B------:R-:W-:Y:S05]  /*0450*/  @!P1 BRA `(.L_x_135) ;  /* 0x0000000000789947 */ /* 0x000fea0003800000 */
[----:B------:R-:W-:Y:S02]  /*0460*/  ISETP.GE.U32.AND P2, PT, R11, 0x7, PT ;  /* 0x000000070b00780c */ /* 0x000fe40003f46070 */
[----:B------:R-:W-:-:S11]  /*0470*/  ISETP.NE.AND P3, PT, R6, RZ, PT ;  /* 0x000000ff0600720c */ /* 0x000fd60003f65270 */
[----:B------:R-:W-:Y:S05]  /*0480*/  @!P2 BRA `(.L_x_136) ;  /* 0x000000000028a947 */ /* 0x000fea0003800000 */
        /* <DEDUP_REMOVED lines=10> */
.L_x_136:
[----:B------:R-:W-:Y:S05]  /*0530*/  @!P3 BRA `(.L_x_135) ;  /* 0x000000000040b947 */ /* 0x000fea0003800000 */
[----:B------:R-:W-:Y:S02]  /*0540*/  ISETP.GE.U32.AND P2, PT, R13, 0x3, PT ;  /* 0x000000030d00780c */ /* 0x000fe40003f46070 */
[----:B------:R-:W-:-:S11]  /*0550*/  ISETP.NE.AND P3, PT, R7, RZ, PT ;  /* 0x000000ff0700720c */ /* 0x000fd60003f65270 */
[C---:B0-----:R-:W-:Y:S02]  /*0560*/  @P2 IMAD R10, R9.reuse, 0x400, R14 ;  /* 0x00000400090a2824 */ /* 0x041fe400078e020e */
[----:B------:R-:W-:-:S03]  /*0570*/  @P2 VIADD R9, R9, 0x4 ;  /* 0x0000000409092836 */ /* 0x000fc60000000000 */
[----:B------:R1:W-:Y:S04]  /*0580*/  @P2 STS [R10], RZ ;  /* 0x000000ff0a002388 */ /* 0x0003e80000000800 */
[----:B------:R1:W-:Y:S04]  /*0590*/  @P2 STS [R10+0x400], RZ ;  /* 0x000400ff0a002388 */ /* 0x0003e80000000800 */
[----:B------:R1:W-:Y:S04]  /*05a0*/  @P2 STS [R10+0x800], RZ ;  /* 0x000800ff0a002388 */ /* 0x0003e80000000800 */
[----:B------:R1:W-:Y:S01]  /*05b0*/  @P2 STS [R10+0xc00], RZ ;  /* 0x000c00ff0a002388 */ /* 0x0003e20000000800 */
[----:B------:R-:W-:Y:S05]  /*05c0*/  @!P3 BRA `(.L_x_135) ;  /* 0x00000000001cb947 */ /* 0x000fea0003800000 */
[----:B------:R-:W-:Y:S01]  /*05d0*/  IMAD R9, R9, 0x400, R14 ;  /* 0x0000040009097824 */ /* 0x000fe200078e020e */
[----:B------:R-:W-:-:S04]  /*05e0*/  ISETP.NE.AND P2, PT, R7, 0x1, PT ;  /* 0x000000010700780c */ /* 0x000fc80003f45270 */
[----:B------:R2:W-:Y:S09]  /*05f0*/  STS [R9], RZ ;  /* 0x000000ff09007388 */ /* 0x0005f20000000800 */
[----:B--2---:R-:W-:Y:S05]  /*0600*/  @!P2 BRA `(.L_x_135) ;  /* 0x00000000000ca947 */ /* 0x004fea0003800000 */
[----:B------:R-:W-:Y:S01]  /*0610*/  ISETP.NE.AND P2, PT, R7, 0x2, PT ;  /* 0x000000020700780c */ /* 0x000fe20003f45270 */
[----:B------:R2:W-:-:S12]  /*0620*/  STS [R9+0x400], RZ ;  /* 0x000400ff09007388 */ /* 0x0005d80000000800 */
[----:B------:R2:W-:Y:S02]  /*0630*/  @P2 STS [R9+0x800], RZ ;  /* 0x000800ff09002388 */ /* 0x0005e40000000800 */
.L_x_135:
[----:B------:R-:W-:-:S13]  /*0640*/  ISETP.GT.U32.AND P2, PT, R0, 0x7f, PT ;  /* 0x0000007f0000780c */ /* 0x000fda0003f44070 */
[----:B------:R-:W-:Y:S05]  /*0650*/  @P2 BRA `(.L_x_132) ;  /* 0x0000000000dc2947 */ /* 0x000fea0003800000 */
[----:B--2---:R-:W-:Y:S01]  /*0660*/  IMAD.MOV.U32 R9, RZ, RZ, RZ ;  /* 0x000000ffff097224 */ /* 0x004fe200078e00ff */
[----:B------:R-:W-:Y:S06]  /*0670*/  @!P0 BRA `(.L_x_137) ;  /* 0x0000000000588947 */ /* 0x000fec0003800000 */
[----:B------:R-:W-:-:S07]  /*0680*/  IMAD.MOV.U32 R9, RZ, RZ, RZ ;  /* 0x000000ffff097224 */ /* 0x000fce00078e00ff */
.L_x_138:
[C---:B012---:R-:W-:Y:S02]  /*0690*/  IMAD R10, R9.reuse, 0x400, R14 ;  /* 0x00000400090a7824 */ /* 0x047fe400078e020e */
[----:B------:R-:W-:-:S03]  /*06a0*/  VIADD R9, R9, 0x10 ;  /* 0x0000001009097836 */ /* 0x000fc60000000000 */
[----:B------:R2:W-:Y:S02]  /*06b0*/  STS [R10+0x200], RZ ;  /* 0x000200ff0a007388 */ /* 0x0005e40000000800 */
[----:B------:R-:W-:Y:S02]  /*06c0*/  ISETP.NE.AND P0, PT, R9, R12, PT ;  /* 0x0000000c0900720c */ /* 0x000fe40003f05270 */
[----:B------:R2:W-:Y:S04]  /*06d0*/  STS [R10+0x600], RZ ;  /* 0x000600ff0a007388 */ /* 0x0005e80000000800 */
        /* <DEDUP_REMOVED lines=13> */
[----:B------:R2:W-:Y:S01]  /*07b0*/  STS [R10+0x3e00], RZ ;  /* 0x003e00ff0a007388 */ /* 0x0005e20000000800 */
[----:B------:R-:W-:Y:S05]  /*07c0*/  @P0 BRA `(.L_x_138) ;  /* 0xfffffffc00b00947 */ /* 0x000fea000383ffff */
[----:B------:R-:W-:-:S07]  /*07d0*/  IMAD.MOV.U32 R9, RZ, RZ, R12 ;  /* 0x000000ffff097224 */ /* 0x000fce00078e000c */
.L_x_137:
[----:B------:R-:W-:Y:S05]  /*07e0*/  @!P1 BRA `(.L_x_132) ;  /* 0x0000000000789947 */ /* 0x000fea0003800000 */
[----:B------:R-:W-:Y:S02]  /*07f0*/  ISETP.GE.U32.AND P0, PT, R11, 0x7, PT ;  /* 0x000000070b00780c */ /* 0x000fe40003f06070 */
[----:B------:R-:W-:-:S11]  /*0800*/  ISETP.NE.AND P1, PT, R6, RZ, PT ;  /* 0x000000ff0600720c */ /* 0x000fd60003f25270 */
[----:B------:R-:W-:Y:S05]  /*0810*/  @!P0 BRA `(.L_x_139) ;  /* 0x0000000000288947 */ /* 0x000fea0003800000 */
[C---:B012---:R-:W-:Y:S02]  /*0820*/  IMAD R10, R9.reuse, 0x400, R14 ;  /* 0x00000400090a7824 */ /* 0x047fe400078e020e */
[----:B------:R-:W-:-:S03]  /*0830*/  VIADD R9, R9, 0x8 ;  /* 0x0000000809097836 */ /* 0x000fc60000000000 */
[----:B------:R3:W-:Y:S04]  /*0840*/  STS [R10+0x200], RZ ;  /* 0x000200ff0a007388 */ /* 0x0007e80000000800 */
[----:B------:R3:W-:Y:S04]  /*0850*/  STS [R10+0x600], RZ ;  /* 0x000600ff0a007388 */ /* 0x0007e80000000800 */
[----:B------:R3:W-:Y:S04]  /*0860*/  STS [R10+0xa00], RZ ;  /* 0x000a00ff0a007388 */ /* 0x0007e80000000800 */
[----:B------:R3:W-:Y:S04]  /*0870*/  STS [R10+0xe00], RZ ;  /* 0x000e00ff0a007388 */ /* 0x0007e80000000800 */
[----:B------:R3:W-:Y:S04]  /*0880*/  STS [R10+0x1200], RZ ;  /* 0x001200ff0a007388 */ /* 0x0007e80000000800 */
[----:B------:R3:W-:Y:S04]  /*0890*/  STS [R10+0x1600], RZ ;  /* 0x001600ff0a007388 */ /* 0x0007e80000000800 */
[----:B------:R3:W-:Y:S04]  /*08a0*/  STS [R10+0x1a00], RZ ;  /* 0x001a00ff0a007388 */ /* 0x0007e80000000800 */
[----:B------:R3:W-:Y:S02]  /*08b0*/  STS [R10+0x1e00], RZ ;  /* 0x001e00ff0a007388 */ /* 0x0007e40000000800 */
.L_x_139:
[----:B------:R-:W-:Y:S05]  /*08c0*/  @!P1 BRA `(.L_x_132) ;  /* 0x0000000000409947 */ /* 0x000fea0003800000 */
[----:B------:R-:W-:Y:S02]  /*08d0*/  ISETP.GE.U32.AND P0, PT, R13, 0x3, PT ;  /* 0x000000030d00780c */ /* 0x000fe40003f06070 */
[----:B------:R-:W-:-:S11]  /*08e0*/  ISETP.NE.AND P1, PT, R7, RZ, PT ;  /* 0x000000ff0700720c */ /* 0x000fd60003f25270 */
[C---:B0123--:R-:W-:Y:S02]  /*08f0*/  @P0 IMAD R10, R9.reuse, 0x400, R14 ;  /* 0x00000400090a0824 */ /* 0x04ffe400078e020e */
[----:B------:R-:W-:-:S03]  /*0900*/  @P0 VIADD R9, R9, 0x4 ;  /* 0x0000000409090836 */ /* 0x000fc60000000000 */
[----:B------:R4:W-:Y:S04]  /*0910*/  @P0 STS [R10+0x200], RZ ;  /* 0x000200ff0a000388 */ /* 0x0009e80000000800 */
[----:B------:R4:W-:Y:S04]  /*0920*/  @P0 STS [R10+0x600], RZ ;  /* 0x000600ff0a000388 */ /* 0x0009e80000000800 */
[----:B------:R4:W-:Y:S04]  /*0930*/  @P0 STS [R10+0xa00], RZ ;  /* 0x000a00ff0a000388 */ /* 0x0009e80000000800 */
[----:B------:R4:W-:Y:S01]  /*0940*/  @P0 STS [R10+0xe00], RZ ;  /* 0x000e00ff0a000388 */ /* 0x0009e20000000800 */
[----:B------:R-:W-:Y:S05]  /*0950*/  @!P1 BRA `(.L_x_132) ;  /* 0x00000000001c9947 */ /* 0x000fea0003800000 */
[----:B------:R-:W-:Y:S01]  /*0960*/  IMAD R9, R9, 0x400, R14 ;  /* 0x0000040009097824 */ /* 0x000fe200078e020e */
[----:B------:R-:W-:-:S04]  /*0970*/  ISETP.NE.AND P0, PT, R7, 0x1, PT ;  /* 0x000000010700780c */ /* 0x000fc80003f05270 */
[----:B------:R0:W-:Y:S09]  /*0980*/  STS [R9+0x200], RZ ;  /* 0x000200ff09007388 */ /* 0x0001f20000000800 */
[----:B0-----:R-:W-:Y:S05]  /*0990*/  @!P0 BRA `(.L_x_132) ;  /* 0x00000000000c8947 */ /* 0x001fea0003800000 */
[----:B------:R-:W-:Y:S01]  /*09a0*/  ISETP.NE.AND P0, PT, R7, 0x2, PT ;  /* 0x000000020700780c */ /* 0x000fe20003f05270 */
[----:B------:R0:W-:-:S12]  /*09b0*/  STS [R9+0x600], RZ ;  /* 0x000600ff09007388 */ /* 0x0001d80000000800 */
[----:B------:R0:W-:Y:S02]  /*09c0*/  @P0 STS [R9+0xa00], RZ ;  /* 0x000a00ff09000388 */ /* 0x0001e40000000800 */
.L_x_132:
[----:B------:R-:W-:Y:S05]  /*09d0*/  BSYNC.RECONVERGENT B0 ;  /* 0x0000000000007941 */ /* 0x000fea0003800200 */
.L_x_131:
[----:B------:R-:W-:Y:S06]  /*09e0*/  BAR.SYNC.DEFER_BLOCKING 0x0 ;  /* 0x0000000000007b1d */ /* 0x000fec0000010000 */
[----:B------:R-:W5:Y:S02]  /*09f0*/  LDCU UR5, c[0x0][0x390] ;  /* 0x00007200ff0577ac */ /* 0x000f640008000800 */
[----:B-----5:R-:W-:-:S04]  /*0a00*/  UIMAD UR5, UR4, -0x40000000, UR5 ;  /* 0xc0000000040578a4 */ /* 0x020fc8000f8e0205 */
[----:B------:R-:W-:-:S04]  /*0a10*/  UISETP.LT.U32.AND UP0, UPT, UR5, 0x40000000, UPT ;  /* 0x400000000500788c */ /* 0x000fc8000bf01070 */
[----:B------:R-:W-:-:S04]  /*0a20*/  USEL UR8, UR5, 0x40000000, UP0 ;  /* 0x4000000005087887 */ /* 0x000fc80008000000 */
[----:B------:R-:W-:Y:S01]  /*0a30*/  UISETP.GE.U32.AND UP0, UPT, UR6, UR8, UPT ;  /* 0x000000080600728c */ /* 0x000fe2000bf06070 */
[----:B------:R-:W-:Y:S08]  /*0a40*/  BAR.SYNC.DEFER_BLOCKING 0x0 ;  /* 0x0000000000007b1d */ /* 0x000ff00000010000 */
[----:B------:R-:W-:Y:S05]  /*0a50*/  BRA.U UP0, `(.L_x_140) ;  /* 0x0000000900f87547 */ /* 0x000fea000b800000 */
[----:B------:R-:W-:-:S05]  /*0a60*/  UMOV UR7, UR6 ;  /* 0x0000000600077c82 */ /* 0x000fca0008000000 */
.L_x_145:
[----:B-----5:R-:W5:Y:S01]  /*0a70*/  LDCU UR5, c[0x0][0x390] ;  /* 0x00007200ff0577ac */ /* 0x020f620008000800 */
[----:B------:R-:W-:Y:S02]  /*0a80*/  ULEA UR9, UR4, UR7, 0x1e ;  /* 0x0000000704097291 */ /* 0x000fe4000f8ef0ff */
[----:B------:R-:W-:-:S04]  /*0a90*/  ULEA UR7, UR14, UR7, 0xb ;  /* 0x000000070e077291 */ /* 0x000fc8000f8e58ff */
[----:B------:R-:W-:Y:S02]  /*0aa0*/  UISETP.GE.U32.AND UP1, UPT, UR7, UR8, UPT ;  /* 0x000000080700728c */ /* 0x000fe4000bf26070 */
[----:B-----5:R-:W-:-:S04]  /*0ab0*/  UIADD3 UR5, UPT, UPT, -UR9, UR5, URZ ;  /* 0x0000000509057290 */ /* 0x020fc8000fffe1ff */
[----:B------:R-:W-:-:S09]  /*0ac0*/  UISETP.GE.U32.AND UP0, UPT, UR5, 0x800, UPT ;  /* 0x000008000500788c */ /* 0x000fd2000bf06070 */
[----:B0-----:R-:W-:Y:S05]  /*0ad0*/  BRA.U !UP0, `(.L_x_141) ;  /* 0x0000000108507547 */ /* 0x001fea000b800000 */
[----:B01234-:R-:W0:Y:S01]  /*0ae0*/  LDC.64 R10, c[0x0][0x388] ;  /* 0x0000e200ff0a7b82 */ /* 0x01fe220000000a00 */
[----:B------:R-:W-:-:S04]  /*0af0*/  VIADD R9, R0, UR9 ;  /* 0x0000000900097c36 */ /* 0x000fc80008000000 */
[----:B0-----:R-:W-:-:S05]  /*0b00*/  IMAD.WIDE.U32 R10, R9, 0x4, R10 ;  /* 0x00000004090a7825 */ /* 0x001fca00078e000a */
        /* <DEDUP_REMOVED lines=15> */
[----:B------:R0:W5:Y:S01]  /*0c00*/  LDG.E R26, desc[UR12][R10.64+0x1e00] ;  /* 0x001e000c0a1a7981 */ /* 0x000162000c1e1900 */
[----:B------:R-:W-:Y:S05]  /*0c10*/  BRA `(.L_x_142) ;  /* 0x0000000000fc7947 */ /* 0x000fea0003800000 */
.L_x_141:
[----:B01234-:R-:W0:Y:S01]  /*0c20*/  LDC.64 R10, c[0x0][0x388] ;  /* 0x0000e200ff0a7b82 */ /* 0x01fe220000000a00 */
[C---:B------:R-:W-:Y:S01]  /*0c30*/  ISETP.GE.AND P1, PT, R0.reuse, UR5, PT ;  /* 0x0000000500007c0c */ /* 0x040fe2000bf26270 */
[C---:B------:R-:W-:Y:S02]  /*0c40*/  VIADD R12, R0.reuse, 0x80 ;  /* 0x00000080000c7836 */ /* 0x040fe40000000000 */
[C---:B------:R-:W-:Y:S02]  /*0c50*/  VIADD R14, R0.reuse, 0x100 ;  /* 0x00000100000e7836 */ /* 0x040fe40000000000 */
[----:B------:R-:W-:Y:S01]  /*0c60*/  VIADD R13, R0, 0x180 ;  /* 0x00000180000d7836 */ /* 0x000fe20000000000 */
[----:B------:R-:W-:Y:S01]  /*0c70*/  ISETP.GE.AND P2, PT, R12, UR5, PT ;  /* 0x000000050c007c0c */ /* 0x000fe2000bf46270 */
[----:B------:R-:W-:Y:S01]  /*0c80*/  VIADD R9, R0, UR9 ;  /* 0x0000000900097c36 */ /* 0x000fe20008000000 */
[----:B------:R-:W-:Y:S01]  /*0c90*/  ISETP.GE.AND P3, PT, R14, UR5, PT ;  /* 0x000000050e007c0c */ /* 0x000fe2000bf66270 */
[----:B------:R-:W-:Y:S01]  /*0ca0*/  IMAD.MOV.U32 R22, RZ, RZ, 0x7fffffff ;  /* 0x7fffffffff167424 */ /* 0x000fe200078e00ff */
[----:B------:R-:W-:Y:S01]  /*0cb0*/  ISETP.GE.AND P4, PT, R13, UR5, PT ;  /* 0x000000050d007c0c */ /* 0x000fe2000bf86270 */
[----:B------:R-:W-:-:S02]  /*0cc0*/  VIADD R12, R0, 0x200 ;  /* 0x00000200000c7836 */ /* 0x000fc40000000000 */
[----:B------:R-:W-:Y:S02]  /*0cd0*/  VIADD R13, R0, 0x280 ;  /* 0x00000280000d7836 */ /* 0x000fe40000000000 */
[----:B------:R-:W-:Y:S01]  /*0ce0*/  IMAD.MOV.U32 R21, RZ, RZ, 0x7fffffff ;  /* 0x7fffffffff157424 */ /* 0x000fe200078e00ff */
[----:B------:R-:W-:Y:S01]  /*0cf0*/  ISETP.GE.AND P5, PT, R12, UR5, PT ;  /* 0x000000050c007c0c */ /* 0x000fe2000bfa6270 */
[----:B------:R-:W-:Y:S01]  /*0d00*/  IMAD.MOV.U32 R20, RZ, RZ, 0x7fffffff ;  /* 0x7fffffffff147424 */ /* 0x000fe200078e00ff */
[----:B------:R-:W-:Y:S01]  /*0d10*/  ISETP.GE.AND P0, PT, R13, UR5, PT ;  /* 0x000000050d007c0c */ /* 0x000fe2000bf06270 */
[----:B------:R-:W-:Y:S02]  /*0d20*/  IMAD.MOV.U32 R19, RZ, RZ, 0x7fffffff ;  /* 0x7fffffffff137424 */ /* 0x000fe400078e00ff */
[----:B0-----:R-:W-:-:S04]  /*0d30*/  IMAD.WIDE.U32 R10, R9, 0x4, R10 ;  /* 0x00000004090a7825 */ /* 0x001fc800078e000a */
[C---:B------:R-:W-:Y:S01]  /*0d40*/  VIADD R9, R0.reuse, 0x380 ;  /* 0x0000038000097836 */ /* 0x040fe20000000000 */
[----:B------:R1:W5:Y:S01]  /*0d50*/  @!P1 LDG.E R22, desc[UR12][R10.64] ;  /* 0x0000000c0a169981 */ /* 0x000362000c1e1900 */
[----:B------:R-:W-:-:S03]  /*0d60*/  VIADD R12, R0, 0x480 ;  /* 0x00000480000c7836 */ /* 0x000fc60000000000 */
[----:B------:R-:W-:Y:S01]  /*0d70*/  ISETP.GE.AND P1, PT, R9, UR5, PT ;  /* 0x0000000509007c0c */ /* 0x000fe2000bf26270 */
[----:B------:R1:W5:Y:S01]  /*0d80*/  @!P2 LDG.E R21, desc[UR12][R10.64+0x200] ;  /* 0x0002000c0a15a981 */ /* 0x000362000c1e1900 */
[----:B------:R-:W-:Y:S01]  /*0d90*/  LOP3.LUT R9, R0, 0x400, RZ, 0xfc, !PT ;  /* 0x0000040000097812 */ /* 0x000fe200078efcff */
[----:B------:R-:W-:Y:S01]  /*0da0*/  IMAD.MOV.U32 R18, RZ, RZ, 0x7fffffff ;  /* 0x7fffffffff127424 */ /* 0x000fe200078e00ff */
[----:B------:R-:W-:Y:S01]  /*0db0*/  ISETP.GE.AND P2, PT, R2, UR5, PT ;  /* 0x0000000502007c0c */ /* 0x000fe2000bf46270 */
[----:B------:R1:W5:Y:S01]  /*0dc0*/  @!P3 LDG.E R20, desc[UR12][R10.64+0x400] ;  /* 0x0004000c0a14b981 */ /* 0x000362000c1e1900 */
[----:B------:R-:W-:Y:S01]  /*0dd0*/  ISETP.GE.AND P3, PT, R9, UR5, PT ;  /* 0x0000000509007c0c */ /* 0x000fe2000bf66270 */
[----:B------:R-:W-:Y:S02]  /*0de0*/  IMAD.MOV.U32 R17, RZ, RZ, 0x7fffffff ;  /* 0x7fffffffff117424 */ /* 0x000fe400078e00ff */
[----:B------:R1:W5:Y:S01]  /*0df0*/  @!P4 LDG.E R19, desc[UR12][R10.64+0x600] ;  /* 0x0006000c0a13c981 */ /* 0x000362000c1e1900 */
[----:B------:R-:W-:Y:S01]  /*0e00*/  ISETP.GE.AND P4, PT, R12, UR5, PT ;  /* 0x000000050c007c0c */ /* 0x000fe2000bf86270 */
[----:B------:R-:W-:-:S02]  /*0e10*/  VIADD R9, R0, 0x580 ;  /* 0x0000058000097836 */ /* 0x000fc40000000000 */
[----:B------:R-:W-:Y:S01]  /*0e20*/  VIADD R12, R0, 0x600 ;  /* 0x00000600000c7836 */ /* 0x000fe20000000000 */
[----:B------:R1:W5:Y:S01]  /*0e30*/  @!P5 LDG.E R18, desc[UR12][R10.64+0x800] ;  /* 0x0008000c0a12d981 */ /* 0x000362000c1e1900 */
[----:B------:R-:W-:Y:S01]  /*0e40*/  IMAD.MOV.U32 R16, RZ, RZ, 0x7fffffff ;  /* 0x7fffffffff107424 */ /* 0x000fe200078e00ff */
[----:B------:R-:W-:Y:S01]  /*0e50*/  ISETP.GE.AND P5, PT, R9, UR5, PT ;  /* 0x0000000509007c0c */ /* 0x000fe2000bfa6270 */
[----:B------:R-:W-:Y:S01]  /*0e60*/  IMAD.MOV.U32 R15, RZ, RZ, 0x7fffffff ;  /* 0x7fffffffff0f7424 */ /* 0x000fe200078e00ff */
[----:B------:R1:W5:Y:S01]  /*0e70*/  @!P0 LDG.E R17, desc[UR12][R10.64+0xa00] ;  /* 0x000a000c0a118981 */ /* 0x000362000c1e1900 */
[----:B------:R-:W-:Y:S01]  /*0e80*/  IMAD.MOV.U32 R14, RZ, RZ, 0x7fffffff ;  /* 0x7fffffffff0e7424 */ /* 0x000fe200078e00ff */
[----:B------:R-:W-:Y:S01]  /*0e90*/  ISETP.GE.AND P0, PT, R12, UR5, PT ;  /* 0x000000050c007c0c */ /* 0x000fe2000bf06270 */
[----:B------:R-:W-:Y:S01]  /*0ea0*/  IMAD.MOV.U32 R13, RZ, RZ, 0x7fffffff ;  /* 0x7fffffffff0d7424 */ /* 0x000fe200078e00ff */
[----:B------:R1:W5:Y:S01]  /*0eb0*/  @!P2 LDG.E R16, desc[UR12][R10.64+0xc00] ;  /* 0x000c000c0a10a981 */ /* 0x000362000c1e1900 */
[----:B------:R-:W-:-:S02]  /*0ec0*/  VIADD R9, R0, 0x680 ;  /* 0x0000068000097836 */ /* 0x000fc40000000000 */
[----:B------:R-:W-:Y:S01]  /*0ed0*/  VIADD R12, R0, 0x700 ;  /* 0x00000700000c7836 */ /* 0x000fe20000000000 */
[----:B------:R1:W5:Y:S01]  /*0ee0*/  @!P1 LDG.E R15, desc[UR12][R10.64+0xe00] ;  /* 0x000e000c0a0f9981 */ /* 0x000362000c1e1900 */
[----:B------:R-:W-:Y:S02]  /*0ef0*/  ISETP.GE.AND P2, PT, R3, UR5, PT ;  /* 0x0000000503007c0c */ /* 0x000fe4000bf46270 */
[----:B------:R-:W-:Y:S01]  /*0f00*/  ISETP.GE.AND P1, PT, R9, UR5, PT ;  /* 0x0000000509007c0c */ /* 0x000fe2000bf26270 */
[----:B------:R1:W5:Y:S01]  /*0f10*/  @!P3 LDG.E R14, desc[UR12][R10.64+0x1000] ;  /* 0x0010000c0a0eb981 */ /* 0x000362000c1e1900 */
[----:B------:R-:W-:-:S03]  /*0f20*/  ISETP.GE.AND P3, PT, R12, UR5, PT ;  /* 0x000000050c007c0c */ /* 0x000fc6000bf66270 */
[----:B------:R1:W5:Y:S01]  /*0f30*/  @!P4 LDG.E R13, desc[UR12][R10.64+0x1200] ;  /* 0x0012000c0a0dc981 */ /* 0x000362000c1e1900 */
[----:B------:R-:W-:Y:S01]  /*0f40*/  ISETP.GE.AND P4, PT, R4, UR5, PT ;  /* 0x0000000504007c0c */ /* 0x000fe2000bf86270 */
[----:B------:R-:W-:Y:S02]  /*0f50*/  IMAD.MOV.U32 R12, RZ, RZ, 0x7fffffff ;  /* 0x7fffffffff0c7424 */ /* 0x000fe400078e00ff */
[----:B------:R-:W-:Y:S02]  /*0f60*/  IMAD.MOV.U32 R9, RZ, RZ, 0x7fffffff ;  /* 0x7fffffffff097424 */ /* 0x000fe400078e00ff */
[----:B------:R-:W-:Y:S02]  /*0f70*/  IMAD.MOV.U32 R23, RZ, RZ, 0x7fffffff ;  /* 0x7fffffffff177424 */ /* 0x000fe400078e00ff */
[----:B------:R-:W-:Y:S01]  /*0f80*/  IMAD.MOV.U32 R25, RZ, RZ, 0x7fffffff ;  /* 0x7fffffffff197424 */ /* 0x000fe200078e00ff */
[----:B------:R1:W5:Y:S01]  /*0f90*/  @!P2 LDG.E R12, desc[UR12][R10.64+0x1400] ;  /* 0x0014000c0a0ca981 */ /* 0x000362000c1e1900 */
[----:B------:R-:W-:-:S02]  /*0fa0*/  IMAD.MOV.U32 R24, RZ, RZ, 0x7fffffff ;  /* 0x7fffffffff187424 */ /* 0x000fc400078e00ff */
[----:B------:R-:W-:Y:S01]  /*0fb0*/  IMAD.MOV.U32 R26, RZ, RZ, 0x7fffffff ;  /* 0x7fffffffff1a7424 */ /* 0x000fe200078e00ff */
[----:B------:R1:W5:Y:S04]  /*0fc0*/  @!P5 LDG.E R9, desc[UR12][R10.64+0x1600] ;  /* 0x0016000c0a09d981 */ /* 0x000368000c1e1900 */
[----:B------:R1:W5:Y:S04]  /*0fd0*/  @!P0 LDG.E R23, desc[UR12][R10.64+0x1800] ;  /* 0x0018000c0a178981 */ /* 0x000368000c1e1900 */
[----:B------:R1:W5:Y:S04]  /*0fe0*/  @!P1 LDG.E R25, desc[UR12][R10.64+0x1a00] ;  /* 0x001a000c0a199981 */ /* 0x000368000c1e1900 */
[----:B------:R1:W5:Y:S04]  /*0ff0*/  @!P3 LDG.E R24, desc[UR12][R10.64+0x1c00] ;  /* 0x001c000c0a18b981 */ /* 0x000368000c1e1900 */
[----:B------:R1:W5:Y:S02]  /*1000*/  @!P4 LDG.E R26, desc[UR12][R10.64+0x1e00] ;  /* 0x001e000c0a1ac981 */ /* 0x000364000c1e1900 */
.L_x_142:
[----:B01----:R-:W0:Y:S01]  /*1010*/  LDC R10, c[0x0][0x398] ;  /* 0x0000e600ff0a7b82 */ /* 0x003e220000000800 */
[----:B------:R-:W0:Y:S02]  /*1020*/  LDCU UR5, c[0x0][0x394] ;  /* 0x00007280ff0577ac */ /* 0x000e240008000800 */
[----:B0-----:R-:W-:-:S13]  /*1030*/  ISETP.GT.AND P0, PT, R10, UR5, PT ;  /* 0x000000050a007c0c */ /* 0x001fda000bf04270 */
[----:B------:R-:W-:Y:S05]  /*1040*/  @!P0 BRA `(.L_x_143) ;  /* 0x0000000400788947 */ /* 0x000fea0003800000 */
[----:B------:R-:W0:Y:S01]  /*1050*/  S2UR UR9, SR_CgaCtaId ;  /* 0x00000000000979c3 */ /* 0x000e220000008800 */
[----:B-----5:R-:W-:Y:S01]  /*1060*/  LOP3.LUT R11, R26, 0x80000000, RZ, 0x3c, !PT ;  /* 0x800000001a0b7812 */ /* 0x020fe200078e3cff */
[----:B------:R-:W-:Y:S01]  /*1070*/  UMOV UR5, 0x400 ;  /* 0x0000040000057882 */ /* 0x000fe20000000000 */
[----:B------:R-:W-:Y:S01]  /*1080*/  LOP3.LUT R24, R24, 0x80000000, RZ, 0x3c, !PT ;  /* 0x8000000018187812 */ /* 0x000fe200078e3cff */
[----:B------:R-:W1:Y:S01]  /*1090*/  LDCU UR10, c[0x0][0x394] ;  /* 0x00007280ff0a77ac */ /* 0x000e620008000800 */
[----:B------:R-:W-:Y:S02]  /*10a0*/  LOP3.LUT R25, R25, 0x80000000, RZ, 0x3c, !PT ;  /* 0x8000000019197812 */ /* 0x000fe400078e3cff */
[----:B------:R-:W-:Y:S02]  /*10b0*/  LOP3.LUT R23, R23, 0x80000000, RZ, 0x3c, !PT ;  /* 0x8000000017177812 */ /* 0x000fe400078e3cff */
[----:B------:R-:W-:Y:S02]  /*10c0*/  LOP3.LUT R9, R9, 0x80000000, RZ, 0x3c, !PT ;  /* 0x8000000009097812 */ /* 0x000fe400078e3cff */
[----:B------:R-:W-:-:S02]  /*10d0*/  LOP3.LUT R12, R12, 0x80000000, RZ, 0x3c, !PT ;  /* 0x800000000c0c7812 */ /* 0x000fc400078e3cff */
[----:B------:R-:W-:Y:S02]  /*10e0*/  LOP3.LUT R13, R13, 0x80000000, RZ, 0x3c, !PT ;  /* 0x800000000d0d7812 */ /* 0x000fe400078e3cff */
[----:B------:R-:W-:Y:S02]  /*10f0*/  LOP3.LUT R14, R14, 0x80000000, RZ, 0x3c, !PT ;  /* 0x800000000e0e7812 */ /* 0x000fe400078e3cff */
[----:B------:R-:W-:Y:S02]  /*1100*/  LOP3.LUT R15, R15, 0x80000000, RZ, 0x3c, !PT ;  /* 0x800000000f0f7812 */ /* 0x000fe400078e3cff */
[----:B------:R-:W-:Y:S02]  /*1110*/  LOP3.LUT R16, R16, 0x80000000, RZ, 0x3c, !PT ;  /* 0x8000000010107812 */ /* 0x000fe400078e3cff */
[----:B------:R-:W-:Y:S02]  /*1120*/  LOP3.LUT R17, R17, 0x80000000, RZ, 0x3c, !PT ;  /* 0x8000000011117812 */ /* 0x000fe400078e3cff */
[----:B------:R-:W-:Y:S01]  /*1130*/  LOP3.LUT R18, R18, 0x80000000, RZ, 0x3c, !PT ;  /* 0x8000000012127812 */ /* 0x000fe200078e3cff */
[----:B0-----:R-:W-:Y:S01]  /*1140*/  ULEA UR9, UR9, UR5, 0x18 ;  /* 0x0000000509097291 */ /* 0x001fe2000f8ec0ff */
[----:B------:R-:W-:-:S02]  /*1150*/  LOP3.LUT R19, R19, 0x80000000, RZ, 0x3c, !PT ;  /* 0x8000000013137812 */ /* 0x000fc400078e3cff */
[----:B------:R-:W-:Y:S01]  /*1160*/  LOP3.LUT R20, R20, 0x80000000, RZ, 0x3c, !PT ;  /* 0x8000000014147812 */ /* 0x000fe200078e3cff */
[----:B------:R-:W-:Y:S01]  /*1170*/  UMOV UR5, URZ ;  /* 0x000000ff00057c82 */ /* 0x000fe20008000000 */
[----:B------:R-:W-:Y:S02]  /*1180*/  LOP3.LUT R21, R21, 0x80000000, RZ, 0x3c, !PT ;  /* 0x8000000015157812 */ /* 0x000fe400078e3cff */
[----:B-1----:R-:W-:-:S07]  /*1190*/  LOP3.LUT R22, R22, 0x80000000, RZ, 0x3c, !PT ;  /* 0x8000000016167812 */ /* 0x002fce00078e3cff */
.L_x_144:
[----:B------:R-:W-:Y:S01]  /*11a0*/  IMAD R27, RZ, RZ, -UR10 ;  /* 0x8000000aff1b7e24 */ /* 0x000fe2000f8e02ff */
[----:B------:R-:W-:Y:S01]  /*11b0*/  ULEA UR11, UR5, UR9, 0xa ;  /* 0x00000009050b7291 */ /* 0x000fe2000f8e50ff */
[----:B0-----:R-:W-:Y:S01]  /*11c0*/  SHF.R.U32.HI R29, RZ, UR10, R21 ;  /* 0x0000000aff1d7c19 */ /* 0x001fe20008011615 */
[----:B------:R-:W-:Y:S01]  /*11d0*/  UIADD3 UR5, UPT, UPT, UR5, 0x1, URZ ;  /* 0x0000000105057890 */ /* 0x000fe2000fffe0ff */
[----:B------:R-:W-:Y:S02]  /*11e0*/  SHF.R.U32.HI R28, RZ, UR10, R20 ;  /* 0x0000000aff1c7c19 */ /* 0x000fe40008011614 */
[----:B------:R-:W-:Y:S01]  /*11f0*/  VIADDMNMX R26, R27, R10, 0x8, PT ;  /* 0x000000081b1a7446 */ /* 0x000fe2000380010a */
[----:B------:R-:W-:-:S05]  /*1200*/  IMAD.MOV.U32 R27, RZ, RZ, -0x1 ;  /* 0xffffffffff1b7424 */ /* 0x000fca00078e00ff */
[----:B------:R-:W-:Y:S02]  /*1210*/  SHF.L.U32 R26, R27, R26, RZ ;  /* 0x0000001a1b1a7219 */ /* 0x000fe400000006ff */
[----:B------:R-:W-:Y:S02]  /*1220*/  SHF.R.U32.HI R27, RZ, UR10, R22 ;  /* 0x0000000aff1b7c19 */ /* 0x000fe40008011616 */
[-C--:B------:R-:W-:Y:S02]  /*1230*/  LOP3.LUT R29, R29, R26.reuse, RZ, 0x30, !PT ;  /* 0x0000001a1d1d7212 */ /* 0x080fe400078e30ff */
[-C--:B------:R-:W-:Y:S02]  /*1240*/  LOP3.LUT R27, R27, R26.reuse, RZ, 0x30, !PT ;  /* 0x0000001a1b1b7212 */ /* 0x080fe400078e30ff */
[----:B------:R-:W-:Y:S02]  /*1250*/  LOP3.LUT R28, R28, R26, RZ, 0x30, !PT ;  /* 0x0000001a1c1c7212 */ /* 0x000fe400078e30ff */
[----:B------:R-:W-:-:S02]  /*1260*/  LEA R27, R27, UR11, 0x2 ;  /* 0x0000000b1b1b7c11 */ /* 0x000fc4000f8e10ff */
[----:B------:R-:W-:Y:S02]  /*1270*/  LEA R29, R29, UR11, 0x2 ;  /* 0x0000000b1d1d7c11 */ /* 0x000fe4000f8e10ff */
[----:B------:R-:W-:Y:S01]  /*1280*/  LEA R28, R28, UR11, 0x2 ;  /* 0x0000000b1c1c7c11 */ /* 0x000fe2000f8e10ff */
[----:B------:R0:W-:Y:S04]  /*1290*/  ATOMS.POPC.INC.32 RZ, [R27+URZ] ;  /* 0x000000001bff7f8c */ /* 0x0001e8000d8000ff */
[----:B------:R-:W-:Y:S01]  /*12a0*/  ATOMS.POPC.INC.32 RZ, [R29+URZ] ;  /* 0x000000001dff7f8c */ /* 0x000fe2000d8000ff */
[----:B0-----:R-:W-:-:S03]  /*12b0*/  SHF.R.U32.HI R27, RZ, UR10, R19 ;  /* 0x0000000aff1b7c19 */ /* 0x001fc60008011613 */
[----:B------:R-:W-:Y:S01]  /*12c0*/  ATOMS.POPC.INC.32 RZ, [R28+URZ] ;  /* 0x000000001cff7f8c */ /* 0x000fe2000d8000ff */
[----:B------:R-:W-:-:S04]  /*12d0*/  LOP3.LUT R27, R27, R26, RZ, 0x30, !PT ;  /* 0x0000001a1b1b7212 */ /* 0x000fc800078e30ff */
[----:B------:R-:W-:-:S05]  /*12e0*/  LEA R27, R27, UR11, 0x2 ;  /* 0x0000000b1b1b7c11 */ /* 0x000fca000f8e10ff */
[----:B------:R0:W-:Y:S02]  /*12f0*/  ATOMS.POPC.INC.32 RZ, [R27+URZ] ;  /* 0x000000001bff7f8c */ /* 0x0001e4000d8000ff */
[----:B0-----:R-:W-:-:S04]  /*1300*/  SHF.R.U32.HI R27, RZ, UR10, R18 ;  /* 0x0000000aff1b7c19 */ /* 0x001fc80008011612 */
[----:B------:R-:W-:-:S04]  /*1310*/  LOP3.LUT R27, R27, R26, RZ, 0x30, !PT ;  /* 0x0000001a1b1b7212 */ /* 0x000fc800078e30ff */
[----:B------:R-:W-:Y:S02]  /*1320*/  LEA R29, R27, UR11, 0x2 ;  /* 0x0000000b1b1d7c11 */ /* 0x000fe4000f8e10ff */
[----:B------:R-:W-:-:S03]  /*1330*/  SHF.R.U32.HI R27, RZ, UR10, R17 ;  /* 0x0000000aff1b7c19 */ /* 0x000fc60008011611 */
[----:B------:R-:W-:Y:S01]  /*1340*/  ATOMS.POPC.INC.32 RZ, [R29+URZ] ;  /* 0x000000001dff7f8c */ /* 0x000fe2000d8000ff */
[----:B------:R-:W-:-:S04]  /*1350*/  LOP3.LUT R27, R27, R26, RZ, 0x30, !PT ;  /* 0x0000001a1b1b7212 */ /* 0x000fc800078e30ff */
[----:B------:R-:W-:Y:S02]  /*1360*/  LEA R28, R27, UR11, 0x2 ;  /* 0x0000000b1b1c7c11 */ /* 0x000fe4000f8e10ff */
[----:B------:R-:W-:-:S03]  /*1370*/  SHF.R.U32.HI R27, RZ, UR10, R16 ;  /* 0x0000000aff1b7c19 */ /* 0x000fc60008011610 */
        /* <DEDUP_REMOVED lines=32> */
[----:B------:R0:W-:Y:S01]  /*1580*/  ATOMS.POPC.INC.32 RZ, [R29+URZ] ;  /* 0x000000001dff7f8c */ /* 0x0001e2000d8000ff */
[----:B------:R-:W-:-:S04]  /*1590*/  LOP3.LUT R27, R27, R26, RZ, 0x30, !PT ;  /* 0x0000001a1b1b7212 */ /* 0x000fc800078e30ff */
[----:B------:R-:W-:Y:S02]  /*15a0*/  LEA R28, R27, UR11, 0x2 ;  /* 0x0000000b1b1c7c11 */ /* 0x000fe4000f8e10ff */
[----:B------:R-:W-:Y:S01]  /*15b0*/  SHF.R.U32.HI R27, RZ, UR10, R11 ;  /* 0x0000000aff1b7c19 */ /* 0x000fe2000801160b */
[----:B------:R-:W-:Y:S02]  /*15c0*/  UIADD3 UR10, UPT, UPT, UR10, 0x8, URZ ;  /* 0x000000080a0a7890 */ /* 0x000fe4000fffe0ff */
[----:B------:R0:W-:Y:S01]  /*15d0*/  ATOMS.POPC.INC.32 RZ, [R28+URZ] ;  /* 0x000000001cff7f8c */ /* 0x0001e2000d8000ff */
[----:B------:R-:W-:-:S03]  /*15e0*/  LOP3.LUT R26, R27, R26, RZ, 0x30, !PT ;  /* 0x0000001a1b1a7212 */ /* 0x000fc600078e30ff */
[----:B------:R-:W-:Y:S02]  /*15f0*/  ISETP.LE.AND P0, PT, R10, UR10, PT ;  /* 0x0000000a0a007c0c */ /* 0x000fe4000bf03270 */
[----:B------:R-:W-:-:S05]  /*1600*/  LEA R26, R26, UR11, 0x2 ;  /* 0x0000000b1a1a7c11 */ /* 0x000fca000f8e10ff */
[----:B------:R0:W-:Y:S06]  /*1610*/  ATOMS.POPC.INC.32 RZ, [R26+URZ] ;  /* 0x000000001aff7f8c */ /* 0x0001ec000d8000ff */
[----:B------:R-:W-:Y:S05]  /*1620*/  @!P0 BRA `(.L_x_144) ;  /* 0xfffffff800dc8947 */ /* 0x000fea000383ffff */
.L_x_143:
[----:B------:R-:W-:Y:S05]  /*1630*/  BRA.U !UP1, `(.L_x_145) ;  /* 0xfffffff5090c7547 */ /* 0x000fea000b83ffff */
.L_x_140:
[----:B------:R-:W-:Y:S01]  /*1640*/  BAR.SYNC.DEFER_BLOCKING 0x0 ;  /* 0x0000000000007b1d */ /* 0x000fe20000010000 */
[----:B------:R-:W-:-:S05]  /*1650*/  ISETP.NE.AND P0, PT, R8, RZ, PT ;  /* 0x000000ff0800720c */ /* 0x000fca0003f05270 */
[----:B------:R-:W-:Y:S08]  /*1660*/  BSSY.RECONVERGENT B0, `(.L_x_146) ;  /* 0x0000141000007945 */ /* 0x000ff00003800200 */
[----:B------:R-:W-:Y:S05]  /*1670*/  @P0 BRA `(.L_x_147) ;  /* 0x0000001000fc0947 */ /* 0x000fea0003800000 */
[----:B0-2--5:R-:W0:Y:S01]  /*1680*/  LDC R9, c[0x0][0x398] ;  /* 0x0000e600ff097b82 */ /* 0x025e220000000800 */
[----:B------:R-:W-:Y:S01]  /*1690*/  ISETP.GE.U32.AND P0, PT, R5, 0x7, PT ;  /* 0x000000070500780c */ /* 0x000fe20003f06070 */
[----:B------:R-:W-:-:S06]  /*16a0*/  UMOV UR5, 0x400 ;  /* 0x0000040000057882 */ /* 0x000fcc0000000000 */
[----:B-1-34-:R-:W0:Y:S08]  /*16b0*/  LDC R10, c[0x0][0x394] ;  /* 0x0000e500ff0a7b82 */ /* 0x01ae300000000800 */
        /* <DEDUP_REMOVED lines=10> */
[----:B------:R-:W0:Y:S01]  /*1760*/  LDC.64 R14, c[0x0][0x380] ;  /* 0x0000e000ff0e7b82 */ /* 0x000e220000000a00 */
[----:B------:R-:W-:-:S07]  /*1770*/  IMAD.MOV.U32 R9, RZ, RZ, RZ ;  /* 0x000000ffff097224 */ /* 0x000fce00078e00ff */
.L_x_165:
[----:B01234-:R-:W-:Y:S01]  /*1780*/  IMAD R16, R9, 0x400, R10 ;  /* 0x0000040009107824 */ /* 0x01ffe200078e020a */
[----:B------:R-:W-:Y:S04]  /*1790*/  BSSY.RECONVERGENT B1, `(.L_x_149) ;  /* 0x000000e000017945 */ /* 0x000fe80003800200 */
[----:B------:R-:W1:Y:S04]  /*17a0*/  LDS R29, [R16] ;  /* 0x00000000101d7984 */ /* 0x000e680000000800 */
[----:B------:R2:W3:Y:S04]  /*17b0*/  LDS R27, [R16+0x400] ;  /* 0x00040000101b7984 */ /* 0x0004e80000000800 */
[----:B------:R2:W4:Y:S04]  /*17c0*/  LDS R25, [R16+0x800] ;  /* 0x0008000010197984 */ /* 0x0005280000000800 */
[----:B------:R2:W0:Y:S04]  /*17d0*/  LDS R23, [R16+0xc00] ;  /* 0x000c000010177984 */ /* 0x0004280000000800 */
[----:B------:R2:W0:Y:S04]  /*17e0*/  LDS R21, [R16+0x1000] ;  /* 0x0010000010157984 */ /* 0x0004280000000800 */
[----:B------:R2:W0:Y:S04]  /*17f0*/  LDS R19, [R16+0x1400] ;  /* 0x0014000010137984 */ /* 0x0004280000000800 */
[----:B------:R2:W0:Y:S04]  /*1800*/  LDS R13, [R16+0x1800] ;  /* 0x00180000100d7984 */ /* 0x0004280000000800 */
[----:B------:R2:W0:Y:S01]  /*1810*/  LDS R18, [R16+0x1c00] ;  /* 0x001c000010127984 */ /* 0x0004220000000800 */
[----:B-1----:R-:W-:-:S13]  /*1820*/  ISETP.NE.AND P0, PT, R29, RZ, PT ;  /* 0x000000ff1d00720c */ /* 0x002fda0003f05270 */
[----:B--234-:R-:W-:Y:S05]  /*1830*/  @!P0 BRA `(.L_x_150) ;  /* 0x00000000000c8947 */ /* 0x01cfea0003800000 */
[----:B------:R-:W-:-:S04]  /*1840*/  IMAD R17, R9, 0x100, R0 ;  /* 0x0000010009117824 */ /* 0x000fc800078e0200 */
[----:B0-----:R-:W-:-:S05]  /*1850*/  IMAD.WIDE.U32 R16, R17, 0x4, R14 ;  /* 0x0000000411107825 */ /* 0x001fca00078e000e */
[----:B------:R1:W-:Y:S02]  /*1860*/  REDG.E.ADD.STRONG.GPU desc[UR12][R16.64], R29 ;  /* 0x0000001d1000798e */ /* 0x0003e4000c12e10c */
.L_x_150:
[----:B------:R-:W-:Y:S05]  /*1870*/  BSYNC.RECONVERGENT B1 ;  /* 0x0000000000017941 */ /* 0x000fea0003800200 */
.L_x_149:
[----:B------:R-:W-:Y:S01]  /*1880*/  ISETP.NE.AND P6, PT, R27, RZ, PT ;  /* 0x000000ff1b00720c */ /* 0x000fe20003fc5270 */
[----:B------:R-:W-:Y:S01]  /*1890*/  BSSY.RECONVERGENT B1, `(.L_x_151) ;  /* 0x000000c000017945 */ /* 0x000fe20003800200 */
[----:B------:R-:W-:Y:S02]  /*18a0*/  ISETP.NE.AND P0, PT, R25, RZ, PT ;  /* 0x000000ff1900720c */ /* 0x000fe40003f05270 */
[----:B0-----:R-:W-:Y:S02]  /*18b0*/  ISETP.NE.AND P1, PT, R23, RZ, PT ;  /* 0x000000ff1700720c */ /* 0x001fe40003f25270 */
[----:B------:R-:W-:Y:S02]  /*18c0*/  ISETP.NE.AND P2, PT, R21, RZ, PT ;  /* 0x000000ff1500720c */ /* 0x000fe40003f45270 */
[----:B------:R-:W-:Y:S02]  /*18d0*/  ISETP.NE.AND P3, PT, R19, RZ, PT ;  /* 0x000000ff1300720c */ /* 0x000fe40003f65270 */
[----:B------:R-:W-:-:S02]  /*18e0*/  ISETP.NE.AND P4, PT, R13, RZ, PT ;  /* 0x000000ff0d00720c */ /* 0x000fc40003f85270 */
[----:B------:R-:W-:Y:S01]  /*18f0*/  ISETP.NE.AND P5, PT, R18, RZ, PT ;  /* 0x000000ff1200720c */ /* 0x000fe20003fa5270 */
[----:B------:R-:W-:-:S12]  /*1900*/  @!P6 BRA `(.L_x_152) ;  /* 0x000000000010e947 */ /* 0x000fd80003800000 */
[----:B-1----:R-:W-:-:S04]  /*1910*/  IMAD R17, R9, 0x100, R0 ;  /* 0x0000010009117824 */ /* 0x002fc800078e0200 */
[----:B------:R-:W-:-:S04]  /*1920*/  VIADD R17, R17, 0x100 ;  /* 0x0000010011117836 */ /* 0x000fc80000000000 */
[----:B------:R-:W-:-:S05]  /*1930*/  IMAD.WIDE.U32 R16, R17, 0x4, R14 ;  /* 0x0000000411107825 */ /* 0x000fca00078e000e */
[----:B------:R0:W-:Y:S02]  /*1940*/  REDG.E.ADD.STRONG.GPU desc[UR12][R16.64], R27 ;  /* 0x0000001b1000798e */ /* 0x0001e4000c12e10c */
.L_x_152:
[----:B------:R-:W-:Y:S05]  /*1950*/  BSYNC.RECONVERGENT B1 ;  /* 0x0000000000017941 */ /* 0x000fea0003800200 */
.L_x_151:
[----:B------:R-:W-:Y:S04]  /*1960*/  BSSY.RECONVERGENT B1, `(.L_x_153) ;  /* 0x0000006000017945 */ /* 0x000fe80003800200 */
[----:B------:R-:W-:Y:S05]  /*1970*/  @!P0 BRA `(.L_x_154) ;  /* 0x0000000000108947 */ /* 0x000fea0003800000 */
[----:B01----:R-:W-:-:S04]  /*1980*/  IMAD R17, R9, 0x100, R0 ;  /* 0x0000010009117824 */ /* 0x003fc800078e0200 */
[----:B------:R-:W-:-:S04]  /*1990*/  VIADD R17, R17, 0x200 ;  /* 0x0000020011117836 */ /* 0x000fc80000000000 */
[----:B------:R-:W-:-:S05]  /*19a0*/  IMAD.WIDE.U32 R16, R17, 0x4, R14 ;  /* 0x0000000411107825 */ /* 0x000fca00078e000e */
[----:B------:R2:W-:Y:S02]  /*19b0*/  REDG.E.ADD.STRONG.GPU desc[UR12][R16.64], R25 ;  /* 0x000000191000798e */ /* 0x0005e4000c12e10c */
.L_x_154:
[----:B------:R-:W-:Y:S05]  /*19c0*/  BSYNC.RECONVERGENT B1 ;  /* 0x0000000000017941 */ /* 0x000fea0003800200 */
.L_x_153:
[----:B------:R-:W-:Y:S04]  /*19d0*/  BSSY.RECONVERGENT B1, `(.L_x_155) ;  /* 0x0000006000017945 */ /* 0x000fe80003800200 */
[----:B------:R-:W-:Y:S05]  /*19e0*/  @!P1 BRA `(.L_x_156) ;  /* 0x0000000000109947 */ /* 0x000fea0003800000 */
[----:B012---:R-:W-:-:S04]  /*19f0*/  IMAD R17, R9, 0x100, R0 ;  /* 0x0000010009117824 */ /* 0x007fc800078e0200 */
[----:B------:R-:W-:-:S04]  /*1a00*/  VIADD R17, R17, 0x300 ;  /* 0x0000030011117836 */ /* 0x000fc80000000000 */
[----:B------:R-:W-:-:S05]  /*1a10*/  IMAD.WIDE.U32 R16, R17, 0x4, R14 ;  /* 0x0000000411107825 */ /* 0x000fca00078e000e */
[----:B------:R3:W-:Y:S02]  /*1a20*/  REDG.E.ADD.STRONG.GPU desc[UR12][R16.64], R23 ;  /* 0x000000171000798e */ /* 0x0007e4000c12e10c */
.L_x_156:
[----:B------:R-:W-:Y:S05]  /*1a30*/  BSYNC.RECONVERGENT B1 ;  /* 0x0000000000017941 */ /* 0x000fea0003800200 */
.L_x_155:
[----:B------:R-:W-:Y:S04]  /*1a40*/  BSSY.RECONVERGENT B1, `(.L_x_157) ;  /* 0x0000006000017945 */ /* 0x000fe80003800200 */
[----:B------:R-:W-:Y:S05]  /*1a50*/  @!P2 BRA `(.L_x_158) ;  /* 0x000000000010a947 */ /* 0x000fea0003800000 */
[----:B0123--:R-:W-:-:S04]  /*1a60*/  IMAD R17, R9, 0x100, R0 ;  /* 0x0000010009117824 */ /* 0x00ffc800078e0200 */
[----:B------:R-:W-:-:S04]  /*1a70*/  VIADD R17, R17, 0x400 ;  /* 0x0000040011117836 */ /* 0x000fc80000000000 */
[----:B------:R-:W-:-:S05]  /*1a80*/  IMAD.WIDE.U32 R16, R17, 0x4, R14 ;  /* 0x0000000411107825 */ /* 0x000fca00078e000e */
[----:B------:R4:W-:Y:S02]  /*1a90*/  REDG.E.ADD.STRONG.GPU desc[UR12][R16.64], R21 ;  /* 0x000000151000798e */ /* 0x0009e4000c12e10c */
.L_x_158:
[----:B------:R-:W-:Y:S05]  /*1aa0*/  BSYNC.RECONVERGENT B1 ;  /* 0x0000000000017941 */ /* 0x000fea0003800200 */
.L_x_157:
[----:B------:R-:W-:Y:S04]  /*1ab0*/  BSSY.RECONVERGENT B1, `(.L_x_159) ;  /* 0x0000006000017945 */ /* 0x000fe80003800200 */
[----:B------:R-:W-:Y:S05]  /*1ac0*/  @!P3 BRA `(.L_x_160) ;  /* 0x000000000010b947 */ /* 0x000fea0003800000 */
[----:B01234-:R-:W-:-:S04]  /*1ad0*/  IMAD R17, R9, 0x100, R0 ;  /* 0x0000010009117824 */ /* 0x01ffc800078e0200 */
[----:B------:R-:W-:-:S04]  /*1ae0*/  VIADD R17, R17, 0x500 ;  /* 0x0000050011117836 */ /* 0x000fc80000000000 */
[----:B------:R-:W-:-:S05]  /*1af0*/  IMAD.WIDE.U32 R16, R17, 0x4, R14 ;  /* 0x0000000411107825 */ /* 0x000fca00078e000e */
[----:B------:R0:W-:Y:S02]  /*1b00*/  REDG.E.ADD.STRONG.GPU desc[UR12][R16.64], R19 ;  /* 0x000000131000798e */ /* 0x0001e4000c12e10c */
.L_x_160:
[----:B------:R-:W-:Y:S05]  /*1b10*/  BSYNC.RECONVERGENT B1 ;  /* 0x0000000000017941 */ /* 0x000fea0003800200 */
.L_x_159:
[----:B------:R-:W-:Y:S04]  /*1b20*/  BSSY.RECONVERGENT B1, `(.L_x_161) ;  /* 0x0000006000017945 */ /* 0x000fe80003800200 */
[----:B------:R-:W-:Y:S05]  /*1b30*/  @!P4 BRA `(.L_x_162) ;  /* 0x000000000010c947 */ /* 0x000fea0003800000 */
[----:B01234-:R-:W-:-:S04]  /*1b40*/  IMAD R17, R9, 0x100, R0 ;  /* 0x0000010009117824 */ /* 0x01ffc800078e0200 */
[----:B------:R-:W-:-:S04]  /*1b50*/  VIADD R17, R17, 0x600 ;  /* 0x0000060011117836 */ /* 0x000fc80000000000 */
[----:B------:R-:W-:-:S05]  /*1b60*/  IMAD.WIDE.U32 R16, R17, 0x4, R14 ;  /* 0x0000000411107825 */ /* 0x000fca00078e000e */
[----:B------:R0:W-:Y:S02]  /*1b70*/  REDG.E.ADD.STRONG.GPU desc[UR12][R16.64], R13 ;  /* 0x0000000d1000798e */ /* 0x0001e4000c12e10c */
.L_x_162:
[----:B------:R-:W-:Y:S05]  /*1b80*/  BSYNC.RECONVERGENT B1 ;  /* 0x0000000000017941 */ /* 0x000fea0003800200 */
.L_x_161:
[----:B------:R-:W-:Y:S04]  /*1b90*/  BSSY.RECONVERGENT B1, `(.L_x_163) ;  /* 0x0000006000017945 */ /* 0x000fe80003800200 */
[----:B------:R-:W-:Y:S05]  /*1ba0*/  @!P5 BRA `(.L_x_164) ;  /* 0x000000000010d947 */ /* 0x000fea0003800000 */
[----:B01234-:R-:W-:-:S04]  /*1bb0*/  IMAD R17, R9, 0x100, R0 ;  /* 0x0000010009117824 */ /* 0x01ffc800078e0200 */
[----:B------:R-:W-:-:S04]  /*1bc0*/  VIADD R17, R17, 0x700 ;  /* 0x0000070011117836 */ /* 0x000fc80000000000 */
[----:B------:R-:W-:-:S05]  /*1bd0*/  IMAD.WIDE.U32 R16, R17, 0x4, R14 ;  /* 0x0000000411107825 */ /* 0x000fca00078e000e */
[----:B------:R0:W-:Y:S02]  /*1be0*/  REDG.E.ADD.STRONG.GPU desc[UR12][R16.64], R18 ;  /* 0x000000121000798e */ /* 0x0001e4000c12e10c */
.L_x_164:
[----:B------:R-:W-:Y:S05]  /*1bf0*/  BSYNC.RECONVERGENT B1 ;  /* 0x0000000000017941 */ /* 0x000fea0003800200 */
.L_x_163:
[----:B------:R-:W-:-:S05]  /*1c00*/  VIADD R9, R9, 0x8 ;  /* 0x0000000809097836 */ /* 0x000fca0000000000 */
[----:B------:R-:W-:-:S13]  /*1c10*/  ISETP.NE.AND P0, PT, R9, R11, PT ;  /* 0x0000000b0900720c */ /* 0x000fda0003f05270 */
[----:B------:R-:W-:Y:S05]  /*1c20*/  @P0 BRA `(.L_x_165) ;  /* 0xfffffff800d40947 */ /* 0x000fea000383ffff */
[----:B------:R-:W-:-:S07]  /*1c30*/  IMAD.MOV.U32 R9, RZ, RZ, R11 ;  /* 0x000000ffff097224 */ /* 0x000fce00078e000b */
.L_x_148:
[C---:B------:R-:W-:Y:S01]  /*1c40*/  ISETP.NE.AND P0, PT, R6.reuse, RZ, PT ;  /* 0x000000ff0600720c */ /* 0x040fe20003f05270 */
[----:B0-----:R-:W-:Y:S01]  /*1c50*/  VIADD R13, R6, 0xffffffff ;  /* 0xffffffff060d7836 */ /* 0x001fe20000000000 */
[----:B------:R-:W-:Y:S01]  /*1c60*/  LOP3.LUT R12, R12, 0x1, RZ, 0xc0, !PT ;  /* 0x000000010c0c7812 */ /* 0x000fe200078ec0ff */
[----:B-1234-:R-:W-:-:S10]  /*1c70*/  VIADD R16, R7, 0xffffffff ;  /* 0xffffffff07107836 */ /* 0x01efd40000000000 */
[----:B------:R-:W-:Y:S05]  /*1c80*/  @!P0 BRA `(.L_x_166) ;  /* 0x0000000400408947 */ /* 0x000fea0003800000 */
[----:B------:R-:W-:-:S13]  /*1c90*/  ISETP.GE.U32.AND P0, PT, R13, 0x3, PT ;  /* 0x000000030d00780c */ /* 0x000fda0003f06070 */
[----:B------:R-:W-:Y:S05]  /*1ca0*/  @!P0 BRA `(.L_x_167) ;  /* 0x0000000000a48947 */ /* 0x000fea0003800000 */
[----:B------:R-:W-:Y:S01]  /*1cb0*/  IMAD R14, R9, 0x400, R10 ;  /* 0x00000400090e7824 */ /* 0x000fe200078e020a */
[----:B------:R-:W-:Y:S04]  /*1cc0*/  BSSY.RECONVERGENT B1, `(.L_x_168) ;  /* 0x000000e000017945 */ /* 0x000fe80003800200 */
[----:B------:R-:W0:Y:S04]  /*1cd0*/  LDS R25, [R14] ;  /* 0x000000000e197984 */ /* 0x000e280000000800 */
[----:B------:R-:W1:Y:S04]  /*1ce0*/  LDS R21, [R14+0x400] ;  /* 0x000400000e157984 */ /* 0x000e680000000800 */
[----:B------:R-:W2:Y:S04]  /*1cf0*/  LDS R19, [R14+0x800] ;  /* 0x000800000e137984 */ /* 0x000ea80000000800 */
[----:B------:R-:W3:Y:S01]  /*1d00*/  LDS R17, [R14+0xc00] ;  /* 0x000c00000e117984 */ /* 0x000ee20000000800 */
[----:B0-----:R-:W-:-:S02]  /*1d10*/  ISETP.NE.AND P0, PT, R25, RZ, PT ;  /* 0x000000ff1900720c */ /* 0x001fc40003f05270 */
[----:B-1----:R-:W-:Y:S02]  /*1d20*/  ISETP.NE.AND P1, PT, R21, RZ, PT ;  /* 0x000000ff1500720c */ /* 0x002fe40003f25270 */
[----:B--2---:R-:W-:Y:S02]  /*1d30*/  ISETP.NE.AND P2, PT, R19, RZ, PT ;  /* 0x000000ff1300720c */ /* 0x004fe40003f45270 */
[----:B---3--:R-:W-:-:S07]  /*1d40*/  ISETP.NE.AND P3, PT, R17, RZ, PT ;  /* 0x000000ff1100720c */ /* 0x008fce0003f65270 */
[----:B------:R-:W-:Y:S06]  /*1d50*/  @!P0 BRA `(.L_x_169) ;  /* 0x0000000000108947 */ /* 0x000fec0003800000 */
[----:B------:R-:W0:Y:S01]  /*1d60*/  LDC.64 R14, c[0x0][0x380] ;  /* 0x0000e000ff0e7b82 */ /* 0x000e220000000a00 */
[----:B------:R-:W-:-:S04]  /*1d70*/  IMAD R23, R9, 0x100, R0 ;  /* 0x0000010009177824 */ /* 0x000fc800078e0200 */
[----:B0-----:R-:W-:-:S05]  /*1d80*/  IMAD.WIDE.U32 R14, R23, 0x4, R14 ;  /* 0x00000004170e7825 */ /* 0x001fca00078e000e */
[----:B------:R0:W-:Y:S02]  /*1d90*/  REDG.E.ADD.STRONG.GPU desc[UR12][R14.64], R25 ;  /* 0x000000190e00798e */ /* 0x0001e4000c12e10c */
.L_x_169:
[----:B------:R-:W-:Y:S05]  /*1da0*/  BSYNC.RECONVERGENT B1 ;  /* 0x0000000000017941 */ /* 0x000fea0003800200 */
.L_x_168:
[----:B------:R-:W-:Y:S04]  /*1db0*/  BSSY.RECONVERGENT B1, `(.L_x_170) ;  /* 0x0000007000017945 */ /* 0x000fe80003800200 */
[----:B------:R-:W-:Y:S05]  /*1dc0*/  @!P1 BRA `(.L_x_171) ;  /* 0x0000000000149947 */ /* 0x000fea0003800000 */
[----:B0-----:R-:W0:Y:S01]  /*1dd0*/  LDC.64 R14, c[0x0][0x380] ;  /* 0x0000e000ff0e7b82 */ /* 0x001e220000000a00 */
[----:B------:R-:W-:-:S04]  /*1de0*/  IMAD R23, R9, 0x100, R0 ;  /* 0x0000010009177824 */ /* 0x000fc800078e0200 */
[----:B------:R-:W-:-:S04]  /*1df0*/  VIADD R23, R23, 0x100 ;  /* 0x0000010017177836 */ /* 0x000fc80000000000 */
[----:B0-----:R-:W-:-:S05]  /*1e00*/  IMAD.WIDE.U32 R14, R23, 0x4, R14 ;  /* 0x00000004170e7825 */ /* 0x001fca00078e000e */
[----:B------:R1:W-:Y:S02]  /*1e10*/  REDG.E.ADD.STRONG.GPU desc[UR12][R14.64], R21 ;  /* 0x000000150e00798e */ /* 0x0003e4000c12e10c */
.L_x_171:
[----:B------:R-:W-:Y:S05]  /*1e20*/  BSYNC.RECONVERGENT B1 ;  /* 0x0000000000017941 */ /* 0x000fea0003800200 */
.L_x_170:
[----:B------:R-:W-:Y:S04]  /*1e30*/  BSSY.RECONVERGENT B1, `(.L_x_172) ;  /* 0x0000007000017945 */ /* 0x000fe80003800200 */
[----:B------:R-:W-:Y:S05]  /*1e40*/  @!P2 BRA `(.L_x_173) ;  /* 0x000000000014a947 */ /* 0x000fea0003800000 */
[----:B01----:R-:W0:Y:S01]  /*1e50*/  LDC.64 R14, c[0x0][0x380] ;  /* 0x0000e000ff0e7b82 */ /* 0x003e220000000a00 */
[----:B------:R-:W-:-:S04]  /*1e60*/  IMAD R21, R9, 0x100, R0 ;  /* 0x0000010009157824 */ /* 0x000fc800078e0200 */
[----:B------:R-:W-:-:S04]  /*1e70*/  VIADD R21, R21, 0x200 ;  /* 0x0000020015157836 */ /* 0x000fc80000000000 */
[----:B0-----:R-:W-:-:S05]  /*1e80*/  IMAD.WIDE.U32 R14, R21, 0x4, R14 ;  /* 0x00000004150e7825 */ /* 0x001fca00078e000e */
[----:B------:R2:W-:Y:S02]  /*1e90*/  REDG.E.ADD.STRONG.GPU desc[UR12][R14.64], R19 ;  /* 0x000000130e00798e */ /* 0x0005e4000c12e10c */
.L_x_173:
[----:B------:R-:W-:Y:S05]  /*1ea0*/  BSYNC.RECONVERGENT B1 ;  /* 0x0000000000017941 */ /* 0x000fea0003800200 */
.L_x_172:
[----:B------:R-:W-:Y:S04]  /*1eb0*/  BSSY.RECONVERGENT B1, `(.L_x_174) ;  /* 0x0000007000017945 */ /* 0x000fe80003800200 */
[----:B------:R-:W-:Y:S05]  /*1ec0*/  @!P3 BRA `(.L_x_175) ;  /* 0x000000000014b947 */ /* 0x000fea0003800000 */
[----:B012---:R-:W0:Y:S01]  /*1ed0*/  LDC.64 R14, c[0x0][0x380] ;  /* 0x0000e000ff0e7b82 */ /* 0x007e220000000a00 */
[----:B------:R-:W-:-:S04]  /*1ee0*/  IMAD R19, R9, 0x100, R0 ;  /* 0x0000010009137824 */ /* 0x000fc800078e0200 */
[----:B------:R-:W-:-:S04]  /*1ef0*/  VIADD R19, R19, 0x300 ;  /* 0x0000030013137836 */ /* 0x000fc80000000000 */
[----:B0-----:R-:W-:-:S05]  /*1f00*/  IMAD.WIDE.U32 R14, R19, 0x4, R14 ;  /* 0x00000004130e7825 */ /* 0x001fca00078e000e */
[----:B------:R3:W-:Y:S02]  /*1f10*/  REDG.E.ADD.STRONG.GPU desc[UR12][R14.64], R17 ;  /* 0x000000110e00798e */ /* 0x0007e4000c12e10c */
.L_x_175:
[----:B------:R-:W-:Y:S05]  /*1f20*/  BSYNC.RECONVERGENT B1 ;  /* 0x0000000000017941 */ /* 0x000fea0003800200 */
.L_x_174:
[----:B------:R-:W-:-:S07]  /*1f30*/  VIADD R9, R9, 0x4 ;  /* 0x0000000409097836 */ /* 0x000fce0000000000 */
.L_x_167:
[----:B------:R-:W-:Y:S01]  /*1f40*/  ISETP.NE.AND P0, PT, R7, RZ, PT ;  /* 0x000000ff0700720c */ /* 0x000fe20003f05270 */
[----:B------:R-:W-:-:S12]  /*1f50*/  BSSY.RECONVERGENT B1, `(.L_x_166) ;  /* 0x0000023000017945 */ /* 0x000fd80003800200 */
[----:B------:R-:W-:Y:S05]  /*1f60*/  @!P0 BRA `(.L_x_176) ;  /* 0x0000000000848947 */ /* 0x000fea0003800000 */
[----:B------:R-:W-:-:S13]  /*1f70*/  ISETP.NE.AND P0, PT, R16, RZ, PT ;  /* 0x000000ff1000720c */ /* 0x000fda0003f05270 */
[----:B------:R-:W-:Y:S05]  /*1f80*/  @!P0 BRA `(.L_x_177) ;  /* 0x0000000000548947 */ /* 0x000fea0003800000 */
[----:B0123--:R-:W-:Y:S01]  /*1f90*/  IMAD R14, R9, 0x400, R10 ;  /* 0x00000400090e7824 */ /* 0x00ffe200078e020a */
[----:B------:R-:W-:Y:S04]  /*1fa0*/  BSSY.RECONVERGENT B2, `(.L_x_178) ;  /* 0x000000a000027945 */ /* 0x000fe80003800200 */
[----:B------:R-:W0:Y:S04]  /*1fb0*/  LDS R17, [R14] ;  /* 0x000000000e117984 */ /* 0x000e280000000800 */
[----:B------:R-:W1:Y:S01]  /*1fc0*/  LDS R19, [R14+0x400] ;  /* 0x000400000e137984 */ /* 0x000e620000000800 */
[----:B0-----:R-:W-:-:S02]  /*1fd0*/  ISETP.NE.AND P0, PT, R17, RZ, PT ;  /* 0x000000ff1100720c */ /* 0x001fc40003f05270 */
[----:B-1----:R-:W-:-:S11]  /*1fe0*/  ISETP.NE.AND P1, PT, R19, RZ, PT ;  /* 0x000000ff1300720c */ /* 0x002fd60003f25270 */
[----:B------:R-:W-:Y:S05]  /*1ff0*/  @!P0 BRA `(.L_x_179) ;  /* 0x0000000000108947 */ /* 0x000fea0003800000 */
[----:B------:R-:W0:Y:S01]  /*2000*/  LDC.64 R14, c[0x0][0x380] ;  /* 0x0000e000ff0e7b82 */ /* 0x000e220000000a00 */
[----:B------:R-:W-:-:S04]  /*2010*/  IMAD R21, R9, 0x100, R0 ;  /* 0x0000010009157824 */ /* 0x000fc800078e0200 */
[----:B0-----:R-:W-:-:S05]  /*2020*/  IMAD.WIDE.U32 R14, R21, 0x4, R14 ;  /* 0x00000004150e7825 */ /* 0x001fca00078e000e */
[----:B------:R0:W-:Y:S02]  /*2030*/  REDG.E.ADD.STRONG.GPU desc[UR12][R14.64], R17 ;  /* 0x000000110e00798e */ /* 0x0001e4000c12e10c */
.L_x_179:
[----:B------:R-:W-:Y:S05]  /*2040*/  BSYNC.RECONVERGENT B2 ;  /* 0x0000000000027941 */ /* 0x000fea0003800200 */
.L_x_178:
[----:B------:R-:W-:Y:S04]  /*2050*/  BSSY.RECONVERGENT B2, `(.L_x_180) ;  /* 0x0000007000027945 */ /* 0x000fe80003800200 */
[----:B------:R-:W-:Y:S05]  /*2060*/  @!P1 BRA `(.L_x_181) ;  /* 0x0000000000149947 */ /* 0x000fea0003800000 */
[----:B0-----:R-:W0:Y:S01]  /*2070*/  LDC.64 R14, c[0x0][0x380] ;  /* 0x0000e000ff0e7b82 */ /* 0x001e220000000a00 */
[----:B------:R-:W-:-:S04]  /*2080*/  IMAD R17, R9, 0x100, R0 ;  /* 0x0000010009117824 */ /* 0x000fc800078e0200 */
[----:B------:R-:W-:-:S04]  /*2090*/  VIADD R17, R17, 0x100 ;  /* 0x0000010011117836 */ /* 0x000fc80000000000 */
[----:B0-----:R-:W-:-:S05]  /*20a0*/  IMAD.WIDE.U32 R14, R17, 0x4, R14 ;  /* 0x00000004110e7825 */ /* 0x001fca00078e000e */
[----:B------:R1:W-:Y:S02]  /*20b0*/  REDG.E.ADD.STRONG.GPU desc[UR12][R14.64], R19 ;  /* 0x000000130e00798e */ /* 0x0003e4000c12e10c */
.L_x_181:
[----:B------:R-:W-:Y:S05]  /*20c0*/  BSYNC.RECONVERGENT B2 ;  /* 0x0000000000027941 */ /* 0x000fea0003800200 */
.L_x_180:
[----:B------:R-:W-:-:S07]  /*20d0*/  VIADD R9, R9, 0x2 ;  /* 0x0000000209097836 */ /* 0x000fce0000000000 */
.L_x_177:
[----:B------:R-:W-:-:S13]  /*20e0*/  ISETP.NE.AND P0, PT, R12, RZ, PT ;  /* 0x000000ff0c00720c */ /* 0x000fda0003f05270 */
[----:B------:R-:W-:Y:S05]  /*20f0*/  @!P0 BRA `(.L_x_176) ;  /* 0x0000000000208947 */ /* 0x000fea0003800000 */
[----:B0123--:R-:W-:-:S05]  /*2100*/  IMAD R14, R9, 0x400, R10 ;  /* 0x00000400090e7824 */ /* 0x00ffca00078e020a */
[----:B------:R-:W0:Y:S02]  /*2110*/  LDS R17, [R14] ;  /* 0x000000000e117984 */ /* 0x000e240000000800 */
[----:B0-----:R-:W-:-:S13]  /*2120*/  ISETP.NE.AND P0, PT, R17, RZ, PT ;  /* 0x000000ff1100720c */ /* 0x001fda0003f05270 */
[----:B------:R-:W-:Y:S05]  /*2130*/  @!P0 BRA `(.L_x_176) ;  /* 0x0000000000108947 */ /* 0x000fea0003800000 */
[----:B------:R-:W0:Y:S01]  /*2140*/  LDC.64 R14, c[0x0][0x380] ;  /* 0x0000e000ff0e7b82 */ /* 0x000e220000000a00 */
[----:B------:R-:W-:-:S04]  /*2150*/  IMAD R9, R9, 0x100, R0 ;  /* 0x0000010009097824 */ /* 0x000fc800078e0200 */
[----:B0-----:R-:W-:-:S05]  /*2160*/  IMAD.WIDE.U32 R14, R9, 0x4, R14 ;  /* 0x00000004090e7825 */ /* 0x001fca00078e000e */
[----:B------:R4:W-:Y:S02]  /*2170*/  REDG.E.ADD.STRONG.GPU desc[UR12][R14.64], R17 ;  /* 0x000000110e00798e */ /* 0x0009e4000c12e10c */
.L_x_176:
[----:B------:R-:W-:Y:S05]  /*2180*/  BSYNC.RECONVERGENT B1 ;  /* 0x0000000000017941 */ /* 0x000fea0003800200 */
.L_x_166:
[----:B------:R-:W-:-:S13]  /*2190*/  ISETP.GT.U32.AND P0, PT, R0, 0x7f, PT ;  /* 0x0000007f0000780c */ /* 0x000fda0003f04070 */
[----:B------:R-:W-:Y:S05]  /*21a0*/  @P0 BRA `(.L_x_147) ;  /* 0x0000000800300947 */ /* 0x000fea0003800000 */
[----:B------:R-:W-:Y:S01]  /*21b0*/  ISETP.GE.U32.AND P0, PT, R5, 0x7, PT ;  /* 0x000000070500780c */ /* 0x000fe20003f06070 */
[----:B------:R-:W-:-:S12]  /*21c0*/  IMAD.MOV.U32 R9, RZ, RZ, RZ ;  /* 0x000000ffff097224 */ /* 0x000fd800078e00ff */
[----:B------:R-:W-:Y:S05]  /*21d0*/  @!P0 BRA `(.L_x_182) ;  /* 0x0000000000e48947 */ /* 0x000fea0003800000 */
[----:B01234-:R-:W0:Y:S01]  /*21e0*/  LDC.64 R14, c[0x0][0x380] ;  /* 0x0000e000ff0e7b82 */ /* 0x01fe220000000a00 */
[----:B------:R-:W-:-:S07]  /*21f0*/  IMAD.MOV.U32 R9, RZ, RZ, RZ ;  /* 0x000000ffff097224 */ /* 0x000fce00078e00ff */
.L_x_199:
[C---:B------:R-:W-:Y:S01]  /*2200*/  IMAD R17, R9.reuse, 0x400, R10 ;  /* 0x0000040009117824 */ /* 0x040fe200078e020a */
[----:B------:R-:W-:Y:S01]  /*2210*/  BSSY.RECONVERGENT B1, `(.L_x_183) ;  /* 0x000000f000017945 */ /* 0x000fe20003800200 */
[----:B01234-:R-:W-:-:S03]  /*2220*/  IMAD R19, R9, 0x100, R0 ;  /* 0x0000010009137824 */ /* 0x01ffc600078e0200 */
[----:B------:R-:W1:Y:S01]  /*2230*/  LDS R21, [R17+0x200] ;  /* 0x0002000011157984 */ /* 0x000e620000000800 */
[----:B0-----:R-:W-:-:S03]  /*2240*/  IMAD.WIDE.U32 R18, R19, 0x4, R14 ;  /* 0x0000000413127825 */ /* 0x001fc600078e000e */
[----:B------:R-:W0:Y:S04]  /*2250*/  LDS R23, [R17+0x600] ;  /* 0x0006000011177984 */ /* 0x000e280000000800 */
[----:B------:R2:W3:Y:S04]  /*2260*/  LDS R25, [R17+0xa00] ;  /* 0x000a000011197984 */ /* 0x0004e80000000800 */
[----:B------:R2:W4:Y:S04]  /*2270*/  LDS R27, [R17+0xe00] ;  /* 0x000e0000111b7984 */ /* 0x0005280000000800 */
[----:B------:R2:W2:Y:S04]  /*2280*/  LDS R29, [R17+0x1200] ;  /* 0x00120000111d7984 */ /* 0x0004a80000000800 */
[----:B------:R0:W2:Y:S04]  /*2290*/  LDS R20, [R17+0x1600] ;  /* 0x0016000011147984 */ /* 0x0000a80000000800 */
[----:B------:R0:W2:Y:S04]  /*22a0*/  LDS R22, [R17+0x1a00] ;  /* 0x001a000011167984 */ /* 0x0000a80000000800 */
[----:B------:R0:W2:Y:S01]  /*22b0*/  LDS R24, [R17+0x1e00] ;  /* 0x001e000011187984 */ /* 0x0000a20000000800 */
[----:B-1----:R-:W-:-:S02]  /*22c0*/  ISETP.NE.AND P0, PT, R21, RZ, PT ;  /* 0x000000ff1500720c */ /* 0x002fc40003f05270 */
[----:B0-----:R-:W-:-:S11]  /*22d0*/  ISETP.NE.AND P1, PT, R23, RZ, PT ;  /* 0x000000ff1700720c */ /* 0x001fd60003f25270 */
[----:B---34-:R-:W-:Y:S05]  /*22e0*/  @!P0 BRA `(.L_x_184) ;  /* 0x0000000000048947 */ /* 0x018fea0003800000 */
[----:B------:R0:W-:Y:S02]  /*22f0*/  REDG.E.ADD.STRONG.GPU desc[UR12][R18.64+0x200], R21 ;  /* 0x000200151200798e */ /* 0x0001e4000c12e10c */
.L_x_184:
[----:B------:R-:W-:Y:S05]  /*2300*/  BSYNC.RECONVERGENT B1 ;  /* 0x0000000000017941 */ /* 0x000fea0003800200 */
.L_x_183:
[----:B------:R-:W-:Y:S01]  /*2310*/  BSSY.RECONVERGENT B1, `(.L_x_185) ;  /* 0x0000004000017945 */ /* 0x000fe20003800200 */
[----:B------:R-:W-:-:S03]  /*2320*/  VIADD R9, R9, 0x8 ;  /* 0x0000000809097836 */ /* 0x000fc60000000000 */
[----:B------:R-:W-:Y:S05]  /*2330*/  @!P1 BRA `(.L_x_186) ;  /* 0x0000000000049947 */ /* 0x000fea0003800000 */
[----:B------:R1:W-:Y:S02]  /*2340*/  REDG.E.ADD.STRONG.GPU desc[UR12][R18.64+0x600], R23 ;  /* 0x000600171200798e */ /* 0x0003e4000c12e10c */
.L_x_186:
[----:B------:R-:W-:Y:S05]  /*2350*/  BSYNC.RECONVERGENT B1 ;  /* 0x0000000000017941 */ /* 0x000fea0003800200 */
.L_x_185:
[----:B------:R-:W-:Y:S01]  /*2360*/  ISETP.NE.AND P6, PT, R25, RZ, PT ;  /* 0x000000ff1900720c */ /* 0x000fe20003fc5270 */
[----:B------:R-:W-:Y:S01]  /*2370*/  BSSY.RECONVERGENT B1, `(.L_x_187) ;  /* 0x0000009000017945 */ /* 0x000fe20003800200 */
[----:B------:R-:W-:Y:S02]  /*2380*/  ISETP.NE.AND P0, PT, R9, R11, PT ;  /* 0x0000000b0900720c */ /* 0x000fe40003f05270 */
[----:B------:R-:W-:Y:S02]  /*2390*/  ISETP.NE.AND P1, PT, R27, RZ, PT ;  /* 0x000000ff1b00720c */ /* 0x000fe40003f25270 */
[----:B--2---:R-:W-:Y:S02]  /*23a0*/  ISETP.NE.AND P2, PT, R29, RZ, PT ;  /* 0x000000ff1d00720c */ /* 0x004fe40003f45270 */
[----:B------:R-:W-:Y:S02]  /*23b0*/  ISETP.NE.AND P3, PT, R20, RZ, PT ;  /* 0x000000ff1400720c */ /* 0x000fe40003f65270 */
[----:B------:R-:W-:-:S02]  /*23c0*/  ISETP.NE.AND P4, PT, R22, RZ, PT ;  /* 0x000000ff1600720c */ /* 0x000fc40003f85270 */
[----:B------:R-:W-:Y:S01]  /*23d0*/  ISETP.NE.AND P5, PT, R24, RZ, PT ;  /* 0x000000ff1800720c */ /* 0x000fe20003fa5270 */
[----:B------:R-:W-:-:S12]  /*23e0*/  @!P6 BRA `(.L_x_188) ;  /* 0x000000000004e947 */ /* 0x000fd80003800000 */
[----:B------:R2:W-:Y:S02]  /*23f0*/  REDG.E.ADD.STRONG.GPU desc[UR12][R18.64+0xa00], R25 ;  /* 0x000a00191200798e */ /* 0x0005e4000c12e10c */
.L_x_188:
[----:B------:R-:W-:Y:S05]  /*2400*/  BSYNC.RECONVERGENT B1 ;  /* 0x0000000000017941 */ /* 0x000fea0003800200 */
.L_x_187:
[----:B------:R-:W-:Y:S04]  /*2410*/  BSSY.RECONVERGENT B1, `(.L_x_189) ;  /* 0x0000003000017945 */ /* 0x000fe80003800200 */
[----:B------:R-:W-:Y:S05]  /*2420*/  @!P1 BRA `(.L_x_190) ;  /* 0x0000000000049947 */ /* 0x000fea0003800000 */
[----:B------:R3:W-:Y:S02]  /*2430*/  REDG.E.ADD.STRONG.GPU desc[UR12][R18.64+0xe00], R27 ;  /* 0x000e001b1200798e */ /* 0x0007e4000c12e10c */
.L_x_190:
[----:B------:R-:W-:Y:S05]  /*2440*/  BSYNC.RECONVERGENT B1 ;  /* 0x0000000000017941 */ /* 0x000fea0003800200 */
.L_x_189:
[----:B------:R-:W-:Y:S04]  /*2450*/  BSSY.RECONVERGENT B1, `(.L_x_191) ;  /* 0x0000003000017945 */ /* 0x000fe80003800200 */
[----:B------:R-:W-:Y:S05]  /*2460*/  @!P2 BRA `(.L_x_192) ;  /* 0x000000000004a947 */ /* 0x000fea0003800000 */
[----:B------:R4:W-:Y:S02]  /*2470*/  REDG.E.ADD.STRONG.GPU desc[UR12][R18.64+0x1200], R29 ;  /* 0x0012001d1200798e */ /* 0x0009e4000c12e10c */
.L_x_192:
[----:B------:R-:W-:Y:S05]  /*2480*/  BSYNC.RECONVERGENT B1 ;  /* 0x0000000000017941 */ /* 0x000fea0003800200 */
.L_x_191:
[----:B------:R-:W-:Y:S04]  /*2490*/  BSSY.RECONVERGENT B1, `(.L_x_193) ;  /* 0x0000003000017945 */ /* 0x000fe80003800200 */
[----:B------:R-:W-:Y:S05]  /*24a0*/  @!P3 BRA `(.L_x_194) ;  /* 0x000000000004b947 */ /* 0x000fea0003800000 */
[----:B------:R0:W-:Y:S02]  /*24b0*/  REDG.E.ADD.STRONG.GPU desc[UR12][R18.64+0x1600], R20 ;  /* 0x001600141200798e */ /* 0x0001e4000c12e10c */
.L_x_194:
[----:B------:R-:W-:Y:S05]  /*24c0*/  BSYNC.RECONVERGENT B1 ;  /* 0x0000000000017941 */ /* 0x000fea0003800200 */
.L_x_193:
[----:B------:R-:W-:Y:S04]  /*24d0*/  BSSY.RECONVERGENT B1, `(.L_x_195) ;  /* 0x0000003000017945 */ /* 0x000fe80003800200 */
[----:B------:R-:W-:Y:S05]  /*24e0*/  @!P4 BRA `(.L_x_196) ;  /* 0x000000000004c947 */ /* 0x000fea0003800000 */
[----:B------:R0:W-:Y:S02]  /*24f0*/  REDG.E.ADD.STRONG.GPU desc[UR12][R18.64+0x1a00], R22 ;  /* 0x001a00161200798e */ /* 0x0001e4000c12e10c */
.L_x_196:
[----:B------:R-:W-:Y:S05]  /*2500*/  BSYNC.RECONVERGENT B1 ;  /* 0x0000000000017941 */ /* 0x000fea0003800200 */
.L_x_195:
[----:B------:R-:W-:Y:S04]  /*2510*/  BSSY.RECONVERGENT B1, `(.L_x_197) ;  /* 0x0000003000017945 */ /* 0x000fe80003800200 */
[----:B------:R-:W-:Y:S05]  /*2520*/  @!P5 BRA `(.L_x_198) ;  /* 0x000000000004d947 */ /* 0x000fea0003800000 */
[----:B------:R0:W-:Y:S02]  /*2530*/  REDG.E.ADD.STRONG.GPU desc[UR12][R18.64+0x1e00], R24 ;  /* 0x001e00181200798e */ /* 0x0001e4000c12e10c */
.L_x_198:
[----:B------:R-:W-:Y:S05]  /*2540*/  BSYNC.RECONVERGENT B1 ;  /* 0x0000000000017941 */ /* 0x000fea0003800200 */
.L_x_197:
[----:B------:R-:W-:Y:S05]  /*2550*/  @P0 BRA `(.L_x_199) ;  /* 0xfffffffc00280947 */ /* 0x000fea000383ffff */
[----:B------:R-:W-:-:S07]  /*2560*/  IMAD.MOV.U32 R9, RZ, RZ, R11 ;  /* 0x000000ffff097224 */ /* 0x000fce00078e000b */
.L_x_182:
[----:B------:R-:W-:-:S13]  /*2570*/  ISETP.NE.AND P0, PT, R6, RZ, PT ;  /* 0x000000ff0600720c */ /* 0x000fda0003f05270 */
[----:B------:R-:W-:Y:S05]  /*2580*/  @!P0 BRA `(.L_x_147) ;  /* 0x0000000400388947 */ /* 0x000fea0003800000 */
[----:B------:R-:W-:-:S13]  /*2590*/  ISETP.GE.U32.AND P0, PT, R13, 0x3, PT ;  /* 0x000000030d00780c */ /* 0x000fda0003f06070 */
[----:B------:R-:W-:Y:S05]  /*25a0*/  @!P0 BRA `(.L_x_200) ;  /* 0x0000000000a48947 */ /* 0x000fea0003800000 */
[----:B01234-:R-:W-:Y:S01]  /*25b0*/  IMAD R14, R9, 0x400, R10 ;  /* 0x00000400090e7824 */ /* 0x01ffe200078e020a */
[----:B------:R-:W-:Y:S04]  /*25c0*/  BSSY.RECONVERGENT B1, `(.L_x_201) ;  /* 0x000000e000017945 */ /* 0x000fe80003800200 */
[----:B------:R-:W0:Y:S04]  /*25d0*/  LDS R19, [R14+0x200] ;  /* 0x000200000e137984 */ /* 0x000e280000000800 */
        /* <DEDUP_REMOVED lines=12> */
.L_x_202:
[----:B------:R-:W-:Y:S05]  /*26a0*/  BSYNC.RECONVERGENT B1 ;  /* 0x0000000000017941 */ /* 0x000fea0003800200 */
.L_x_201:
[----:B------:R-:W-:Y:S04]  /*26b0*/  BSSY.RECONVERGENT B1, `(.L_x_203) ;  /* 0x0000007000017945 */ /* 0x000fe80003800200 */
[----:B------:R-:W-:Y:S05]  /*26c0*/  @!P1 BRA `(.L_x_204) ;  /* 0x0000000000149947 */ /* 0x000fea0003800000 */
[----:B0-----:R-:W0:Y:S01]  /*26d0*/  LDC.64 R14, c[0x0][0x380] ;  /* 0x0000e000ff0e7b82 */ /* 0x001e220000000a00 */
[----:B------:R-:W-:-:S04]  /*26e0*/  IMAD R17, R9, 0x100, R0 ;  /* 0x0000010009117824 */ /* 0x000fc800078e0200 */
[----:B------:R-:W-:-:S04]  /*26f0*/  VIADD R17, R17, 0x100 ;  /* 0x0000010011117836 */ /* 0x000fc80000000000 */
[----:B0-----:R-:W-:-:S05]  /*2700*/  IMAD.WIDE.U32 R14, R17, 0x4, R14 ;  /* 0x00000004110e7825 */ /* 0x001fca00078e000e */
[----:B------:R1:W-:Y:S02]  /*2710*/  REDG.E.ADD.STRONG.GPU desc[UR12][R14.64+0x200], R21 ;  /* 0x000200150e00798e */ /* 0x0003e4000c12e10c */
.L_x_204:
[----:B------:R-:W-:Y:S05]  /*2720*/  BSYNC.RECONVERGENT B1 ;  /* 0x0000000000017941 */ /* 0x000fea0003800200 */
.L_x_203:
[----:B------:R-:W-:Y:S04]  /*2730*/  BSSY.RECONVERGENT B1, `(.L_x_205) ;  /* 0x0000007000017945 */ /* 0x000fe80003800200 */
[----:B------:R-:W-:Y:S05]  /*2740*/  @!P2 BRA `(.L_x_206) ;  /* 0x000000000014a947 */ /* 0x000fea0003800000 */
[----:B01----:R-:W0:Y:S01]  /*2750*/  LDC.64 R14, c[0x0][0x380] ;  /* 0x0000e000ff0e7b82 */ /* 0x003e220000000a00 */
[----:B------:R-:W-:-:S04]  /*2760*/  IMAD R17, R9, 0x100, R0 ;  /* 0x0000010009117824 */ /* 0x000fc800078e0200 */
[----:B------:R-:W-:-:S04]  /*2770*/  VIADD R17, R17, 0x200 ;  /* 0x0000020011117836 */ /* 0x000fc80000000000 */
[----:B0-----:R-:W-:-:S05]  /*2780*/  IMAD.WIDE.U32 R14, R17, 0x4, R14 ;  /* 0x00000004110e7825 */ /* 0x001fca00078e000e */
[----:B------:R2:W-:Y:S02]  /*2790*/  REDG.E.ADD.STRONG.GPU desc[UR12][R14.64+0x200], R13 ;  /* 0x0002000d0e00798e */ /* 0x0005e4000c12e10c */
.L_x_206:
[----:B------:R-:W-:Y:S05]  /*27a0*/  BSYNC.RECONVERGENT B1 ;  /* 0x0000000000017941 */ /* 0x000fea0003800200 */
.L_x_205:
[----:B------:R-:W-:Y:S04]  /*27b0*/  BSSY.RECONVERGENT B1, `(.L_x_207) ;  /* 0x0000007000017945 */ /* 0x000fe80003800200 */
[----:B------:R-:W-:Y:S05]  /*27c0*/  @!P3 BRA `(.L_x_208) ;  /* 0x000000000014b947 */ /* 0x000fea0003800000 */
[----:B012---:R-:W0:Y:S01]  /*27d0*/  LDC.64 R14, c[0x0][0x380] ;  /* 0x0000e000ff0e7b82 */ /* 0x007e220000000a00 */
[----:B------:R-:W-:-:S04]  /*27e0*/  IMAD R13, R9, 0x100, R0 ;  /* 0x00000100090d7824 */ /* 0x000fc800078e0200 */
[----:B------:R-:W-:-:S04]  /*27f0*/  VIADD R13, R13, 0x300 ;  /* 0x000003000d0d7836 */ /* 0x000fc80000000000 */
[----:B0-----:R-:W-:-:S05]  /*2800*/  IMAD.WIDE.U32 R14, R13, 0x4, R14 ;  /* 0x000000040d0e7825 */ /* 0x001fca00078e000e */
[----:B------:R3:W-:Y:S02]  /*2810*/  REDG.E.ADD.STRONG.GPU desc[UR12][R14.64+0x200], R11 ;  /* 0x0002000b0e00798e */ /* 0x0007e4000c12e10c */
.L_x_208:
[----:B------:R-:W-:Y:S05]  /*2820*/  BSYNC.RECONVERGENT B1 ;  /* 0x0000000000017941 */ /* 0x000fea0003800200 */
.L_x_207:
[----:B------:R-:W-:-:S07]  /*2830*/  VIADD R9, R9, 0x4 ;  /* 0x0000000409097836 */ /* 0x000fce0000000000 */
.L_x_200:
[----:B------:R-:W-:-:S13]  /*2840*/  ISETP.NE.AND P0, PT, R7, RZ, PT ;  /* 0x000000ff0700720c */ /* 0x000fda0003f05270 */
[----:B------:R-:W-:Y:S05]  /*2850*/  @!P0 BRA `(.L_x_147) ;  /* 0x0000000000848947 */ /* 0x000fea0003800000 */
[----:B------:R-:W-:-:S13]  /*2860*/  ISETP.NE.AND P0, PT, R16, RZ, PT ;  /* 0x000000ff1000720c */ /* 0x000fda0003f05270 */
[----:B------:R-:W-:Y:S05]  /*2870*/  @!P0 BRA `(.L_x_209) ;  /* 0x0000000000548947 */ /* 0x000fea0003800000 */
[----:B01234-:R-:W-:Y:S01]  /*2880*/  IMAD R14, R9, 0x400, R10 ;  /* 0x00000400090e7824 */ /* 0x01ffe200078e020a */
[----:B------:R-:W-:Y:S04]  /*2890*/  BSSY.RECONVERGENT B1, `(.L_x_210) ;  /* 0x000000a000017945 */ /* 0x000fe80003800200 */
[----:B------:R-:W0:Y:S04]  /*28a0*/  LDS R11, [R14+0x200] ;  /* 0x000200000e0b7984 */ /* 0x000e280000000800 */
        /* <DEDUP_REMOVED lines=8> */
.L_x_211:
[----:B------:R-:W-:Y:S05]  /*2930*/  BSYNC.RECONVERGENT B1 ;  /* 0x0000000000017941 */ /* 0x000fea0003800200 */
.L_x_210:
[----:B------:R-:W-:Y:S04]  /*2940*/  BSSY.RECONVERGENT B1, `(.L_x_212) ;  /* 0x0000007000017945 */ /* 0x000fe80003800200 */
[----:B------:R-:W-:Y:S05]  /*2950*/  @!P1 BRA `(.L_x_213) ;  /* 0x0000000000149947 */ /* 0x000fea0003800000 */
[----:B0-----:R-:W0:Y:S01]  /*2960*/  LDC.64 R14, c[0x0][0x380] ;  /* 0x0000e000ff0e7b82 */ /* 0x001e220000000a00 */
[----:B------:R-:W-:-:S04]  /*2970*/  IMAD R11, R9, 0x100, R0 ;  /* 0x00000100090b7824 */ /* 0x000fc800078e0200 */
[----:B------:R-:W-:-:S04]  /*2980*/  VIADD R11, R11, 0x100 ;  /* 0x000001000b0b7836 */ /* 0x000fc80000000000 */
[----:B0-----:R-:W-:-:S05]  /*2990*/  IMAD.WIDE.U32 R14, R11, 0x4, R14 ;  /* 0x000000040b0e7825 */ /* 0x001fca00078e000e */
[----:B------:R1:W-:Y:S02]  /*29a0*/  REDG.E.ADD.STRONG.GPU desc[UR12][R14.64+0x200], R13 ;  /* 0x0002000d0e00798e */ /* 0x0003e4000c12e10c */
.L_x_213:
[----:B------:R-:W-:Y:S05]  /*29b0*/  BSYNC.RECONVERGENT B1 ;  /* 0x0000000000017941 */ /* 0x000fea0003800200 */
.L_x_212:
[----:B------:R-:W-:-:S07]  /*29c0*/  VIADD R9, R9, 0x2 ;  /* 0x0000000209097836 */ /* 0x000fce0000000000 */
.L_x_209:
[----:B------:R-:W-:-:S13]  /*29d0*/  ISETP.NE.AND P0, PT, R12, RZ, PT ;  /* 0x000000ff0c00720c */ /* 0x000fda0003f05270 */
[----:B------:R-:W-:Y:S05]  /*29e0*/  @!P0 BRA `(.L_x_147) ;  /* 0x0000000000208947 */ /* 0x000fea0003800000 */
[----:B------:R-:W-:-:S05]  /*29f0*/  IMAD R10, R9, 0x400, R10 ;  /* 0x00000400090a7824 */ /* 0x000fca00078e020a */
[----:B-12---:R-:W1:Y:S02]  /*2a00*/  LDS R13, [R10+0x200] ;  /* 0x000200000a0d7984 */ /* 0x006e640000000800 */
[----:B-1----:R-:W-:-:S13]  /*2a10*/  ISETP.NE.AND P0, PT, R13, RZ, PT ;  /* 0x000000ff0d00720c */ /* 0x002fda0003f05270 */
[----:B------:R-:W-:Y:S05]  /*2a20*/  @!P0 BRA `(.L_x_147) ;  /* 0x0000000000108947 */ /* 0x000fea0003800000 */
[----:B0--3--:R-:W0:Y:S01]  /*2a30*/  LDC.64 R10, c[0x0][0x380] ;  /* 0x0000e000ff0a7b82 */ /* 0x009e220000000a00 */
[----:B------:R-:W-:-:S04]  /*2a40*/  IMAD R9, R9, 0x100, R0 ;  /* 0x0000010009097824 */ /* 0x000fc800078e0200 */
[----:B0-----:R-:W-:-:S05]  /*2a50*/  IMAD.WIDE.U32 R10, R9, 0x4, R10 ;  /* 0x00000004090a7825 */ /* 0x001fca00078e000a */
[----:B------:R0:W-:Y:S02]  /*2a60*/  REDG.E.ADD.STRONG.GPU desc[UR12][R10.64+0x200], R13 ;  /* 0x0002000d0a00798e */ /* 0x0001e4000c12e10c */
.L_x_147:
[----:B------:R-:W-:Y:S05]  /*2a70*/  BSYNC.RECONVERGENT B0 ;  /* 0x0000000000007941 */ /* 0x000fea0003800200 */
.L_x_146:
[----:B------:R-:W1:Y:S01]  /*2a80*/  LDCU UR5, c[0x0][0x390] ;  /* 0x00007200ff0577ac */ /* 0x000e620008000800 */
[----:B------:R-:W-:Y:S02]  /*2a90*/  UIADD3 UR4, UPT, UPT, UR4, 0x1, URZ ;  /* 0x0000000104047890 */ /* 0x000fe4000fffe0ff */
[----:B-1----:R-:W-:-:S04]  /*2aa0*/  UIADD3 UR7, UPT, UPT, UR5, -0x1, URZ ;  /* 0xffffffff05077890 */ /* 0x002fc8000fffe0ff */
[----:B------:R-:W-:-:S04]  /*2ab0*/  ULEA.HI UR7, UR7, 0x1, URZ, 0x2 ;  /* 0x0000000107077891 */ /* 0x000fc8000f8f10ff */
[----:B------:R-:W-:-:S04]  /*2ac0*/  UISETP.LT.U32.AND UP0, UPT, UR7, UR5, UPT ;  /* 0x000000050700728c */ /* 0x000fc8000bf01070 */
[----:B------:R-:W-:-:S04]  /*2ad0*/  USEL UR5, UR7, UR5, UP0 ;  /* 0x0000000507057287 */ /* 0x000fc80008000000 */
[----:B------:R-:W-:Y:S01]  /*2ae0*/  UISETP.NE.AND UP0, UPT, UR4, UR5, UPT ;  /* 0x000000050400728c */ /* 0x000fe2000bf05270 */
[----:B------:R-:W-:Y:S08]  /*2af0*/  BAR.SYNC.DEFER_BLOCKING 0x0 ;  /* 0x0000000000007b1d */ /* 0x000ff00000010000 */
[----:B------:R-:W-:Y:S05]  /*2b00*/  BRA.U UP0, `(.L_x_214) ;  /* 0xffffffd500a07547 */ /* 0x000fea000b83ffff */
[----:B------:R-:W-:Y:S05]  /*2b10*/  EXIT ;  /* 0x000000000000794d */ /* 0x000fea0003800000 */
.L_x_215:
        /* <DEDUP_REMOVED lines=14> */
.L_x_222:


//--------------------- .text._ZN3cub18CUB_300001_SM_10006detail10radix_sort31DeviceRadixSortSingleTileKernelINS1_5radix10policy_hubIiNS0_8NullTypeEjE10Policy1000ELNS0_9SortOrderE0EiS6_jNS1_21identity_decomposer_tEEEvPKT1_PSB_PKT2_PSF_T3_iiT4_ --------------------------
	.section	.text._ZN3cub18CUB_300001_SM_10006detail10radix_sort31DeviceRadixSortSingleTileKernelINS1_5radix10policy_hubIiNS0_8NullTypeEjE10Policy1000ELNS0_9SortOrderE0EiS6_jNS1_21identity_decomposer_tEEEvPKT1_PSB_PKT2_PSF_T3_iiT4_,"ax",@progbits
	.align	128
        .global         _ZN3cub18CUB_300001_SM_10006detail10radix_sort31DeviceRadixSortSingleTileKernelINS1_5radix10policy_hubIiNS0_8NullTypeEjE10Policy1000ELNS0_9SortOrderE0EiS6_jNS1_21identity_decomposer_tEEEvPKT1_PSB_PKT2_PSF_T3_iiT4_
        .type           _ZN3cub18CUB_300001_SM_10006detail10radix_sort31DeviceRadixSortSingleTileKernelINS1_5radix10policy_hubIiNS0_8NullTypeEjE10Policy1000ELNS0_9SortOrderE0EiS6_jNS1_21identity_decomposer_tEEEvPKT1_PSB_PKT2_PSF_T3_iiT4_,@function
        .size           _ZN3cub18CUB_300001_SM_10006detail10radix_sort31DeviceRadixSortSingleTileKernelINS1_5radix10policy_hubIiNS0_8NullTypeEjE10Policy1000ELNS0_9SortOrderE0EiS6_jNS1_21identity_decomposer_tEEEvPKT1_PSB_PKT2_PSF_T3_iiT4_,(.L_x_223 - _ZN3cub18CUB_300001_SM_10006detail10radix_sort31DeviceRadixSortSingleTileKernelINS1_5radix10policy_hubIiNS0_8NullTypeEjE10Policy1000ELNS0_9SortOrderE0EiS6_jNS1_21identity_decomposer_tEEEvPKT1_PSB_PKT2_PSF_T3_iiT4_)
        .other          _ZN3cub18CUB_300001_SM_10006detail10radix_sort31DeviceRadixSortSingleTileKernelINS1_5radix10policy_hubIiNS0_8NullTypeEjE10Policy1000ELNS0_9SortOrderE0EiS6_jNS1_21identity_decomposer_tEEEvPKT1_PSB_PKT2_PSF_T3_iiT4_,@"STO_CUDA_ENTRY STV_DEFAULT"
_ZN3cub18CUB_300001_SM_10006detail10radix_sort31DeviceRadixSortSingleTileKernelINS1_5radix10policy_hubIiNS0_8NullTypeEjE10Policy1000ELNS0_9SortOrderE0EiS6_jNS1_21identity_decomposer_tEEEvPKT1_PSB_PKT2_PSF_T3_iiT4_:
.text._ZN3cub18CUB_300001_SM_10006detail10radix_sort31DeviceRadixSortSingleTileKernelINS1_5radix10policy_hubIiNS0_8NullTypeEjE10Policy1000ELNS0_9SortOrderE0EiS6_jNS1_21identity_decomposer_tEEEvPKT1_PSB_PKT2_PSF_T3_iiT4_:
[----:B------:R-:W-:Y:S01]  /*0000*/  LDC R1, c[0x0][0x37c] ;  /* 0x0000df00ff017b82 */ /* 0x000fe20000000800 */
[----:B------:R-:W0:Y:S01]  /*0010*/  S2R R0, SR_TID.X ;  /* 0x0000000000007919 */ /* 0x000e220000002100 */
[----:B------:R-:W1:Y:S06]  /*0020*/  LDCU UR4, c[0x0][0x3a0] ;  /* 0x00007400ff0477ac */ /* 0x000e6c0008000800 */
[----:B------:R-:W2:Y:S01]  /*0030*/  LDC.64 R4, c[0x0][0x380] ;  /* 0x0000e000ff047b82 */ /* 0x000ea20000000a00 */
[----:B------:R-:W3:Y:S01]  /*0040*/  LDCU.64 UR10, c[0x0][0x358] ;  /* 0x00006b00ff0a77ac */ /* 0x000ee20008000a00 */
[----:B------:R-:W-:-:S02]  /*0050*/  IMAD.MOV.U32 R13, RZ, RZ, -0x1 ;  /* 0xffffffffff0d7424 */ /* 0x000fc400078e00ff */
[----:B------:R-:W-:Y:S02]  /*0060*/  IMAD.MOV.U32 R14, RZ, RZ, -0x1 ;  /* 0xffffffffff0e7424 */ /* 0x000fe400078e00ff */
[----:B------:R-:W-:Y:S02]  /*0070*/  IMAD.MOV.U32 R20, RZ, RZ, -0x1 ;  /* 0xffffffffff147424 */ /* 0x000fe400078e00ff */
[----:B------:R-:W-:Y:S01]  /*0080*/  IMAD.MOV.U32 R21, RZ, RZ, -0x1 ;  /* 0xffffffffff157424 */ /* 0x000fe200078e00ff */
[----:B------:R-:W4:Y:S01]  /*0090*/  S2UR UR5, SR_CgaCtaId ;  /* 0x00000000000579c3 */ /* 0x000f220000008800 */
[----:B------:R-:W2:Y:S01]  /*00a0*/  S2R R23, SR_LANEID ;  /* 0x0000000000177919 */ /* 0x000ea20000000000 */
[----:B------:R-:W5:Y:S01]  /*00b0*/  LDCU UR6, c[0x0][0x3a4] ;  /* 0x00007480ff0677ac */ /* 0x000f620008000800 */
[----:B------:R-:W5:Y:S01]  /*00c0*/  LDCU UR7, c[0x0][0x3a8] ;  /* 0x00007500ff0777ac */ /* 0x000f620008000800 */
[----:B------:R-:W-:Y:S02]  /*00d0*/  IMAD.MOV.U32 R25, RZ, RZ, -0x1 ;  /* 0xffffffffff197424 */ /* 0x000fe400078e00ff */
[----:B------:R-:W-:Y:S01]  /*00e0*/  IMAD.MOV.U32 R26, RZ, RZ, -0x1 ;  /* 0xffffffffff1a7424 */ /* 0x000fe200078e00ff */
[----:B------:R-:W2:Y:S01]  /*00f0*/  LDCU UR9, c[0x0][0x3a8] ;  /* 0x00007500ff0977ac */ /* 0x000ea20008000800 */
[----:B0-----:R-:W-:-:S04]  /*0100*/  IMAD R7, R0, 0x13, RZ ;  /* 0x0000001300077824 */ /* 0x001fc800078e02ff */
[C---:B------:R-:W-:Y:S01]  /*0110*/  VIADD R2, R7.reuse, 0x1 ;  /* 0x0000000107027836 */ /* 0x040fe20000000000 */
[C---:B-1----:R-:W-:Y:S01]  /*0120*/  ISETP.GE.AND P1, PT, R7.reuse, UR4, PT ;  /* 0x0000000407007c0c */ /* 0x042fe2000bf26270 */
[----:B--2---:R-:W-:-:S03]  /*0130*/  IMAD.WIDE.U32 R4, R7, 0x4, R4 ;  /* 0x0000000407047825 */ /* 0x004fc600078e0004 */
[----:B------:R-:W-:Y:S01]  /*0140*/  ISETP.GE.AND P2, PT, R2, UR4, PT ;  /* 0x0000000402007c0c */ /* 0x000fe2000bf46270 */
[C---:B------:R-:W-:Y:S02]  /*0150*/  VIADD R2, R7.reuse, 0x2 ;  /* 0x0000000207027836 */ /* 0x040fe40000000000 */
[----:B------:R-:W-:-:S03]  /*0160*/  VIADD R3, R7, 0x3 ;  /* 0x0000000307037836 */ /* 0x000fc60000000000 */
[----:B------:R-:W-:Y:S01]  /*0170*/  ISETP.GE.AND P3, PT, R2, UR4, PT ;  /* 0x0000000402007c0c */ /* 0x000fe2000bf66270 */
[----:B------:R-:W-:Y:S01]  /*0180*/  VIADD R2, R7, 0x4 ;  /* 0x0000000407027836 */ /* 0x000fe20000000000 */
[----:B------:R-:W-:Y:S01]  /*0190*/  ISETP.GE.AND P4, PT, R3, UR4, PT ;  /* 0x0000000403007c0c */ /* 0x000fe2000bf86270 */
[----:B---3--:R-:W2:Y:S03]  /*01a0*/  @!P1 LDG.E R12, desc[UR10][R4.64] ;  /* 0x0000000a040c9981 */ /* 0x008ea6000c1e1900 */
[----:B------:R-:W-:Y:S01]  /*01b0*/  ISETP.GE.AND P5, PT, R2, UR4, PT ;  /* 0x0000000402007c0c */ /* 0x000fe2000bfa6270 */
[----:B------:R-:W3:Y:S06]  /*01c0*/  @!P2 LDG.E R6, desc[UR10][R4.64+0x4] ;  /* 0x0000040a0406a981 */ /* 0x000eec000c1e1900 */
[----:B------:R-:W5:Y:S04]  /*01d0*/  @!P3 LDG.E R8, desc[UR10][R4.64+0x8] ;  /* 0x0000080a0408b981 */ /* 0x000f68000c1e1900 */
[----:B------:R-:W4:Y:S04]  /*01e0*/  @!P4 LDG.E R9, desc[UR10][R4.64+0xc] ;  /* 0x00000c0a0409c981 */ /* 0x000f28000c1e1900 */
[----:B------:R-:W4:Y:S01]  /*01f0*/  @!P5 LDG.E R10, desc[UR10][R4.64+0x10] ;  /* 0x0000100a040ad981 */ /* 0x000f22000c1e1900 */
[----:B------:R-:W-:-:S02]  /*0200*/  VIADD R2, R7, 0x5 ;  /* 0x0000000507027836 */ /* 0x000fc40000000000 */
[C---:B------:R-:W-:Y:S02]  /*0210*/  VIADD R11, R7.reuse, 0x7 ;  /* 0x00000007070b7836 */ /* 0x040fe40000000000 */
[----:B------:R-:W-:Y:S01]  /*0220*/  VIADD R3, R7, 0x6 ;  /* 0x0000000607037836 */ /* 0x000fe20000000000 */
[----:B------:R-:W-:Y:S01]  /*0230*/  ISETP.GE.AND P6, PT, R2, UR4, PT ;  /* 0x0000000402007c0c */ /* 0x000fe2000bfc6270 */
[----:B------:R-:W-:-:S03]  /*0240*/  IMAD.MOV.U32 R2, RZ, RZ, -0x1 ;  /* 0xffffffffff027424 */ /* 0x000fc600078e00ff */
[----:B------:R-:W-:Y:S01]  /*0250*/  ISETP.GE.AND P0, PT, R3, UR4, PT ;  /* 0x0000000403007c0c */ /* 0x000fe2000bf06270 */
[----:B------:R-:W-:Y:S02]  /*0260*/  IMAD.MOV.U32 R3, RZ, RZ, -0x1 ;  /* 0xffffffffff037424 */ /* 0x000fe400078e00ff */
[----:B------:R-:W-:-:S06]  /*0270*/  VIADD R15, R7, 0xb ;  /* 0x0000000b070f7836 */ /* 0x000fcc0000000000 */
[----:B------:R-:W4:Y:S01]  /*0280*/  @!P6 LDG.E R17, desc[UR10][R4.64+0x14] ;  /* 0x0000140a0411e981 */ /* 0x000f22000c1e1900 */
[----:B--2---:R-:W-:Y:S01]  /*0290*/  @!P1 LOP3.LUT R2, R12, 0x80000000, RZ, 0x3c, !PT ;  /* 0x800000000c029812 */ /* 0x004fe200078e3cff */
[----:B------:R-:W-:Y:S01]  /*02a0*/  IMAD.MOV.U32 R12, RZ, RZ, -0x1 ;  /* 0xffffffffff0c7424 */ /* 0x000fe200078e00ff */
[----:B------:R-:W-:Y:S01]  /*02b0*/  ISETP.GE.AND P1, PT, R11, UR4, PT ;  /* 0x000000040b007c0c */ /* 0x000fe2000bf26270 */
[C---:B------:R-:W-:Y:S01]  /*02c0*/  VIADD R11, R7.reuse, 0x8 ;  /* 0x00000008070b7836 */ /* 0x040fe20000000000 */
[----:B---3--:R-:W-:Y:S01]  /*02d0*/  @!P2 LOP3.LUT R3, R6, 0x80000000, RZ, 0x3c, !PT ;  /* 0x800000000603a812 */ /* 0x008fe200078e3cff */
[----:B------:R-:W-:-:S03]  /*02e0*/  VIADD R6, R7, 0x9 ;  /* 0x0000000907067836 */ /* 0x000fc60000000000 */
[----:B------:R-:W-:Y:S01]  /*02f0*/  ISETP.GE.AND P2, PT, R11, UR4, PT ;  /* 0x000000040b007c0c */ /* 0x000fe2000bf46270 */
[----:B------:R-:W-:Y:S01]  /*0300*/  VIADD R11, R7, 0xa ;  /* 0x0000000a070b7836 */ /* 0x000fe20000000000 */
[----:B-----5:R-:W-:Y:S02]  /*0310*/  @!P3 LOP3.LUT R12, R8, 0x80000000, RZ, 0x3c, !PT ;  /* 0x80000000080cb812 */ /* 0x020fe400078e3cff */
[----:B------:R-:W-:Y:S02]  /*0320*/  ISETP.GE.AND P3, PT, R6, UR4, PT ;  /* 0x0000000406007c0c */ /* 0x000fe4000bf66270 */
[----:B----4-:R-:W-:Y:S01]  /*0330*/  @!P4 LOP3.LUT R13, R9, 0x80000000, RZ, 0x3c, !PT ;  /* 0x80000000090dc812 */ /* 0x010fe200078e3cff */
[----:B------:R-:W2:Y:S01]  /*0340*/  @!P0 LDG.E R6, desc[UR10][R4.64+0x18] ;  /* 0x0000180a04068981 */ /* 0x000ea2000c1e1900 */
[----:B------:R-:W-:Y:S02]  /*0350*/  ISETP.GE.AND P4, PT, R11, UR4, PT ;  /* 0x000000040b007c0c */ /* 0x000fe4000bf86270 */
[----:B------:R-:W-:Y:S01]  /*0360*/  @!P5 LOP3.LUT R14, R10, 0x80000000, RZ, 0x3c, !PT ;  /* 0x800000000a0ed812 */ /* 0x000fe200078e3cff */
[----:B------:R-:W3:Y:S01]  /*0370*/  @!P1 LDG.E R8, desc[UR10][R4.64+0x1c] ;  /* 0x00001c0a04089981 */ /* 0x000ee2000c1e1900 */
[----:B------:R-:W-:-:S03]  /*0380*/  ISETP.GE.AND P5, PT, R15, UR4, PT ;  /* 0x000000040f007c0c */ /* 0x000fc6000bfa6270 */
[----:B------:R-:W4:Y:S04]  /*0390*/  @!P2 LDG.E R9, desc[UR10][R4.64+0x20] ;  /* 0x0000200a0409a981 */ /* 0x000f28000c1e1900 */
[----:B------:R-:W5:Y:S04]  /*03a0*/  @!P3 LDG.E R10, desc[UR10][R4.64+0x24] ;  /* 0x0000240a040ab981 */ /* 0x000f68000c1e1900 */
[----:B------:R-:W5:Y:S04]  /*03b0*/  @!P4 LDG.E R11, desc[UR10][R4.64+0x28] ;  /* 0x0000280a040bc981 */ /* 0x000f68000c1e1900 */
[----:B------:R-:W5:Y:S01]  /*03c0*/  @!P5 LDG.E R22, desc[UR10][R4.64+0x2c] ;  /* 0x00002c0a0416d981 */ /* 0x000f62000c1e1900 */
[----:B------:R-:W-:-:S02]  /*03d0*/  VIADD R16, R7, 0xc ;  /* 0x0000000c07107836 */ /* 0x000fc40000000000 */
[----:B------:R-:W-:Y:S01]  /*03e0*/  IMAD.MOV.U32 R15, RZ, RZ, -0x1 ;  /* 0xffffffffff0f7424 */ /* 0x000fe200078e00ff */
[----:B------:R-:W-:Y:S01]  /*03f0*/  @!P6 LOP3.LUT R15, R17, 0x80000000, RZ, 0x3c, !PT ;  /* 0x80000000110fe812 */ /* 0x000fe200078e3cff */
[C---:B------:R-:W-:Y:S01]  /*0400*/  VIADD R18, R7.reuse, 0xd ;  /* 0x0000000d07127836 */ /* 0x040fe20000000000 */
[----:B------:R-:W-:Y:S01]  /*0410*/  ISETP.GE.AND P6, PT, R16, UR4, PT ;  /* 0x0000000410007c0c */ /* 0x000fe2000bfc6270 */
[----:B------:R-:W-:Y:S02]  /*0420*/  IMAD.MOV.U32 R16, RZ, RZ, -0x1 ;  /* 0xffffffffff107424 */ /* 0x000fe400078e00ff */
[----:B------:R-:W-:Y:S02]  /*0430*/  IMAD.MOV.U32 R17, RZ, RZ, -0x1 ;  /* 0xffffffffff117424 */ /* 0x000fe400078e00ff */
[----:B------:R-:W-:-:S08]  /*0440*/  VIADD R19, R7, 0xe ;  /* 0x0000000e07137836 */ /* 0x000fd00000000000 */
[----:B------:R-:W5:Y:S01]  /*0450*/  @!P6 LDG.E R24, desc[UR10][R4.64+0x30] ;  /* 0x0000300a0418e981 */ /* 0x000f62000c1e1900 */
[----:B--2---:R-:W-:Y:S01]  /*0460*/  @!P0 LOP3.LUT R16, R6, 0x80000000, RZ, 0x3c, !PT ;  /* 0x8000000006108812 */ /* 0x004fe200078e3cff */
[C---:B------:R-:W-:Y:S01]  /*0470*/  VIADD R6, R7.reuse, 0xf ;  /* 0x0000000f07067836 */ /* 0x040fe20000000000 */
[----:B------:R-:W-:Y:S01]  /*0480*/  ISETP.GE.AND P0, PT, R18, UR4, PT ;  /* 0x0000000412007c0c */ /* 0x000fe2000bf06270 */
[----:B------:R-:W-:Y:S01]  /*0490*/  IMAD.MOV.U32 R18, RZ, RZ, -0x1 ;  /* 0xffffffffff127424 */ /* 0x000fe200078e00ff */
[----:B---3--:R-:W-:Y:S01]  /*04a0*/  @!P1 LOP3.LUT R17, R8, 0x80000000, RZ, 0x3c, !PT ;  /* 0x8000000008119812 */ /* 0x008fe200078e3cff */
[----:B------:R-:W-:Y:S01]  /*04b0*/  VIADD R8, R7, 0x10 ;  /* 0x0000001007087836 */ /* 0x000fe20000000000 */
[----:B----4-:R-:W-:Y:S02]  /*04c0*/  @!P2 LOP3.LUT R18, R9, 0x80000000, RZ, 0x3c, !PT ;  /* 0x800000000912a812 */ /* 0x010fe400078e3cff */
[----:B------:R-:W-:Y:S01]  /*04d0*/  ISETP.GE.AND P2, PT, R6, UR4, PT ;  /* 0x0000000406007c0c */ /* 0x000fe2000bf46270 */
[----:B------:R-:W-:-:S02]  /*04e0*/  VIADD R6, R7, 0x11 ;  /* 0x0000001107067836 */ /* 0x000fc40000000000 */
[----:B------:R-:W-:Y:S01]  /*04f0*/  VIADD R7, R7, 0x12 ;  /* 0x0000001207077836 */ /* 0x000fe20000000000 */
[----:B------:R-:W-:Y:S01]  /*0500*/  ISETP.GE.AND P1, PT, R19, UR4, PT ;  /* 0x0000000413007c0c */ /* 0x000fe2000bf26270 */
[----:B------:R-:W-:Y:S01]  /*0510*/  IMAD.MOV.U32 R19, RZ, RZ, -0x1 ;  /* 0xffffffffff137424 */ /* 0x000fe200078e00ff */
[----:B-----5:R-:W-:Y:S02]  /*0520*/  @!P3 LOP3.LUT R19, R10, 0x80000000, RZ, 0x3c, !PT ;  /* 0x800000000a13b812 */ /* 0x020fe400078e3cff */
[----:B------:R-:W-:Y:S02]  /*0530*/  @!P4 LOP3.LUT R20, R11, 0x80000000, RZ, 0x3c, !PT ;  /* 0x800000000b14c812 */ /* 0x000fe400078e3cff */
[----:B------:R-:W-:Y:S02]  /*0540*/  @!P5 LOP3.LUT R21, R22, 0x80000000, RZ, 0x3c, !PT ;  /* 0x800000001615d812 */ /* 0x000fe400078e3cff */
[----:B------:R-:W-:Y:S02]  /*0550*/  ISETP.GE.AND P3, PT, R8, UR4, PT ;  /* 0x0000000408007c0c */ /* 0x000fe4000bf66270 */
[----:B------:R-:W-:Y:S01]  /*0560*/  ISETP.GE.AND P4, PT, R6, UR4, PT ;  /* 0x0000000406007c0c */ /* 0x000fe2000bf86270 */
[----:B------:R-:W2:Y:S01]  /*0570*/  @!P2 LDG.E R8, desc[UR10][R4.64+0x3c] ;  /* 0x00003c0a0408a981 */ /* 0x000ea2000c1e1900 */
[----:B------:R-:W-:-:S03]  /*0580*/  ISETP.GE.AND P5, PT, R7, UR4, PT ;  /* 0x0000000407007c0c */ /* 0x000fc6000bfa6270 */
[----:B------:R-:W3:Y:S04]  /*0590*/  @!P0 LDG.E R6, desc[UR10][R4.64+0x34] ;  /* 0x0000340a04068981 */ /* 0x000ee8000c1e1900 */
[----:B------:R-:W4:Y:S04]  /*05a0*/  @!P1 LDG.E R7, desc[UR10][R4.64+0x38] ;  /* 0x0000380a04079981 */ /* 0x000f28000c1e1900 */
[----:B------:R-:W5:Y:S04]  /*05b0*/  @!P3 LDG.E R9, desc[UR10][R4.64+0x40] ;  /* 0x0000400a0409b981 */ /* 0x000f68000c1e1900 */
[----:B------:R-:W5:Y:S04]  /*05c0*/  @!P4 LDG.E R10, desc[UR10][R4.64+0x44] ;  /* 0x0000440a040ac981 */ /* 0x000f68000c1e1900 */
[----:B------:R-:W5:Y:S01]  /*05d0*/  @!P5 LDG.E R11, desc[UR10][R4.64+0x48] ;  /* 0x0000480a040bd981 */ /* 0x000f62000c1e1900 */
[----:B------:R-:W-:-:S02]  /*05e0*/  UMOV UR4, 0x400 ;  /* 0x0000040000047882 */ /* 0x000fc40000000000 */
[----:B------:R-:W-:Y:S01]  /*05f0*/  ULEA UR4, UR5, UR4, 0x18 ;  /* 0x0000000405047291 */ /* 0x000fe2000f8ec0ff */
[----:B------:R-:W-:-:S05]  /*0600*/  SHF.R.U32.HI R105, RZ, 0x5, R0 ;  /* 0x00000005ff697819 */ /* 0x000fca0000011600 */
[----:B------:R-:W-:Y:S01]  /*0610*/  LEA R29, R0, UR4, 0x2 ;  /* 0x00000004001d7c11 */ /* 0x000fe2000f8e10ff */
[----:B------:R-:W-:Y:S01]  /*0620*/  IMAD.MOV.U32 R22, RZ, RZ, -0x1 ;  /* 0xffffffffff167424 */ /* 0x000fe200078e00ff */
[----:B------:R-:W-:-:S03]  /*0630*/  @!P6 LOP3.LUT R22, R24, 0x80000000, RZ, 0x3c, !PT ;  /* 0x800000001816e812 */ /* 0x000fc600078e3cff */
[C---:B------:R-:W-:Y:S01]  /*0640*/  IMAD R31, R0.reuse, 0x80, R29 ;  /* 0x00000080001f7824 */ /* 0x040fe200078e021d */
[----:B------:R-:W-:Y:S01]  /*0650*/  LEA R32, R105, UR4, 0x2 ;  /* 0x0000000469207c11 */ /* 0x000fe2000f8e10ff */
[----:B------:R-:W-:Y:S02]  /*0660*/  IMAD.MOV.U32 R24, RZ, RZ, -0x1 ;  /* 0xffffffffff187424 */ /* 0x000fe400078e00ff */
[----:B------:R-:W-:Y:S02]  /*0670*/  IMAD.MOV.U32 R27, RZ, RZ, -0x1 ;  /* 0xffffffffff1b7424 */ /* 0x000fe400078e00ff */
[----:B------:R-:W-:Y:S02]  /*0680*/  IMAD.MOV.U32 R28, RZ, RZ, -0x1 ;  /* 0xffffffffff1c7424 */ /* 0x000fe400078e00ff */
[----:B------:R-:W-:Y:S02]  /*0690*/  IMAD.MOV.U32 R30, RZ, RZ, -0x1 ;  /* 0xffffffffff1e7424 */ /* 0x000fe400078e00ff */
[----:B------:R-:W-:Y:S01]  /*06a0*/  IMAD R33, R0, -0x38, R31 ;  /* 0xffffffc800217824 */ /* 0x000fe200078e021f */
[----:B------:R-:W-:-:S02]  /*06b0*/  UIADD3 UR8, UPT, UPT, UR6, 0x6, URZ ;  /* 0x0000000606087890 */ /* 0x000fc4000fffe0ff */
[----:B------:R-:W-:Y:S01]  /*06c0*/  UIADD3 UR5, UPT, UPT, -UR6, UR7, URZ ;  /* 0x0000000706057290 */ /* 0x000fe2000fffe1ff */
[----:B------:R-:W-:Y:S01]  /*06d0*/  BAR.SYNC.DEFER_BLOCKING 0x0 ;  /* 0x0000000000007b1d */ /* 0x000fe20000010000 */
[----:B--2---:R-:W-:Y:S02]  /*06e0*/  @!P2 LOP3.LUT R26, R8, 0x80000000, RZ, 0x3c, !PT ;  /* 0x80000000081aa812 */ /* 0x004fe400078e3cff */
[----:B---3--:R-:W-:Y:S02]  /*06f0*/  @!P0 LOP3.LUT R24, R6, 0x80000000, RZ, 0x3c, !PT ;  /* 0x8000000006188812 */ /* 0x008fe400078e3cff */
[----:B----4-:R-:W-:Y:S02]  /*0700*/  @!P1 LOP3.LUT R25, R7, 0x80000000, RZ, 0x3c, !PT ;  /* 0x8000000007199812 */ /* 0x010fe400078e3cff */
[----:B-----5:R-:W-:Y:S02]  /*0710*/  @!P3 LOP3.LUT R27, R9, 0x80000000, RZ, 0x3c, !PT ;  /* 0x80000000091bb812 */ /* 0x020fe400078e3cff */
[----:B------:R-:W-:-:S02]  /*0720*/  @!P4 LOP3.LUT R28, R10, 0x80000000, RZ, 0x3c, !PT ;  /* 0x800000000a1cc812 */ /* 0x000fc400078e3cff */
[----:B------:R-:W-:-:S07]  /*0730*/  @!P5 LOP3.LUT R30, R11, 0x80000000, RZ, 0x3c, !PT ;  /* 0x800000000b1ed812 */ /* 0x000fce00078e3cff */
.L_x_217:
[----:B------:R-:W-:Y:S01]  /*0740*/  UISETP.LT.AND UP0, UPT, UR5, 0x6, UPT ;  /* 0x000000060500788c */ /* 0x000fe2000bf01270 */
[----:B------:R-:W-:Y:S01]  /*0750*/  STS [R29], RZ ;  /* 0x000000ff1d007388 */ /* 0x000fe20000000800 */
[----:B------:R-:W-:Y:S01]  /*0760*/  UIADD3 UR6, UPT, UPT, UR8, -0x6, URZ ;  /* 0xfffffffa08067890 */ /* 0x000fe2000fffe0ff */
[----:B------:R-:W-:Y:S01]  /*0770*/  ISETP.NE.AND P1, PT, R23, 0x1f, PT ;  /* 0x0000001f1700780c */ /* 0x000fe20003f25270 */
[----:B------:R-:W-:Y:S01]  /*0780*/  USEL UR4, UR5, 0x6, UP0 ;  /* 0x0000000605047887 */ /* 0x000fe20008000000 */
[----:B------:R-:W-:Y:S01]  /*0790*/  STS [R29+0x400], RZ ;  /* 0x000400ff1d007388 */ /* 0x000fe20000000800 */
[C---:B------:R-:W-:Y:S01]  /*07a0*/  ISETP.NE.AND P2, PT, R105.reuse, 0x6, PT ;  /* 0x000000066900780c */ /* 0x040fe20003f45270 */
[----:B------:R-:W-:Y:S01]  /*07b0*/  UISETP.GE.AND UP0, UPT, UR8, UR9, UPT ;  /* 0x000000090800728c */ /* 0x000fe2000bf06270 */
[----:B0-2---:R-:W-:Y:S01]  /*07c0*/  SHF.R.U32.HI R4, RZ, UR6, R2 ;  /* 0x00000006ff047c19 */ /* 0x005fe20008011602 */
[----:B------:R-:W-:Y:S01]  /*07d0*/  UBMSK UR4, URZ, UR4 ;  /* 0x00000004ff04729b */ /* 0x000fe20008000000 */
[----:B------:R-:W-:Y:S01]  /*07e0*/  STS [R29+0x800], RZ ;  /* 0x000800ff1d007388 */ /* 0x000fe20000000800 */
[----:B------:R-:W-:-:S03]  /*07f0*/  ISETP.NE.AND P3, PT, R105, 0x7, PT ;  /* 0x000000076900780c */ /* 0x000fc60003f65270 */
[----:B------:R-:W-:Y:S01]  /*0800*/  STS [R29+0xc00], RZ ;  /* 0x000c00ff1d007388 */ /* 0x000fe20000000800 */
[----:B------:R-:W-:-:S03]  /*0810*/  LOP3.LUT R4, R4, UR4, RZ, 0xc0, !PT ;  /* 0x0000000404047c12 */ /* 0x000fc6000f8ec0ff */
[----:B------:R-:W-:Y:S02]  /*0820*/  STS [R29+0x1000], RZ ;  /* 0x001000ff1d007388 */ /* 0x000fe40000000800 */
[----:B------:R-:W-:Y:S01]  /*0830*/  IMAD.SHL.U32 R5, R4, 0x400, RZ ;  /* 0x0000040004057824 */ /* 0x000fe200078e00ff */
[----:B------:R-:W-:Y:S01]  /*0840*/  SHF.R.U32.HI R4, RZ, 0x4, R4 ;  /* 0x00000004ff047819 */ /* 0x000fe20000011604 */
[----:B------:R-:W-:Y:S03]  /*0850*/  STS [R29+0x1400], RZ ;  /* 0x001400ff1d007388 */ /* 0x000fe60000000800 */
[----:B------:R-:W-:Y:S01]  /*0860*/  LOP3.LUT R36, R5, 0x7c00, RZ, 0xc0, !PT ;  /* 0x00007c0005247812 */ /* 0x000fe200078ec0ff */
[----:B------:R-:W-:Y:S01]  /*0870*/  STS [R29+0x1800], RZ ;  /* 0x001800ff1d007388 */ /* 0x000fe20000000800 */
[----:B------:R-:W-:-:S03]  /*0880*/  LOP3.LUT R4, R4, 0xffffffe, RZ, 0xc0, !PT ;  /* 0x0ffffffe04047812 */ /* 0x000fc600078ec0ff */
[----:B------:R-:W-:Y:S01]  /*0890*/  STS [R29+0x1c00], RZ ;  /* 0x001c00ff1d007388 */ /* 0x000fe20000000800 */
[----:B------:R-:W-:Y:S02]  /*08a0*/  IADD3 R36, PT, PT, R4, R29, R36 ;  /* 0x0000001d04247210 */ /* 0x000fe40007ffe024 */
[----:B------:R-:W-:Y:S01]  /*08b0*/  SHF.R.U32.HI R4, RZ, UR6, R3 ;  /* 0x00000006ff047c19 */ /* 0x000fe20008011603 */
[----:B------:R-:W-:Y:S03]  /*08c0*/  STS [R29+0x2000], RZ ;  /* 0x002000ff1d007388 */ /* 0x000fe60000000800 */
[----:B------:R-:W-:Y:S01]  /*08d0*/  LOP3.LUT R4, R4, UR4, RZ, 0xc0, !PT ;  /* 0x0000000404047c12 */ /* 0x000fe2000f8ec0ff */
[----:B------:R-:W-:Y:S03]  /*08e0*/  STS [R29+0x2400], RZ ;  /* 0x002400ff1d007388 */ /* 0x000fe60000000800 */
[----:B------:R-:W-:Y:S01]  /*08f0*/  SHF.R.U32.HI R6, RZ, 0x4, R4 ;  /* 0x00000004ff067819 */ /* 0x000fe20000011604 */
[----:B------:R-:W-:Y:S01]  /*0900*/  STS [R29+0x2800], RZ ;  /* 0x002800ff1d007388 */ /* 0x000fe20000000800 */
[----:B------:R-:W-:-:S02]  /*0910*/  IMAD.SHL.U32 R5, R4, 0x400, RZ ;  /* 0x0000040004057824 */ /* 0x000fc400078e00ff */
[----:B------:R-:W-:Y:S01]  /*0920*/  LOP3.LUT R6, R6, 0xffffffe, RZ, 0xc0, !PT ;  /* 0x0ffffffe06067812 */ /* 0x000fe200078ec0ff */
[----:B------:R-:W-:Y:S02]  /*0930*/  STS [R29+0x2c00], RZ ;  /* 0x002c00ff1d007388 */ /* 0x000fe40000000800 */
[----:B------:R-:W-:Y:S02]  /*0940*/  LOP3.LUT R4, R5, 0x7c00, RZ, 0xc0, !PT ;  /* 0x00007c0005047812 */ /* 0x000fe400078ec0ff */
[----:B------:R-:W-:Y:S02]  /*0950*/  STS [R29+0x3000], RZ ;  /* 0x003000ff1d007388 */ /* 0x000fe40000000800 */
[----:B------:R-:W-:Y:S02]  /*0960*/  IADD3 R37, PT, PT, R6, R29, R4 ;  /* 0x0000001d06257210 */ /* 0x000fe40007ffe004 */
[----:B------:R-:W-:Y:S01]  /*0970*/  STS [R29+0x3400], RZ ;  /* 0x003400ff1d007388 */ /* 0x000fe20000000800 */
[----:B------:R-:W-:-:S03]  /*0980*/  SHF.R.U32.HI R4, RZ, UR6, R12 ;  /* 0x00000006ff047c19 */ /* 0x000fc6000801160c */
        /* <DEDUP_REMOVED lines=10> */
[----:B------:R-:W-:-:S03]  /*0a30*/  IADD3 R39, PT, PT, R39, R29, R6 ;  /* 0x0000001d27277210 */ /* 0x000fc60007ffe006 */
[----:B------:R-:W-:Y:S04]  /*0a40*/  STS [R29+0x4c00], RZ ;  /* 0x004c00ff1d007388 */ /* 0x000fe80000000800 */
        /* <DEDUP_REMOVED lines=13> */
[----:B------:R-:W0:Y:S02]  /*0b20*/  LDS.U16 R34, [R36] ;  /* 0x0000000024227984 */ /* 0x000e240000000400 */
[----:B0-----:R-:W-:-:S05]  /*0b30*/  VIADD R5, R34, 0x1 ;  /* 0x0000000122057836 */ /* 0x001fca0000000000 */
[----:B------:R0:W-:Y:S04]  /*0b40*/  STS.U16 [R36], R5 ;  /* 0x0000000524007388 */ /* 0x0001e80000000400 */
[----:B------:R-:W1:Y:S01]  /*0b50*/  LDS.U16 R38, [R37] ;  /* 0x0000000025267984 */ /* 0x000e620000000400 */
[----:B0-----:R-:W-:-:S04]  /*0b60*/  SHF.R.U32.HI R5, RZ, UR6, R13 ;  /* 0x00000006ff057c19 */ /* 0x001fc8000801160d */
[----:B------:R-:W-:-:S05]  /*0b70*/  LOP3.LUT R5, R5, UR4, RZ, 0xc0, !PT ;  /* 0x0000000405057c12 */ /* 0x000fca000f8ec0ff */
[----:B------:R-:W-:Y:S01]  /*0b80*/  IMAD.SHL.U32 R6, R5, 0x400, RZ ;  /* 0x0000040005067824 */ /* 0x000fe200078e00ff */
[----:B------:R-:W-:-:S04]  /*0b90*/  SHF.R.U32.HI R5, RZ, 0x4, R5 ;  /* 0x00000004ff057819 */ /* 0x000fc80000011605 */
[----:B------:R-:W-:Y:S02]  /*0ba0*/  LOP3.LUT R8, R6, 0x7c00, RZ, 0xc0, !PT ;  /* 0x00007c0006087812 */ /* 0x000fe400078ec0ff */
[----:B------:R-:W-:-:S04]  /*0bb0*/  LOP3.LUT R5, R5, 0xffffffe, RZ, 0xc0, !PT ;  /* 0x0ffffffe05057812 */ /* 0x000fc800078ec0ff */
[----:B------:R-:W-:Y:S01]  /*0bc0*/  IADD3 R41, PT, PT, R5, R29, R8 ;  /* 0x0000001d05297210 */ /* 0x000fe20007ffe008 */
[----:B-1----:R-:W-:-:S05]  /*0bd0*/  VIADD R4, R38, 0x1 ;  /* 0x0000000126047836 */ /* 0x002fca0000000000 */
[----:B------:R0:W-:Y:S04]  /*0be0*/  STS.U16 [R37], R4 ;  /* 0x0000000425007388 */ /* 0x0001e80000000400 */
[----:B------:R-:W1:Y:S01]  /*0bf0*/  LDS.U16 R40, [R39] ;  /* 0x0000000027287984 */ /* 0x000e620000000400 */
[----:B0-----:R-:W-:-:S04]  /*0c00*/  SHF.R.U32.HI R4, RZ, UR6, R14 ;  /* 0x00000006ff047c19 */ /* 0x001fc8000801160e */
[----:B------:R-:W-:-:S05]  /*0c10*/  LOP3.LUT R4, R4, UR4, RZ, 0xc0, !PT ;  /* 0x0000000404047c12 */ /* 0x000fca000f8ec0ff */
[----:B------:R-:W-:Y:S01]  /*0c20*/  IMAD.SHL.U32 R5, R4, 0x400, RZ ;  /* 0x0000040004057824 */ /* 0x000fe200078e00ff */
[----:B------:R-:W-:-:S04]  /*0c30*/  SHF.R.U32.HI R4, RZ, 0x4, R4 ;  /* 0x00000004ff047819 */ /* 0x000fc80000011604 */
[----:B------:R-:W-:Y:S02]  /*0c40*/  LOP3.LUT R8, R5, 0x7c00, RZ, 0xc0, !PT ;  /* 0x00007c0005087812 */ /* 0x000fe400078ec0ff */
[----:B------:R-:W-:Y:S02]  /*0c50*/  LOP3.LUT R43, R4, 0xffffffe, RZ, 0xc0, !PT ;  /* 0x0ffffffe042b7812 */ /* 0x000fe400078ec0ff */
[----:B------:R-:W-:Y:S02]  /*0c60*/  SHF.R.U32.HI R5, RZ, UR6, R15 ;  /* 0x00000006ff057c19 */ /* 0x000fe4000801160f */
[----:B------:R-:W-:Y:S02]  /*0c70*/  IADD3 R43, PT, PT, R43, R29, R8 ;  /* 0x0000001d2b2b7210 */ /* 0x000fe40007ffe008 */
[----:B------:R-:W-:Y:S01]  /*0c80*/  LOP3.LUT R5, R5, UR4, RZ, 0xc0, !PT ;  /* 0x0000000405057c12 */ /* 0x000fe2000f8ec0ff */
[----:B-1----:R-:W-:-:S05]  /*0c90*/  VIADD R6, R40, 0x1 ;  /* 0x0000000128067836 */ /* 0x002fca0000000000 */
[----:B------:R0:W-:Y:S04]  /*0ca0*/  STS.U16 [R39], R6 ;  /* 0x0000000627007388 */ /* 0x0001e80000000400 */
[----:B------:R-:W1:Y:S01]  /*0cb0*/  LDS.U16 R42, [R41] ;  /* 0x00000000292a7984 */ /* 0x000e620000000400 */
[----:B0-----:R-:W-:Y:S01]  /*0cc0*/  IMAD.SHL.U32 R6, R5, 0x400, RZ ;  /* 0x0000040005067824 */ /* 0x001fe200078e00ff */
        /* <DEDUP_REMOVED lines=127> */
[----:B0-----:R-:W-:Y:S01]  /*14c0*/  SHF.R.U32.HI R4, RZ, UR6, R30 ;  /* 0x00000006ff047c19 */ /* 0x001fe2000801161e */
[----:B------:R-:W0:Y:S03]  /*14d0*/  S2UR UR6, SR_CgaCtaId ;  /* 0x00000000000679c3 */ /* 0x000e260000008800 */
[----:B------:R-:W-:Y:S01]  /*14e0*/  LOP3.LUT R4, R4, UR4, RZ, 0xc0, !PT ;  /* 0x0000000404047c12 */ /* 0x000fe2000f8ec0ff */
[----:B------:R-:W-:-:S04]  /*14f0*/  UMOV UR4, 0x400 ;  /* 0x0000040000047882 */ /* 0x000fc80000000000 */
[----:B------:R-:W-:Y:S01]  /*1500*/  IMAD.SHL.U32 R5, R4, 0x400, RZ ;  /* 0x0000040004057824 */ /* 0x000fe200078e00ff */
[----:B------:R-:W-:-:S04]  /*1510*/  SHF.R.U32.HI R4, RZ, 0x4, R4 ;  /* 0x00000004ff047819 */ /* 0x000fc80000011604 */
[----:B------:R-:W-:Y:S02]  /*1520*/  LOP3.LUT R8, R5, 0x7c00, RZ, 0xc0, !PT ;  /* 0x00007c0005087812 */ /* 0x000fe400078ec0ff */
[----:B------:R-:W-:-:S04]  /*1530*/  LOP3.LUT R71, R4, 0xffffffe, RZ, 0xc0, !PT ;  /* 0x0ffffffe04477812 */ /* 0x000fc800078ec0ff */
[----:B------:R-:W-:Y:S01]  /*1540*/  IADD3 R71, PT, PT, R71, R29, R8 ;  /* 0x0000001d47477210 */ /* 0x000fe20007ffe008 */
[----:B0-----:R-:W-:Y:S01]  /*1550*/  ULEA UR4, UR6, UR4, 0x18 ;  /* 0x0000000406047291 */ /* 0x001fe2000f8ec0ff */
[----:B-1----:R-:W-:-:S05]  /*1560*/  VIADD R6, R68, 0x1 ;  /* 0x0000000144067836 */ /* 0x002fca0000000000 */
[----:B------:R-:W-:Y:S04]  /*1570*/  STS.U16 [R67], R6 ;  /* 0x0000000643007388 */ /* 0x000fe80000000400 */
[----:B------:R-:W0:Y:S02]  /*1580*/  LDS.U16 R70, [R69] ;  /* 0x0000000045467984 */ /* 0x000e240000000400 */
[----:B0-----:R-:W-:-:S05]  /*1590*/  VIADD R4, R70, 0x1 ;  /* 0x0000000146047836 */ /* 0x001fca0000000000 */
[----:B------:R-:W-:Y:S04]  /*15a0*/  STS.U16 [R69], R4 ;  /* 0x0000000445007388 */ /* 0x000fe80000000400 */
[----:B------:R-:W0:Y:S02]  /*15b0*/  LDS.U16 R72, [R71] ;  /* 0x0000000047487984 */ /* 0x000e240000000400 */
[----:B0-----:R-:W-:-:S05]  /*15c0*/  VIADD R6, R72, 0x1 ;  /* 0x0000000148067836 */ /* 0x001fca0000000000 */
[----:B------:R-:W-:Y:S01]  /*15d0*/  STS.U16 [R71], R6 ;  /* 0x0000000647007388 */ /* 0x000fe20000000400 */
[----:B------:R-:W-:Y:S06]  /*15e0*/  BAR.SYNC.DEFER_BLOCKING 0x0 ;  /* 0x0000000000007b1d */ /* 0x000fec0000010000 */
[----:B------:R-:W-:Y:S04]  /*15f0*/  LDS R73, [R31] ;  /* 0x000000001f497984 */ /* 0x000fe80000000800 */
[----:B------:R-:W0:Y:S04]  /*1600*/  LDS R74, [R31+0x4] ;  /* 0x000004001f4a7984 */ /* 0x000e280000000800 */
        /* <DEDUP_REMOVED lines=12> */
[----:B-1----:R-:W-:-:S03]  /*16d0*/  IMAD.IADD R75, R75, 0x1, R74 ;  /* 0x000000014b4b7824 */ /* 0x002fc600078e024a */
[----:B------:R-:W1:Y:S01]  /*16e0*/  LDS R86, [R31+0x34] ;  /* 0x000034001f567984 */ /* 0x000e620000000800 */
[----:B--2---:R-:W-:-:S03]  /*16f0*/  IMAD.IADD R76, R76, 0x1, R75 ;  /* 0x000000014c4c7824 */ /* 0x004fc600078e024b */
[----:B------:R-:W2:Y:S01]  /*1700*/  LDS R87, [R31+0x38] ;  /* 0x000038001f577984 */ /* 0x000ea20000000800 */
[----:B---3--:R-:W-:-:S03]  /*1710*/  IMAD.IADD R77, R77, 0x1, R76 ;  /* 0x000000014d4d7824 */ /* 0x008fc600078e024c */
[----:B------:R-:W3:Y:S01]  /*1720*/  LDS R88, [R31+0x3c] ;  /* 0x00003c001f587984 */ /* 0x000ee20000000800 */
[----:B----4-:R-:W-:-:S03]  /*1730*/  IMAD.IADD R78, R78, 0x1, R77 ;  /* 0x000000014e4e7824 */ /* 0x010fc600078e024d */
[----:B------:R-:W4:Y:S01]  /*1740*/  LDS R89, [R31+0x40] ;  /* 0x000040001f597984 */ /* 0x000f220000000800 */
[----:B-----5:R-:W-:-:S03]  /*1750*/  IMAD.IADD R79, R79, 0x1, R78 ;  /* 0x000000014f4f7824 */ /* 0x020fc600078e024e */
[----:B------:R-:W5:Y:S01]  /*1760*/  LDS R90, [R31+0x44] ;  /* 0x000044001f5a7984 */ /* 0x000f620000000800 */
[----:B------:R-:W-:-:S03]  /*1770*/  IMAD.IADD R80, R80, 0x1, R79 ;  /* 0x0000000150507824 */ /* 0x000fc600078e024f */
        /* <DEDUP_REMOVED lines=29> */
[----:B------:R-:W-:-:S04]  /*1950*/  IMAD.IADD R95, R95, 0x1, R94 ;  /* 0x000000015f5f7824 */ /* 0x000fc800078e025e */
[----:B0-----:R-:W-:-:S04]  /*1960*/  IMAD.IADD R96, R96, 0x1, R95 ;  /* 0x0000000160607824 */ /* 0x001fc800078e025f */
[----:B-1----:R-:W-:-:S04]  /*1970*/  IMAD.IADD R97, R97, 0x1, R96 ;  /* 0x0000000161617824 */ /* 0x002fc800078e0260 */
[----:B--2---:R-:W-:-:S04]  /*1980*/  IMAD.IADD R98, R98, 0x1, R97 ;  /* 0x0000000162627824 */ /* 0x004fc800078e0261 */
[----:B---3--:R-:W-:-:S04]  /*1990*/  IMAD.IADD R99, R99, 0x1, R98 ;  /* 0x0000000163637824 */ /* 0x008fc800078e0262 */
[----:B----4-:R-:W-:-:S04]  /*19a0*/  IMAD.IADD R100, R100, 0x1, R99 ;  /* 0x0000000164647824 */ /* 0x010fc800078e0263 */
[----:B-----5:R-:W-:-:S04]  /*19b0*/  IMAD.IADD R101, R101, 0x1, R100 ;  /* 0x0000000165657824 */ /* 0x020fc800078e0264 */
[----:B------:R-:W-:-:S04]  /*19c0*/  IMAD.IADD R102, R102, 0x1, R101 ;  /* 0x0000000166667824 */ /* 0x000fc800078e0265 */
[----:B------:R-:W-:-:S04]  /*19d0*/  IMAD.IADD R103, R103, 0x1, R102 ;  /* 0x0000000167677824 */ /* 0x000fc800078e0266 */
[----:B------:R-:W-:-:S04]  /*19e0*/  IMAD.IADD R104, R104, 0x1, R103 ;  /* 0x0000000168687824 */ /* 0x000fc800078e0267 */
[----:B------:R-:W-:-:S05]  /*19f0*/  IMAD.IADD R106, R5, 0x1, R104 ;  /* 0x00000001056a7824 */ /* 0x000fca00078e0268 */
        /* <DEDUP_REMOVED lines=8> */
[----:B------:R-:W0:Y:S02]  /*1a80*/  SHFL.UP P0, R107, R108, 0x10, RZ ;  /* 0x060000006c6b7989 */ /* 0x000e2400000000ff */
[----:B0-----:R-:W-:Y:S01]  /*1a90*/  @P0 IMAD.IADD R107, R108, 0x1, R107 ;  /* 0x000000016c6b0824 */ /* 0x001fe200078e026b */
[----:B------:R-:W-:-:S03]  /*1aa0*/  ISETP.NE.AND P0, PT, R105, 0x1, PT ;  /* 0x000000016900780c */ /* 0x000fc60003f05270 */
[----:B------:R-:W-:Y:S01]  /*1ab0*/  IMAD.IADD R106, R107, 0x1, -R106 ;  /* 0x000000016b6a7824 */ /* 0x000fe200078e0a6a */
[----:B------:R-:W-:Y:S01]  /*1ac0*/  @!P1 STS [R32+0x8400], R107 ;  /* 0x0084006b20009388 */ /* 0x000fe20000000800 */
[----:B------:R-:W-:Y:S01]  /*1ad0*/  BAR.SYNC.DEFER_BLOCKING 0x0 ;  /* 0x0000000000007b1d */ /* 0x000fe20000010000 */
[----:B------:R-:W-:-:S05]  /*1ae0*/  ISETP.NE.AND P1, PT, R105, 0x4, PT ;  /* 0x000000046900780c */ /* 0x000fca0003f25270 */
[----:B------:R-:W0:Y:S04]  /*1af0*/  LDS.128 R4, [UR4+0x8400] ;  /* 0x00840004ff047984 */ /* 0x000e280008000c00 */
[----:B------:R-:W1:Y:S01]  /*1b00*/  LDS.128 R8, [UR4+0x8410] ;  /* 0x00841004ff087984 */ /* 0x000e620008000c00 */
[C---:B0-----:R-:W-:Y:S01]  /*1b10*/  SEL R35, R4.reuse, R35, !P0 ;  /* 0x0000002304237207 */ /* 0x041fe20004000000 */
[----:B------:R-:W-:Y:S01]  /*1b20*/  IMAD.IADD R5, R4, 0x1, R5 ;  /* 0x0000000104057824 */ /* 0x000fe200078e0205 */
[----:B------:R-:W-:-:S03]  /*1b30*/  ISETP.NE.AND P0, PT, R105, 0x2, PT ;  /* 0x000000026900780c */ /* 0x000fc60003f05270 */
[----:B------:R-:W-:Y:S01]  /*1b40*/  IMAD.IADD R6, R6, 0x1, R5 ;  /* 0x0000000106067824 */ /* 0x000fe200078e0205 */
[----:B------:R-:W-:Y:S02]  /*1b50*/  SEL R35, R5, R35, !P0 ;  /* 0x0000002305237207 */ /* 0x000fe40004000000 */
[----:B------:R-:W-:Y:S01]  /*1b60*/  ISETP.NE.AND P0, PT, R105, 0x3, PT ;  /* 0x000000036900780c */ /* 0x000fe20003f05270 */
[----:B------:R-:W-:-:S03]  /*1b70*/  IMAD.IADD R7, R7, 0x1, R6 ;  /* 0x0000000107077824 */ /* 0x000fc600078e0206 */
[----:B------:R-:W-:Y:S01]  /*1b80*/  SEL R35, R6, R35, !P0 ;  /* 0x0000002306237207 */ /* 0x000fe20004000000 */
[----:B-1----:R-:W-:Y:S01]  /*1b90*/  IMAD.IADD R8, R7, 0x1, R8 ;  /* 0x0000000107087824 */ /* 0x002fe200078e0208 */
[----:B------:R-:W-:Y:S02]  /*1ba0*/  ISETP.NE.AND P0, PT, R105, 0x5, PT ;  /* 0x000000056900780c */ /* 0x000fe40003f05270 */
[----:B------:R-:W-:Y:S01]  /*1bb0*/  SEL R35, R7, R35, !P1 ;  /* 0x0000002307237207 */ /* 0x000fe20004800000 */
[----:B------:R-:W-:Y:S01]  /*1bc0*/  IMAD.IADD R9, R9, 0x1, R8 ;  /* 0x0000000109097824 */ /* 0x000fe200078e0208 */
[----:B------:R-:W-:Y:S02]  /*1bd0*/  ISETP.NE.AND P1, PT, R23, RZ, PT ;  /* 0x000000ff1700720c */ /* 0x000fe40003f25270 */
[----:B------:R-:W-:Y:S01]  /*1be0*/  SEL R35, R8, R35, !P0 ;  /* 0x0000002308237207 */ /* 0x000fe20004000000 */
[----:B------:R-:W-:Y:S01]  /*1bf0*/  IMAD.IADD R10, R10, 0x1, R9 ;  /* 0x000000010a0a7824 */ /* 0x000fe200078e0209 */
[----:B------:R-:W-:-:S02]  /*1c00*/  ISETP.GT.U32.AND P0, PT, R0, 0x1f, PT ;  /* 0x0000001f0000780c */ /* 0x000fc40003f04070 */
[----:B------:R-:W-:Y:S01]  /*1c10*/  SEL R35, R9, R35, !P2 ;  /* 0x0000002309237207 */ /* 0x000fe20005000000 */
[----:B------:R-:W-:Y:S01]  /*1c20*/  IMAD.IADD R11, R11, 0x1, R10 ;  /* 0x000000010b0b7824 */ /* 0x000fe200078e020a */
[----:B------:R-:W-:Y:S02]  /*1c30*/  ISETP.GT.U32.OR P2, PT, R0, 0x1f, P1 ;  /* 0x0000001f0000780c */ /* 0x000fe40000f44470 */
[----:B------:R-:W-:Y:S02]  /*1c40*/  SEL R4, R106, RZ, P1 ;  /* 0x000000ff6a047207 */ /* 0x000fe40000800000 */
[----:B------:R-:W-:-:S05]  /*1c50*/  SEL R35, R10, R35, !P3 ;  /* 0x000000230a237207 */ /* 0x000fca0005800000 */
[----:B------:R-:W-:Y:S01]  /*1c60*/  @P0 IMAD.IADD R106, R35, 0x1, R4 ;  /* 0x00000001236a0824 */ /* 0x000fe200078e0204 */
[----:B------:R-:W-:-:S03]  /*1c70*/  ISETP.NE.AND P0, PT, R0, RZ, PT ;  /* 0x000000ff0000720c */ /* 0x000fc60003f05270 */
[----:B------:R-:W-:-:S05]  /*1c80*/  @!P2 IMAD.U32 R106, R11, 0x10000, RZ ;  /* 0x000100000b6aa824 */ /* 0x000fca00078e00ff */
[----:B------:R-:W-:Y:S01]  /*1c90*/  @!P2 STS [UR4+0x8428], R106 ;  /* 0x0084286aff00a988 */ /* 0x000fe20008000804 */
[----:B------:R-:W-:Y:S06]  /*1ca0*/  BAR.SYNC.DEFER_BLOCKING 0x0 ;  /* 0x0000000000007b1d */ /* 0x000fec0000010000 */
[----:B------:R-:W0:Y:S02]  /*1cb0*/  LDS R4, [UR4+0x8428] ;  /* 0x00842804ff047984 */ /* 0x000e240008000800 */
[----:B0-----:R-:W-:-:S05]  /*1cc0*/  SEL R5, R4, RZ, P0 ;  /* 0x000000ff04057207 */ /* 0x001fca0000000000 */
[----:B------:R-:W-:-:S04]  /*1cd0*/  IMAD.IADD R4, R5, 0x1, R106 ;  /* 0x0000000105047824 */ /* 0x000fc800078e026a */
[--C-:B------:R-:W-:Y:S01]  /*1ce0*/  IMAD.IADD R6, R73, 0x1, R4.reuse ;  /* 0x0000000149067824 */ /* 0x100fe200078e0204 */
[----:B------:R-:W-:Y:S01]  /*1cf0*/  STS [R31], R4 ;  /* 0x000000041f007388 */ /* 0x000fe20000000800 */
[--C-:B------:R-:W-:Y:S02]  /*1d00*/  IMAD.IADD R74, R74, 0x1, R4.reuse ;  /* 0x000000014a4a7824 */ /* 0x100fe400078e0204 */
[--C-:B------:R-:W-:Y:S01]  /*1d10*/  IMAD.IADD R8, R75, 0x1, R4.reuse ;  /* 0x000000014b087824 */ /* 0x100fe200078e0204 */
[----:B------:R-:W-:Y:S01]  /*1d20*/  STS [R31+0x4], R6 ;  /* 0x000004061f007388 */ /* 0x000fe20000000800 */
[--C-:B------:R-:W-:Y:S02]  /*1d30*/  IMAD.IADD R76, R76, 0x1, R4.reuse ;  /* 0x000000014c4c7824 */ /* 0x100fe400078e0204 */
[--C-:B------:R-:W-:Y:S01]  /*1d40*/  IMAD.IADD R10, R77, 0x1, R4.reuse ;  /* 0x000000014d0a7824 */ /* 0x100fe200078e0204 */
[----:B------:R-:W-:Y:S01]  /*1d50*/  STS [R31+0x8], R74 ;  /* 0x0000084a1f007388 */ /* 0x000fe20000000800 */
[----:B------:R-:W-:-:S02]  /*1d60*/  IMAD.IADD R78, R78, 0x1, R4 ;  /* 0x000000014e4e7824 */ /* 0x000fc400078e0204 */
[--C-:B------:R-:W-:Y:S01]  /*1d70*/  IMAD.IADD R106, R79, 0x1, R4.reuse ;  /* 0x000000014f6a7824 */ /* 0x100fe200078e0204 */
[----:B------:R-:W-:Y:S01]  /*1d80*/  STS [R31+0xc], R8 ;  /* 0x00000c081f007388 */ /* 0x000fe20000000800 */
        /* <DEDUP_REMOVED lines=36> */
[----:B------:R-:W-:-:S03]  /*1fd0*/  IMAD.IADD R104, R104, 0x1, R4 ;  /* 0x0000000168687824 */ /* 0x000fc600078e0204 */
[----:B------:R-:W-:Y:S04]  /*1fe0*/  STS [R31+0x40], R88 ;  /* 0x000040581f007388 */ /* 0x000fe80000000800 */
        /* <DEDUP_REMOVED lines=15> */
[----:B------:R-:W-:Y:S01]  /*20e0*/  STS [R31+0x80], R104 ;  /* 0x000080681f007388 */ /* 0x000fe20000000800 */
[----:B------:R-:W-:Y:S06]  /*20f0*/  BAR.SYNC.DEFER_BLOCKING 0x0 ;  /* 0x0000000000007b1d */ /* 0x000fec0000010000 */
[----:B------:R-:W0:Y:S04]  /*2100*/  LDS.U16 R5, [R36] ;  /* 0x0000000024057984 */ /* 0x000e280000000400 */
[----:B------:R-:W1:Y:S04]  /*2110*/  LDS.U16 R37, [R37] ;  /* 0x0000000025257984 */ /* 0x000e680000000400 */
[----:B------:R-:W2:Y:S04]  /*2120*/  LDS.U16 R39, [R39] ;  /* 0x0000000027277984 */ /* 0x000ea80000000400 */
[----:B------:R-:W3:Y:S04]  /*2130*/  LDS.U16 R41, [R41] ;  /* 0x0000000029297984 */ /* 0x000ee80000000400 */
[----:B------:R-:W4:Y:S04]  /*2140*/  LDS.U16 R43, [R43] ;  /* 0x000000002b2b7984 */ /* 0x000f280000000400 */
[----:B------:R-:W5:Y:S04]  /*2150*/  LDS.U16 R45, [R45] ;  /* 0x000000002d2d7984 */ /* 0x000f680000000400 */
[----:B------:R-:W5:Y:S04]  /*2160*/  LDS.U16 R47, [R47] ;  /* 0x000000002f2f7984 */ /* 0x000f680000000400 */
[----:B------:R-:W5:Y:S04]  /*2170*/  LDS.U16 R49, [R49] ;  /* 0x0000000031317984 */ /* 0x000f680000000400 */
[----:B------:R-:W5:Y:S04]  /*2180*/  LDS.U16 R51, [R51] ;  /* 0x0000000033337984 */ /* 0x000f680000000400 */
[----:B------:R-:W5:Y:S04]  /*2190*/  LDS.U16 R53, [R53] ;  /* 0x0000000035357984 */ /* 0x000f680000000400 */
[----:B------:R-:W5:Y:S01]  /*21a0*/  LDS.U16 R55, [R55] ;  /* 0x0000000037377984 */ /* 0x000f620000000400 */
[----:B0-----:R-:W-:-:S03]  /*21b0*/  IMAD.IADD R5, R34, 0x1, R5 ;  /* 0x0000000122057824 */ /* 0x001fc600078e0205 */
[----:B------:R-:W0:Y:S01]  /*21c0*/  LDS.U16 R57, [R57] ;  /* 0x0000000039397984 */ /* 0x000e220000000400 */
[----:B-1----:R-:W-:-:S03]  /*21d0*/  IMAD.IADD R37, R38, 0x1, R37 ;  /* 0x0000000126257824 */ /* 0x002fc600078e0225 */
[----:B------:R-:W1:Y:S01]  /*21e0*/  LDS.U16 R59, [R59] ;  /* 0x000000003b3b7984 */ /* 0x000e620000000400 */
[----:B--2---:R-:W-:-:S03]  /*21f0*/  IMAD.IADD R39, R40, 0x1, R39 ;  /* 0x0000000128277824 */ /* 0x004fc600078e0227 */
[----:B------:R-:W2:Y:S01]  /*2200*/  LDS.U16 R61, [R61] ;  /* 0x000000003d3d7984 */ /* 0x000ea20000000400 */
[----:B---3--:R-:W-:-:S03]  /*2210*/  IMAD.IADD R41, R42, 0x1, R41 ;  /* 0x000000012a297824 */ /* 0x008fc600078e0229 */
[----:B------:R-:W3:Y:S01]  /*2220*/  LDS.U16 R63, [R63] ;  /* 0x000000003f3f7984 */ /* 0x000ee20000000400 */
[----:B----4-:R-:W-:-:S03]  /*2230*/  IMAD.IADD R43, R44, 0x1, R43 ;  /* 0x000000012c2b7824 */ /* 0x010fc600078e022b */
[----:B------:R-:W4:Y:S01]  /*2240*/  LDS.U16 R65, [R65] ;  /* 0x0000000041417984 */ /* 0x000f220000000400 */
[----:B-----5:R-:W-:-:S03]  /*2250*/  IMAD.IADD R45, R46, 0x1, R45 ;  /* 0x000000012e2d7824 */ /* 0x020fc600078e022d */
[----:B------:R-:W5:Y:S01]  /*2260*/  LDS.U16 R67, [R67] ;  /* 0x0000000043437984 */ /* 0x000f620000000400 */
[----:B------:R-:W-:-:S03]  /*2270*/  IMAD.IADD R47, R48, 0x1, R47 ;  /* 0x00000001302f7824 */ /* 0x000fc600078e022f */
[----:B------:R-:W5:Y:S01]  /*2280*/  LDS.U16 R69, [R69] ;  /* 0x0000000045457984 */ /* 0x000f620000000400 */
[----:B------:R-:W-:-:S03]  /*2290*/  IMAD.IADD R49, R50, 0x1, R49 ;  /* 0x0000000132317824 */ /* 0x000fc600078e0231 */
[----:B------:R-:W5:Y:S01]  /*22a0*/  LDS.U16 R71, [R71] ;  /* 0x0000000047477984 */ /* 0x000f620000000400 */
[----:B------:R-:W-:Y:S02]  /*22b0*/  IMAD.IADD R51, R52, 0x1, R51 ;  /* 0x0000000134337824 */ /* 0x000fe400078e0233 */
[----:B------:R-:W-:Y:S02]  /*22c0*/  IMAD.IADD R53, R54, 0x1, R53 ;  /* 0x0000000136357824 */ /* 0x000fe400078e0235 */
[----:B------:R-:W-:Y:S02]  /*22d0*/  IMAD.IADD R55, R56, 0x1, R55 ;  /* 0x0000000138377824 */ /* 0x000fe400078e0237 */
[----:B0-----:R-:W-:Y:S02]  /*22e0*/  IMAD.IADD R57, R58, 0x1, R57 ;  /* 0x000000013a397824 */ /* 0x001fe400078e0239 */
[----:B-1----:R-:W-:Y:S02]  /*22f0*/  IMAD.IADD R59, R60, 0x1, R59 ;  /* 0x000000013c3b7824 */ /* 0x002fe400078e023b */
[----:B--2---:R-:W-:-:S02]  /*2300*/  IMAD.IADD R61, R62, 0x1, R61 ;  /* 0x000000013e3d7824 */ /* 0x004fc400078e023d */
[----:B---3--:R-:W-:Y:S02]  /*2310*/  IMAD.IADD R63, R64, 0x1, R63 ;  /* 0x00000001403f7824 */ /* 0x008fe400078e023f */
[----:B----4-:R-:W-:Y:S02]  /*2320*/  IMAD.IADD R65, R66, 0x1, R65 ;  /* 0x0000000142417824 */ /* 0x010fe400078e0241 */
[----:B-----5:R-:W-:Y:S02]  /*2330*/  IMAD.IADD R67, R68, 0x1, R67 ;  /* 0x0000000144437824 */ /* 0x020fe400078e0243 */
[----:B------:R-:W-:Y:S02]  /*2340*/  IMAD.IADD R69, R70, 0x1, R69 ;  /* 0x0000000146457824 */ /* 0x000fe400078e0245 */
[----:B------:R-:W-:Y:S01]  /*2350*/  IMAD.IADD R71, R72, 0x1, R71 ;  /* 0x0000000148477824 */ /* 0x000fe200078e0247 */
[----:B------:R-:W-:Y:S06]  /*2360*/  BAR.SYNC.DEFER_BLOCKING 0x0 ;  /* 0x0000000000007b1d */ /* 0x000fec0000010000 */
[----:B------:R-:W-:Y:S05]  /*2370*/  BRA.U UP0, `(.L_x_216) ;  /* 0x0000000100f87547 */ /* 0x000fea000b800000 */
[----:B------:R-:W-:Y:S01]  /*2380*/  LEA R5, R5, UR4, 0x2 ;  /* 0x0000000405057c11 */ /* 0x000fe2000f8e10ff */
[----:B------:R-:W-:Y:S01]  /*2390*/  UIADD3 UR8, UPT, UPT, UR8, 0x6, URZ ;  /* 0x0000000608087890 */ /* 0x000fe2000fffe0ff */
[----:B------:R-:W-:Y:S01]  /*23a0*/  LEA R4, R37, UR4, 0x2 ;  /* 0x0000000425047c11 */ /* 0x000fe2000f8e10ff */
[----:B------:R-:W-:Y:S01]  /*23b0*/  UIADD3 UR5, UPT, UPT, UR5, -0x6, URZ ;  /* 0xfffffffa05057890 */ /* 0x000fe2000fffe0ff */
[----:B------:R-:W-:Y:S01]  /*23c0*/  LEA R7, R39, UR4, 0x2 ;  /* 0x0000000427077c11 */ /* 0x000fe2000f8e10ff */
[----:B------:R0:W-:Y:S01]  /*23d0*/  STS [R5], R2 ;  /* 0x0000000205007388 */ /* 0x0001e20000000800 */
[----:B------:R-:W-:Y:S02]  /*23e0*/  LEA R6, R41, UR4, 0x2 ;  /* 0x0000000429067c11 */ /* 0x000fe4000f8e10ff */
[----:B------:R-:W-:Y:S01]  /*23f0*/  LEA R9, R43, UR4, 0x2 ;  /* 0x000000042b097c11 */ /* 0x000fe2000f8e10ff */
[----:B------:R1:W-:Y:S01]  /*2400*/  STS [R4], R3 ;  /* 0x0000000304007388 */ /* 0x0003e20000000800 */
[----:B------:R-:W-:-:S02]  /*2410*/  LEA R8, R45, UR4, 0x2 ;  /* 0x000000042d087c11 */ /* 0x000fc4000f8e10ff */
[----:B------:R-:W-:Y:S01]  /*2420*/  LEA R11, R47, UR4, 0x2 ;  /* 0x000000042f0b7c11 */ /* 0x000fe2000f8e10ff */
[----:B------:R2:W-:Y:S01]  /*2430*/  STS [R7], R12 ;  /* 0x0000000c07007388 */ /* 0x0005e20000000800 */
[----:B------:R-:W-:Y:S02]  /*2440*/  LEA R10, R49, UR4, 0x2 ;  /* 0x00000004310a7c11 */ /* 0x000fe4000f8e10ff */
[----:B0-----:R-:W-:Y:S01]  /*2450*/  LEA R5, R51, UR4, 0x2 ;  /* 0x0000000433057c11 */ /* 0x001fe2000f8e10ff */
[----:B------:R0:W-:Y:S01]  /*2460*/  STS [R6], R13 ;  /* 0x0000000d06007388 */ /* 0x0001e20000000800 */
[----:B------:R-:W-:Y:S02]  /*2470*/  LEA R2, R53, UR4, 0x2 ;  /* 0x0000000435027c11 */ /* 0x000fe4000f8e10ff */
[----:B-1----:R-:W-:Y:S01]  /*2480*/  LEA R3, R55, UR4, 0x2 ;  /* 0x0000000437037c11 */ /* 0x002fe2000f8e10ff */
[----:B------:R1:W-:Y:S01]  /*2490*/  STS [R9], R14 ;  /* 0x0000000e09007388 */ /* 0x0003e20000000800 */
[----:B------:R-:W-:-:S02]  /*24a0*/  LEA R4, R57, UR4, 0x2 ;  /* 0x0000000439047c11 */ /* 0x000fc4000f8e10ff */
[----:B--2---:R-:W-:Y:S01]  /*24b0*/  LEA R7, R59, UR4, 0x2 ;  /* 0x000000043b077c11 */ /* 0x004fe2000f8e10ff */
[----:B------:R2:W-:Y:S01]  /*24c0*/  STS [R8], R15 ;  /* 0x0000000f08007388 */ /* 0x0005e20000000800 */
[----:B0-----:R-:W-:-:S03]  /*24d0*/  LEA R6, R63, UR4, 0x2 ;  /* 0x000000043f067c11 */ /* 0x001fc6000f8e10ff */
[----:B------:R0:W-:Y:S01]  /*24e0*/  STS [R11], R16 ;  /* 0x000000100b007388 */ /* 0x0001e20000000800 */
[----:B-1----:R-:W-:-:S03]  /*24f0*/  LEA R9, R61, UR4, 0x2 ;  /* 0x000000043d097c11 */ /* 0x002fc6000f8e10ff */
[----:B------:R-:W-:Y:S01]  /*2500*/  STS [R10], R17 ;  /* 0x000000110a007388 */ /* 0x000fe20000000800 */
[----:B--2---:R-:W-:-:S03]  /*2510*/  LEA R8, R67, UR4, 0x2 ;  /* 0x0000000443087c11 */ /* 0x004fc6000f8e10ff */
[----:B------:R1:W-:Y:S01]  /*2520*/  STS [R5], R18 ;  /* 0x0000001205007388 */ /* 0x0003e20000000800 */
[----:B0-----:R-:W-:-:S03]  /*2530*/  LEA R11, R65, UR4, 0x2 ;  /* 0x00000004410b7c11 */ /* 0x001fc6000f8e10ff */
[----:B------:R0:W-:Y:S04]  /*2540*/  STS [R2], R19 ;  /* 0x0000001302007388 */ /* 0x0001e80000000800 */
[----:B------:R2:W-:Y:S01]  /*2550*/  STS [R3], R20 ;  /* 0x0000001403007388 */ /* 0x0005e20000000800 */
[----:B-1----:R-:W-:-:S03]  /*2560*/  LEA R5, R69, UR4, 0x2 ;  /* 0x0000000445057c11 */ /* 0x002fc6000f8e10ff */
[----:B------:R2:W-:Y:S01]  /*2570*/  STS [R4], R21 ;  /* 0x0000001504007388 */ /* 0x0005e20000000800 */
[----:B0-----:R-:W-:-:S03]  /*2580*/  LEA R19, R71, UR4, 0x2 ;  /* 0x0000000447137c11 */ /* 0x001fc6000f8e10ff */
[----:B------:R2:W-:Y:S04]  /*2590*/  STS [R7], R22 ;  /* 0x0000001607007388 */ /* 0x0005e80000000800 */
[----:B------:R2:W-:Y:S04]  /*25a0*/  STS [R9], R24 ;  /* 0x0000001809007388 */ /* 0x0005e80000000800 */
[----:B------:R2:W-:Y:S04]  /*25b0*/  STS [R6], R25 ;  /* 0x0000001906007388 */ /* 0x0005e80000000800 */
[----:B------:R2:W-:Y:S04]  /*25c0*/  STS [R11], R26 ;  /* 0x0000001a0b007388 */ /* 0x0005e80000000800 */
[----:B------:R2:W-:Y:S04]  /*25d0*/  STS [R8], R27 ;  /* 0x0000001b08007388 */ /* 0x0005e80000000800 */
[----:B------:R2:W-:Y:S04]  /*25e0*/  STS [R5], R28 ;  /* 0x0000001c05007388 */ /* 0x0005e80000000800 */
[----:B------:R2:W-:Y:S01]  /*25f0*/  STS [R19], R30 ;  /* 0x0000001e13007388 */ /* 0x0005e20000000800 */
[----:B------:R-:W-:Y:S06]  /*2600*/  BAR.SYNC.DEFER_BLOCKING 0x0 ;  /* 0x0000000000007b1d */ /* 0x000fec0000010000 */
[----:B------:R2:W0:Y:S04]  /*2610*/  LDS R2, [R33] ;  /* 0x0000000021027984 */ /* 0x0004280000000800 */
[----:B------:R2:W1:Y:S04]  /*2620*/  LDS R3, [R33+0x4] ;  /* 0x0000040021037984 */ /* 0x0004680000000800 */
[----:B------:R2:W3:Y:S04]  /*2630*/  LDS R12, [R33+0x8] ;  /* 0x00000800210c7984 */ /* 0x0004e80000000800 */
[----:B------:R2:W4:Y:S04]  /*2640*/  LDS R13, [R33+0xc] ;  /* 0x00000c00210d7984 */ /* 0x0005280000000800 */
[----:B------:R2:W0:Y:S04]  /*2650*/  LDS R14, [R33+0x10] ;  /* 0x00001000210e7984 */ /* 0x0004280000000800 */
        /* <DEDUP_REMOVED lines=13> */
[----:B------:R2:W0:Y:S01]  /*2730*/  LDS R30, [R33+0x48] ;  /* 0x00004800211e7984 */ /* 0x0004220000000800 */
[----:B------:R-:W-:Y:S06]  /*2740*/  BAR.SYNC.DEFER_BLOCKING 0x0 ;  /* 0x0000000000007b1d */ /* 0x000fec0000010000 */
[----:B-1-34-:R-:W-:Y:S05]  /*2750*/  BRA `(.L_x_217) ;  /* 0xffffffdc00f87947 */ /* 0x01afea000383ffff */
.L_x_216:
[----:B------:R-:W-:Y:S01]  /*2760*/  LEA R5, R5, UR4, 0x2 ;  /* 0x0000000405057c11 */ /* 0x000fe2000f8e10ff */
[C---:B------:R-:W-:Y:S01]  /*2770*/  IMAD R33, R0.reuse, -0x48, R33 ;  /* 0xffffffb800217824 */ /* 0x040fe200078e0221 */
[----:B------:R-:W-:Y:S01]  /*2780*/  LEA R4, R37, UR4, 0x2 ;  /* 0x0000000425047c11 */ /* 0x000fe2000f8e10ff */
[----:B------:R-:W-:Y:S01]  /*2790*/  VIADD R11, R0, 0x300 ;  /* 0x00000300000b7836 */ /* 0x000fe20000000000 */
[----:B------:R-:W-:Y:S01]  /*27a0*/  LEA R39, R39, UR4, 0x2 ;  /* 0x0000000427277c11 */ /* 0x000fe2000f8e10ff */
[----:B------:R0:W-:Y:S01]  /*27b0*/  STS [R5], R2 ;  /* 0x0000000205007388 */ /* 0x0001e20000000800 */
[----:B------:R-:W-:Y:S02]  /*27c0*/  LEA R6, R41, UR4, 0x2 ;  /* 0x0000000429067c11 */ /* 0x000fe4000f8e10ff */
[----:B------:R-:W-:Y:S01]  /*27d0*/  LEA R43, R43, UR4, 0x2 ;  /* 0x000000042b2b7c11 */ /* 0x000fe2000f8e10ff */
[----:B------:R1:W-:Y:S01]  /*27e0*/  STS [R4], R3 ;  /* 0x0000000304007388 */ /* 0x0003e20000000800 */
[----:B------:R-:W-:-:S02]  /*27f0*/  LEA R8, R45, UR4, 0x2 ;  /* 0x000000042d087c11 */ /* 0x000fc4000f8e10ff */
[----:B------:R-:W-:Y:S01]  /*2800*/  LEA R47, R47, UR4, 0x2 ;  /* 0x000000042f2f7c11 */ /* 0x000fe2000f8e10ff */
[----:B------:R-:W-:Y:S01]  /*2810*/  STS [R39], R12 ;  /* 0x0000000c27007388 */ /* 0x000fe20000000800 */
[----:B------:R-:W-:Y:S02]  /*2820*/  LEA R10, R49, UR4, 0x2 ;  /* 0x00000004310a7c11 */ /* 0x000fe4000f8e10ff */
[----:B------:R-:W-:Y:S01]  /*2830*/  LEA R51, R51, UR4, 0x2 ;  /* 0x0000000433337c11 */ /* 0x000fe2000f8e10ff */
[----:B------:R2:W-:Y:S01]  /*2840*/  STS [R6], R13 ;  /* 0x0000000d06007388 */ /* 0x0005e20000000800 */
[----:B0-----:R-:W-:Y:S02]  /*2850*/  LEA R2, R53, UR4, 0x2 ;  /* 0x0000000435027c11 */ /* 0x001fe4000f8e10ff */
[----:B------:R-:W-:Y:S01]  /*2860*/  LEA R55, R55, UR4, 0x2 ;  /* 0x0000000437377c11 */ /* 0x000fe2000f8e10ff */
[----:B------:R0:W-:Y:S01]  /*2870*/  STS [R43], R14 ;  /* 0x0000000e2b007388 */ /* 0x0001e20000000800 */
[----:B-1----:R-:W-:-:S02]  /*2880*/  LEA R4, R57, UR4, 0x2 ;  /* 0x0000000439047c11 */ /* 0x002fc4000f8e10ff */
[----:B------:R-:W-:Y:S01]  /*2890*/  LEA R59, R59, UR4, 0x2 ;  /* 0x000000043b3b7c11 */ /* 0x000fe2000f8e10ff */
[----:B------:R1:W-:Y:S01]  /*28a0*/  STS [R8], R15 ;  /* 0x0000000f08007388 */ /* 0x0003e20000000800 */
[----:B------:R-:W-:Y:S01]  /*28b0*/  LEA R61, R61, UR4, 0x2 ;  /* 0x000000043d3d7c11 */ /* 0x000fe2000f8e10ff */
[C---:B--2---:R-:W-:Y:S01]  /*28c0*/  VIADD R13, R0.reuse, 0x500 ;  /* 0x00000500000d7836 */ /* 0x044fe20000000000 */
[----:B------:R-:W-:Y:S01]  /*28d0*/  LEA R6, R63, UR4, 0x2 ;  /* 0x000000043f067c11 */ /* 0x000fe2000f8e10ff */
[----:B------:R-:W-:Y:S01]  /*28e0*/  STS [R47], R16 ;  /* 0x000000102f007388 */ /* 0x000fe20000000800 */
[----:B------:R-:W-:Y:S01]  /*28f0*/  LEA R65, R65, UR4, 0x2 ;  /* 0x0000000441417c11 */ /* 0x000fe2000f8e10ff */
[C---:B0-----:R-:W-:Y:S01]  /*2900*/  VIADD R14, R0.reuse, 0x700 ;  /* 0x00000700000e7836 */ /* 0x041fe20000000000 */
[----:B------:R-:W-:Y:S01]  /*2910*/  LEA R69, R69, UR4, 0x2 ;  /* 0x0000000445457c11 */ /* 0x000fe2000f8e10ff */
[----:B------:R0:W-:Y:S01]  /*2920*/  STS [R10], R17 ;  /* 0x000000110a007388 */ /* 0x0001e20000000800 */
[----:B------:R-:W-:Y:S01]  /*2930*/  LEA R71, R71, UR4, 0x2 ;  /* 0x0000000447477c11 */ /* 0x000fe2000f8e10ff */
[C---:B-1----:R-:W-:Y:S01]  /*2940*/  VIADD R8, R0.reuse, 0x100 ;  /* 0x0000010000087836 */ /* 0x042fe20000000000 */
[C---:B------:R-:W-:Y:S01]  /*2950*/  LOP3.LUT R12, R0.reuse, 0x400, RZ, 0xfc, !PT ;  /* 0x00000400000c7812 */ /* 0x040fe200078efcff */
[----:B------:R1:W-:Y:S04]  /*2960*/  STS [R51], R18 ;  /* 0x0000001233007388 */ /* 0x0003e80000000800 */
[----:B------:R2:W-:Y:S01]  /*2970*/  STS [R2], R19 ;  /* 0x0000001302007388 */ /* 0x0005e20000000800 */
[----:B0-----:R-:W-:Y:S01]  /*2980*/  LEA R10, R67, UR4, 0x2 ;  /* 0x00000004430a7c11 */ /* 0x001fe2000f8e10ff */
[----:B------:R-:W0:Y:S02]  /*2990*/  LDCU UR4, c[0x0][0x3a0] ;  /* 0x00007400ff0477ac */ /* 0x000e240008000800 */
[----:B------:R3:W-:Y:S01]  /*29a0*/  STS [R55], R20 ;  /* 0x0000001437007388 */ /* 0x0007e20000000800 */
[----:B-1----:R-:W-:-:S03]  /*29b0*/  VIADD R18, R0, 0xa00 ;  /* 0x00000a0000127836 */ /* 0x002fc60000000000 */
[----:B------:R-:W-:Y:S01]  /*29c0*/  STS [R4], R21 ;  /* 0x0000001504007388 */ /* 0x000fe20000000800 */
[----:B--2---:R-:W1:Y:S03]  /*29d0*/  LDC.64 R2, c[0x0][0x388] ;  /* 0x0000e200ff027b82 */ /* 0x004e660000000a00 */
[----:B------:R-:W-:Y:S01]  /*29e0*/  STS [R59], R22 ;  /* 0x000000163b007388 */ /* 0x000fe20000000800 */
[----:B---3--:R-:W-:-:S03]  /*29f0*/  VIADD R20, R0, 0xb00 ;  /* 0x00000b0000147836 */ /* 0x008fc60000000000 */
[----:B------:R-:W-:Y:S04]  /*2a00*/  STS [R61], R24 ;  /* 0x000000183d007388 */ /* 0x000fe80000000800 */
[----:B------:R-:W-:Y:S01]  /*2a10*/  STS [R6], R25 ;  /* 0x0000001906007388 */ /* 0x000fe20000000800 */
[----:B0-----:R-:W-:Y:S02]  /*2a20*/  ISETP.GE.U32.AND P1, PT, R8, UR4, PT ;  /* 0x0000000408007c0c */ /* 0x001fe4000bf26070 */
[----:B------:R-:W-:Y:S01]  /*2a30*/  ISETP.GE.U32.AND P3, PT, R11, UR4, PT ;  /* 0x000000040b007c0c */ /* 0x000fe2000bf66070 */
[----:B------:R-:W-:Y:S01]  /*2a40*/  STS [R65], R26 ;  /* 0x0000001a41007388 */ /* 0x000fe20000000800 */
[----:B------:R-:W-:Y:S01]  /*2a50*/  ISETP.GE.U32.AND P5, PT, R13, UR4, PT ;  /* 0x000000040d007c0c */ /* 0x000fe2000bfa6070 */
[----:B------:R-:W-:Y:S01]  /*2a60*/  VIADD R13, R0, 0x600 ;  /* 0x00000600000d7836 */ /* 0x000fe20000000000 */
[----:B------:R-:W-:Y:S01]  /*2a70*/  ISETP.GE.U32.AND P4, PT, R12, UR4, PT ;  /* 0x000000040c007c0c */ /* 0x000fe2000bf86070 */
[----:B------:R0:W-:Y:S01]  /*2a80*/  STS [R10], R27 ;  /* 0x0000001b0a007388 */ /* 0x0001e20000000800 */
[----:B------:R-:W-:-:S02]  /*2a90*/  ISETP.GE.U32.AND P0, PT, R14, UR4, PT ;  /* 0x000000040e007c0c */ /* 0x000fc4000bf06070 */
[----:B------:R-:W-:Y:S01]  /*2aa0*/  ISETP.GE.U32.AND P6, PT, R13, UR4, PT ;  /* 0x000000040d007c0c */ /* 0x000fe2000bfc6070 */
[----:B------:R-:W-:Y:S01]  /*2ab0*/  STS [R69], R28 ;  /* 0x0000001c45007388 */ /* 0x000fe20000000800 */
[C---:B------:R-:W-:Y:S01]  /*2ac0*/  LOP3.LUT R14, R0.reuse, 0x800, RZ, 0xfc, !PT ;  /* 0x00000800000e7812 */ /* 0x040fe200078efcff */
[C---:B-1----:R-:W-:Y:S02]  /*2ad0*/  IMAD.WIDE.U32 R2, R0.reuse, 0x4, R2 ;  /* 0x0000000400027825 */ /* 0x042fe400078e0002 */
[----:B------:R-:W-:Y:S02]  /*2ae0*/  STS [R71], R30 ;  /* 0x0000001e47007388 */ /* 0x000fe40000000800 */
[----:B0-----:R-:W-:Y:S01]  /*2af0*/  VIADD R10, R0, 0x200 ;  /* 0x00000200000a7836 */ /* 0x001fe20000000000 */
[----:B------:R-:W-:Y:S04]  /*2b00*/  BAR.SYNC.DEFER_BLOCKING 0x0 ;  /* 0x0000000000007b1d */ /* 0x000fe80000010000 */
[----:B------:R-:W-:-:S02]  /*2b10*/  ISETP.GE.U32.AND P2, PT, R10, UR4, PT ;  /* 0x000000040a007c0c */ /* 0x000fc4000bf46070 */
[----:B------:R-:W0:Y:S04]  /*2b20*/  LDS R4, [R33+0x400] ;  /* 0x0004000021047984 */ /* 0x000e280000000800 */
[----:B------:R-:W1:Y:S04]  /*2b30*/  LDS R5, [R33+0x800] ;  /* 0x0008000021057984 */ /* 0x000e680000000800 */
[----:B------:R-:W2:Y:S04]  /*2b40*/  LDS R6, [R33+0xc00] ;  /* 0x000c000021067984 */ /* 0x000ea80000000800 */
[----:B------:R-:W3:Y:S04]  /*2b50*/  LDS R7, [R33+0x1000] ;  /* 0x0010000021077984 */ /* 0x000ee80000000800 */
[----:B------:R-:W-:Y:S04]  /*2b60*/  LDS R8, [R33+0x1400] ;  /* 0x0014000021087984 */ /* 0x000fe80000000800 */
[----:B------:R-:W4:Y:S04]  /*2b70*/  LDS R9, [R33+0x1800] ;  /* 0x0018000021097984 */ /* 0x000f280000000800 */
[----:B------:R-:W-:Y:S04]  /*2b80*/  LDS R10, [R33+0x1c00] ;  /* 0x001c0000210a7984 */ /* 0x000fe80000000800 */
[----:B------:R-:W-:Y:S04]  /*2b90*/  LDS R12, [R33+0x2400] ;  /* 0x00240000210c7984 */ /* 0x000fe80000000800 */
[----:B------:R-:W5:Y:S04]  /*2ba0*/  LDS R11, [R33+0x2000] ;  /* 0x00200000210b7984 */ /* 0x000f680000000800 */
[----:B------:R-:W-:Y:S01]  /*2bb0*/  LDS R16, [R33+0x4400] ;  /* 0x0044000021107984 */ /* 0x000fe20000000800 */
[----:B0-----:R-:W-:-:S03]  /*2bc0*/  @!P1 LOP3.LUT R13, R4, 0x80000000, RZ, 0x3c, !PT ;  /* 0x80000000040d9812 */ /* 0x001fc600078e3cff */
[----:B------:R-:W0:Y:S01]  /*2bd0*/  LDS R4, [R33+0x2800] ;  /* 0x0028000021047984 */ /* 0x000e220000000800 */
[----:B-1----:R-:W-:-:S03]  /*2be0*/  @!P2 LOP3.LUT R15, R5, 0x80000000, RZ, 0x3c, !PT ;  /* 0x80000000050fa812 */ /* 0x002fc600078e3cff */
[----:B------:R-:W1:Y:S01]  /*2bf0*/  LDS R5, [R33+0x2c00] ;  /* 0x002c000021057984 */ /* 0x000e620000000800 */
[----:B--2---:R-:W-:-:S03]  /*2c00*/  @!P3 LOP3.LUT R17, R6, 0x80000000, RZ, 0x3c, !PT ;  /* 0x800000000611b812 */ /* 0x004fc600078e3cff */
[----:B------:R-:W-:Y:S01]  /*2c10*/  @!P2 STG.E desc[UR10][R2.64+0x800], R15 ;  /* 0x0008000f0200a986 */ /* 0x000fe2000c10190a */
[----:B------:R-:W-:Y:S02]  /*2c20*/  ISETP.GE.U32.AND P2, PT, R0, UR4, PT ;  /* 0x0000000400007c0c */ /* 0x000fe4000bf46070 */
[----:B---3--:R-:W-:Y:S01]  /*2c30*/  @!P4 LOP3.LUT R19, R7, 0x80000000, RZ, 0x3c, !PT ;  /* 0x800000000713c812 */ /* 0x008fe200078e3cff */
[----:B------:R-:W2:Y:S04]  /*2c40*/  LDS R6, [R33+0x3000] ;  /* 0x0030000021067984 */ /* 0x000ea80000000800 */
[----:B------:R-:W-:Y:S01]  /*2c50*/  @!P1 STG.E desc[UR10][R2.64+0x400], R13 ;  /* 0x0004000d02009986 */ /* 0x000fe2000c10190a */
[----:B------:R-:W-:Y:S01]  /*2c60*/  ISETP.GE.U32.AND P1, PT, R14, UR4, PT ;  /* 0x000000040e007c0c */ /* 0x000fe2000bf26070 */
[----:B------:R-:W-:Y:S01]  /*2c70*/  VIADD R14, R0, 0x900 ;  /* 0x00000900000e7836 */ /* 0x000fe20000000000 */
[----:B----4-:R-:W-:Y:S01]  /*2c80*/  @!P6 LOP3.LUT R9, R9, 0x80000000, RZ, 0x3c, !PT ;  /* 0x800000000909e812 */ /* 0x010fe200078e3cff */
[----:B------:R3:W-:Y:S03]  /*2c90*/  @!P3 STG.E desc[UR10][R2.64+0xc00], R17 ;  /* 0x000c00110200b986 */ /* 0x0007e6000c10190a */
[----:B------:R-:W-:Y:S01]  /*2ca0*/  ISETP.GE.U32.AND P3, PT, R14, UR4, PT ;  /* 0x000000040e007c0c */ /* 0x000fe2000bf66070 */
[----:B------:R-:W4:Y:S04]  /*2cb0*/  LDS R7, [R33+0x3400] ;  /* 0x0034000021077984 */ /* 0x000f280000000800 */
[----:B------:R-:W4:Y:S02]  /*2cc0*/  LDS R13, [R33+0x3800] ;  /* 0x00380000210d7984 */ /* 0x000f240000000800 */
[----:B-----5:R-:W-:-:S02]  /*2cd0*/  @!P1 LOP3.LUT R11, R11, 0x80000000, RZ, 0x3c, !PT ;  /* 0x800000000b0b9812 */ /* 0x020fc400078e3cff */
[----:B---3--:R-:W-:Y:S01]  /*2ce0*/  @!P5 LOP3.LUT R17, R8, 0x80000000, RZ, 0x3c, !PT ;  /* 0x800000000811d812 */ /* 0x008fe200078e3cff */
[----:B------:R-:W3:Y:S03]  /*2cf0*/  LDS R14, [R33+0x3c00] ;  /* 0x003c0000210e7984 */ /* 0x000ee60000000800 */
[----:B------:R-:W-:Y:S01]  /*2d00*/  @!P3 LOP3.LUT R21, R12, 0x80000000, RZ, 0x3c, !PT ;  /* 0x800000000c15b812 */ /* 0x000fe200078e3cff */
[----:B------:R-:W5:Y:S04]  /*2d10*/  LDS R15, [R33+0x4000] ;  /* 0x00400000210f7984 */ /* 0x000f680000000800 */
[----:B------:R-:W5:Y:S04]  /*2d20*/  @!P2 LDS R8, [R33] ;  /* 0x000000002108a984 */ /* 0x000f680000000800 */
[----:B------:R0:W-:Y:S01]  /*2d30*/  @!P4 STG.E desc[UR10][R2.64+0x1000], R19 ;  /* 0x001000130200c986 */ /* 0x0001e2000c10190a */
[----:B------:R-:W-:-:S02]  /*2d40*/  ISETP.GE.U32.AND P4, PT, R18, UR4, PT ;  /* 0x0000000412007c0c */ /* 0x000fc4000bf86070 */
[----:B------:R-:W-:Y:S01]  /*2d50*/  LOP3.LUT R18, R0, 0xc00, RZ, 0xfc, !PT ;  /* 0x00000c0000127812 */ /* 0x000fe200078efcff */
[----:B------:R-:W-:Y:S01]  /*2d60*/  @!P5 STG.E desc[UR10][R2.64+0x1400], R17 ;  /* 0x001400110200d986 */ /* 0x000fe2000c10190a */
[----:B------:R-:W-:-:S03]  /*2d70*/  ISETP.GE.U32.AND P5, PT, R20, UR4, PT ;  /* 0x0000000414007c0c */ /* 0x000fc6000bfa6070 */
[----:B------:R1:W-:Y:S01]  /*2d80*/  @!P6 STG.E desc[UR10][R2.64+0x1800], R9 ;  /* 0x001800090200e986 */ /* 0x0003e2000c10190a */
[----:B------:R-:W-:Y:S01]  /*2d90*/  ISETP.GE.U32.AND P6, PT, R18, UR4, PT ;  /* 0x0000000412007c0c */ /* 0x000fe2000bfc6070 */
[----:B------:R-:W-:Y:S01]  /*2da0*/  VIADD R18, R0, 0xe00 ;  /* 0x00000e0000127836 */ /* 0x000fe20000000000 */
[----:B0-----:R-:W-:Y:S01]  /*2db0*/  @!P0 LOP3.LUT R19, R10, 0x80000000, RZ, 0x3c, !PT ;  /* 0x800000000a138812 */ /* 0x001fe200078e3cff */
[----:B------:R-:W-:Y:S01]  /*2dc0*/  VIADD R10, R0, 0xd00 ;  /* 0x00000d00000a7836 */ /* 0x000fe20000000000 */
[----:B------:R-:W-:Y:S04]  /*2dd0*/  @!P3 STG.E desc[UR10][R2.64+0x2400], R21 ;  /* 0x002400150200b986 */ /* 0x000fe8000c10190a */
[----:B------:R-:W-:Y:S01]  /*2de0*/  @!P0 STG.E desc[UR10][R2.64+0x1c00], R19 ;  /* 0x001c001302008986 */ /* 0x000fe2000c10190a */
[----:B------:R-:W-:Y:S01]  /*2df0*/  ISETP.GE.U32.AND P0, PT, R10, UR4, PT ;  /* 0x000000040a007c0c */ /* 0x000fe2000bf06070 */
[----:B------:R-:W-:Y:S01]  /*2e00*/  VIADD R10, R0, 0xf00 ;  /* 0x00000f00000a7836 */ /* 0x000fe20000000000 */
[----:B-1----:R-:W-:Y:S01]  /*2e10*/  @!P4 LOP3.LUT R9, R4, 0x80000000, RZ, 0x3c, !PT ;  /* 0x800000000409c812 */ /* 0x002fe200078e3cff */
[----:B------:R2:W-:Y:S01]  /*2e20*/  @!P1 STG.E desc[UR10][R2.64+0x2000], R11 ;  /* 0x0020000b02009986 */ /* 0x0005e2000c10190a */
[----:B------:R-:W-:-:S02]  /*2e30*/  @!P5 LOP3.LUT R5, R5, 0x80000000, RZ, 0x3c, !PT ;  /* 0x800000000505d812 */ /* 0x000fc400078e3cff */
[----:B------:R-:W-:Y:S01]  /*2e40*/  ISETP.GE.U32.AND P3, PT, R10, UR4, PT ;  /* 0x000000040a007c0c */ /* 0x000fe2000bf66070 */
[C---:B------:R-:W-:Y:S01]  /*2e50*/  VIADD R10, R0.reuse, 0x1100 ;  /* 0x00001100000a7836 */ /* 0x040fe20000000000 */
[----:B------:R-:W-:Y:S01]  /*2e60*/  LOP3.LUT R4, R0, 0x1000, RZ, 0xfc, !PT ;  /* 0x0000100000047812 */ /* 0x000fe200078efcff */
[----:B------:R3:W-:Y:S01]  /*2e70*/  @!P4 STG.E desc[UR10][R2.64+0x2800], R9 ;  /* 0x002800090200c986 */ /* 0x0007e2000c10190a */
[----:B------:R-:W-:Y:S01]  /*2e80*/  ISETP.GE.U32.AND P1, PT, R18, UR4, PT ;  /* 0x0000000412007c0c */ /* 0x000fe2000bf26070 */
[----:B------:R-:W-:Y:S01]  /*2e90*/  VIADD R0, R0, 0x1200 ;  /* 0x0000120000007836 */ /* 0x000fe20000000000 */
[----:B------:R-:W-:Y:S01]  /*2ea0*/  ISETP.GE.U32.AND P4, PT, R4, UR4, PT ;  /* 0x0000000404007c0c */ /* 0x000fe2000bf86070 */
[----:B------:R0:W-:Y:S01]  /*2eb0*/  @!P5 STG.E desc[UR10][R2.64+0x2c00], R5 ;  /* 0x002c00050200d986 */ /* 0x0001e2000c10190a */
[----:B------:R-:W-:Y:S02]  /*2ec0*/  ISETP.GE.U32.AND P5, PT, R10, UR4, PT ;  /* 0x000000040a007c0c */ /* 0x000fe4000bfa6070 */
[----:B--2---:R-:W-:-:S02]  /*2ed0*/  @!P6 LOP3.LUT R11, R6, 0x80000000, RZ, 0x3c, !PT ;  /* 0x80000000060be812 */ /* 0x004fc400078e3cff */
[----:B----4-:R-:W-:-:S03]  /*2ee0*/  @!P0 LOP3.LUT R7, R7, 0x80000000, RZ, 0x3c, !PT ;  /* 0x8000000007078812 */ /* 0x010fc600078e3cff */
[----:B------:R1:W-:Y:S01]  /*2ef0*/  @!P6 STG.E desc[UR10][R2.64+0x3000], R11 ;  /* 0x0030000b0200e986 */ /* 0x0003e2000c10190a */
[----:B------:R-:W-:Y:S02]  /*2f00*/  ISETP.GE.U32.AND P6, PT, R0, UR4, PT ;  /* 0x0000000400007c0c */ /* 0x000fe4000bfc6070 */
[----:B------:R-:W-:Y:S01]  /*2f10*/  @!P1 LOP3.LUT R13, R13, 0x80000000, RZ, 0x3c, !PT ;  /* 0x800000000d0d9812 */ /* 0x000fe200078e3cff */
[----:B------:R1:W-:Y:S01]  /*2f20*/  @!P0 STG.E desc[UR10][R2.64+0x3400], R7 ;  /* 0x0034000702008986 */ /* 0x0003e2000c10190a */
[----:B---3--:R-:W-:Y:S02]  /*2f30*/  @!P3 LOP3.LUT R9, R14, 0x80000000, RZ, 0x3c, !PT ;  /* 0x800000000e09b812 */ /* 0x008fe400078e3cff */
[----:B-----5:R-:W-:Y:S01]  /*2f40*/  @!P4 LOP3.LUT R15, R15, 0x80000000, RZ, 0x3c, !PT ;  /* 0x800000000f0fc812 */ /* 0x020fe200078e3cff */
[----:B------:R1:W-:Y:S01]  /*2f50*/  @!P1 STG.E desc[UR10][R2.64+0x3800], R13 ;  /* 0x0038000d02009986 */ /* 0x0003e2000c10190a */
[----:B------:R-:W-:Y:S02]  /*2f60*/  @!P5 LOP3.LUT R17, R16, 0x80000000, RZ, 0x3c, !PT ;  /* 0x800000001011d812 */ /* 0x000fe400078e3cff */
[----:B0-----:R-:W-:Y:S01]  /*2f70*/  @!P2 LOP3.LUT R5, R8, 0x80000000, RZ, 0x3c, !PT ;  /* 0x800000000805a812 */ /* 0x001fe200078e3cff */
[----:B------:R1:W-:Y:S04]  /*2f80*/  @!P3 STG.E desc[UR10][R2.64+0x3c00], R9 ;  /* 0x003c00090200b986 */ /* 0x0003e8000c10190a */
[----:B------:R1:W-:Y:S04]  /*2f90*/  @!P4 STG.E desc[UR10][R2.64+0x4000], R15 ;  /* 0x0040000f0200c986 */ /* 0x0003e8000c10190a */
[----:B------:R1:W-:Y:S04]  /*2fa0*/  @!P5 STG.E desc[UR10][R2.64+0x4400], R17 ;  /* 0x004400110200d986 */ /* 0x0003e8000c10190a */
[----:B------:R1:W-:Y:S01]  /*2fb0*/  @!P2 STG.E desc[UR10][R2.64], R5 ;  /* 0x000000050200a986 */ /* 0x0003e2000c10190a */
[----:B------:R-:W-:Y:S05]  /*2fc0*/  @P6 EXIT ;  /* 0x000000000000694d */ /* 0x000fea0003800000 */
[----:B------:R-:W1:Y:S02]  /*2fd0*/  LDS R33, [R33+0x4800] ;  /* 0x0048000021217984 */ /* 0x000e640000000800 */
[----:B-1----:R-:W-:-:S05]  /*2fe0*/  LOP3.LUT R5, R33, 0x80000000, RZ, 0x3c, !PT ;  /* 0x8000000021057812 */ /* 0x002fca00078e3cff */
[----:B------:R-:W-:Y:S01]  /*2ff0*/  STG.E desc[UR10][R2.64+0x4800], R5 ;  /* 0x0048000502007986 */ /* 0x000fe2000c10190a */
[----:B------:R-:W-:Y:S05]  /*3000*/  EXIT ;  /* 0x000000000000794d */ /* 0x000fea0003800000 */
.L_x_218:
        /* <DEDUP_REMOVED lines=15> */
.L_x_223:


//--------------------- .text._ZN3cub18CUB_300001_SM_10006detail11EmptyKernelIvEEvv --------------------------
	.section	.text._ZN3cub18CUB_300001_SM_10006detail11EmptyKernelIvEEvv,"ax",@progbits
	.align	128
        .global         _ZN3cub18CUB_300001_SM_10006detail11EmptyKernelIvEEvv
        .type           _ZN3cub18CUB_300001_SM_10006detail11EmptyKernelIvEEvv,@function
        .size           _ZN3cub18CUB_300001_SM_10006detail11EmptyKernelIvEEvv,(.L_x_224 - _ZN3cub18CUB_300001_SM_10006detail11EmptyKernelIvEEvv)
        .other          _ZN3cub18CUB_300001_SM_10006detail11EmptyKernelIvEEvv,@"STO_CUDA_ENTRY STV_DEFAULT"
_ZN3cub18CUB_300001_SM_10006detail11EmptyKernelIvEEvv:
.text._ZN3cub18CUB_300001_SM_10006detail11EmptyKernelIvEEvv:
[----:B------:R-:W-:Y:S01]  /*0000*/  LDC R1, c[0x0][0x37c] ;  /* 0x0000df00ff017b82 */ /* 0x000fe20000000800 */
[----:B------:R-:W-:Y:S05]  /*0010*/  EXIT ;  /* 0x000000000000794d */ /* 0x000fea0003800000 */
.L_x_219:
        /* <DEDUP_REMOVED lines=14> */
.L_x_224:


//--------------------- .nv.shared._ZN3cub18CUB_300001_SM_10006detail10radix_sort29DeviceRadixSortOnesweepKernelINS1_5radix10policy_hubIiNS0_8NullTypeEjE10Policy1000ELNS0_9SortOrderE0EiS6_jiiNS1_21identity_decomposer_tEEEvPT5_SC_PT3_PKSD_PT1_PKSH_PT2_PKSL_T4_iiT6_ --------------------------
	.section	.nv.shared._ZN3cub18CUB_300001_SM_10006detail10radix_sort29DeviceRadixSortOnesweepKernelINS1_5radix10policy_hubIiNS0_8NullTypeEjE10Policy1000ELNS0_9SortOrderE0EiS6_jiiNS1_21identity_decomposer_tEEEvPT5_SC_PT3_PKSD_PT1_PKSH_PT2_PKSL_T4_iiT6_,"aw",@nobits
	.sectionflags	@""
	.align	16
.nv.shared._ZN3cub18CUB_300001_SM_10006detail10radix_sort29DeviceRadixSortOnesweepKernelINS1_5radix10policy_hubIiNS0_8NullTypeEjE10Policy1000ELNS0_9SortOrderE0EiS6_jiiNS1_21identity_decomposer_tEEEvPT5_SC_PT3_PKSD_PT1_PKSH_PT2_PKSL_T4_iiT6_:
	.zero		32768


//--------------------- .nv.shared.reserved.0     --------------------------
	.section	.nv.shared.reserved.0,"aw",@nobits
	.weak		__nv_reservedSMEM_offset_0_alias
	.size		__nv_reservedSMEM_offset_0_alias, 0, 64
	.other		__nv_reservedSMEM_offset_0_alias,@"STO_CUDA_RESERVED_SHARED STV_DEFAULT"
__nv_reservedSMEM_offset_0_alias:
	.zero		0
	.zero		64


//--------------------- .nv.global                --------------------------
	.section	.nv.global,"aw",@nobits
.nv.global:
	.type		_ZN30_INTERNAL_b142d1d7_4_k_cu_main6thrust24THRUST_300001_SM_1000_NS12placeholders2_5E,@object
	.size		_ZN30_INTERNAL_b142d1d7_4_k_cu_main6thrust24THRUST_300001_SM_1000_NS12placeholders2_5E,(_ZN30_INTERNAL_b142d1d7_4_k_cu_main4cuda3std3__45__cpo6cbeginE - _ZN30_INTERNAL_b142d1d7_4_k_cu_main6thrust24THRUST_300001_SM_1000_NS12placeholders2_5E)
_ZN30_INTERNAL_b142d1d7_4_k_cu_main6thrust24THRUST_300001_SM_1000_NS12placeholders2_5E:
	.zero		1
	.type		_ZN30_INTERNAL_b142d1d7_4_k_cu_main4cuda3std3__45__cpo6cbeginE,@object
	.size		_ZN30_INTERNAL_b142d1d7_4_k_cu_main4cuda3std3__45__cpo6cbeginE,(_ZN30_INTERNAL_b142d1d7_4_k_cu_main4cuda3std6ranges3__45__cpo6cbeginE - _ZN30_INTERNAL_b142d1d7_4_k_cu_main4cuda3std3__45__cpo6cbeginE)
_ZN30_INTERNAL_b142d1d7_4_k_cu_main4cuda3std3__45__cpo6cbeginE:
	.zero		1
	.type		_ZN30_INTERNAL_b142d1d7_4_k_cu_main4cuda3std6ranges3__45__cpo6cbeginE,@object
	.size		_ZN30_INTERNAL_b142d1d7_4_k_cu_main4cuda3std6ranges3__45__cpo6cbeginE,(_ZN30_INTERNAL_b142d1d7_4_k_cu_main4cuda3std3__48in_placeE - _ZN30_INTERNAL_b142d1d7_4_k_cu_main4cuda3std6ranges3__45__cpo6cbeginE)
_ZN30_INTERNAL_b142d1d7_4_k_cu_main4cuda3std6ranges3__45__cpo6cbeginE:
	.zero		1
	.type		_ZN30_INTERNAL_b142d1d7_4_k_cu_main4cuda3std3__48in_placeE,@object
	.size		_ZN30_INTERNAL_b142d1d7_4_k_cu_main4cuda3std3__48in_placeE,(_ZN30_INTERNAL_b142d1d7_4_k_cu_main4cuda3std6ranges3__45__cpo4sizeE - _ZN30_INTERNAL_b142d1d7_4_k_cu_main4cuda3std3__48in_placeE)
_ZN30_INTERNAL_b142d1d7_4_k_cu_main4cuda3std3__48in_placeE:
	.zero		1
	.type		_ZN30_INTERNAL_b142d1d7_4_k_cu_main4cuda3std6ranges3__45__cpo4sizeE,@object
	.size		_ZN30_INTERNAL_b142d1d7_4_k_cu_main4cuda3std6ranges3__45__cpo4sizeE,(_ZN30_INTERNAL_b142d1d7_4_k_cu_main6thrust24THRUST_300001_SM_1000_NS12placeholders2_9E - _ZN30_INTERNAL_b142d1d7_4_k_cu_main4cuda3std6ranges3__45__cpo4sizeE)
_ZN30_INTERNAL_b142d1d7_4_k_cu_main4cuda3std6ranges3__45__cpo4sizeE:
	.zero		1
	.type		_ZN30_INTERNAL_b142d1d7_4_k_cu_main6thrust24THRUST_300001_SM_1000_NS12placeholders2_9E,@object
	.size		_ZN30_INTERNAL_b142d1d7_4_k_cu_main6thrust24THRUST_300001_SM_1000_NS12placeholders2_9E,(_ZN30_INTERNAL_b142d1d7_4_k_cu_main4cuda3std3__45__cpo7crbeginE - _ZN30_INTERNAL_b142d1d7_4_k_cu_main6thrust24THRUST_300001_SM_1000_NS12placeholders2_9E)
_ZN30_INTERNAL_b142d1d7_4_k_cu_main6thrust24THRUST_300001_SM_1000_NS12placeholders2_9E:
	.zero		1
	.type		_ZN30_INTERNAL_b142d1d7_4_k_cu_main4cuda3std3__45__cpo7crbeginE,@object
	.size		_ZN30_INTERNAL_b142d1d7_4_k_cu_main4cuda3std3__45__cpo7crbeginE,(_ZN30_INTERNAL_b142d1d7_4_k_cu_main4cuda3std6ranges3__45__cpo4nextE - _ZN30_INTERNAL_b142d1d7_4_k_cu_main4cuda3std3__45__cpo7crbeginE)
_ZN30_INTERNAL_b142d1d7_4_k_cu_main4cuda3std3__45__cpo7crbeginE:
	.zero		1
	.type		_ZN30_INTERNAL_b142d1d7_4_k_cu_main4cuda3std6ranges3__45__cpo4nextE,@object
	.size		_ZN30_INTERNAL_b142d1d7_4_k_cu_main4cuda3std6ranges3__45__cpo4nextE,(_ZN30_INTERNAL_b142d1d7_4_k_cu_main4cuda3std6ranges3__45__cpo4swapE - _ZN30_INTERNAL_b142d1d7_4_k_cu_main4cuda3std6ranges3__45__cpo4nextE)
_ZN30_INTERNAL_b142d1d7_4_k_cu_main4cuda3std6ranges3__45__cpo4nextE:
	.zero		1
	.type		_ZN30_INTERNAL_b142d1d7_4_k_cu_main4cuda3std6ranges3__45__cpo4swapE,@object
	.size		_ZN30_INTERNAL_b142d1d7_4_k_cu_main4cuda3std6ranges3__45__cpo4swapE,(_ZN30_INTERNAL_b142d1d7_4_k_cu_main6thrust24THRUST_300001_SM_1000_NS12placeholders2_1E - _ZN30_INTERNAL_b142d1d7_4_k_cu_main4cuda3std6ranges3__45__cpo4swapE)
_ZN30_INTERNAL_b142d1d7_4_k_cu_main4cuda3std6ranges3__45__cpo4swapE:
	.zero		1
	.type		_ZN30_INTERNAL_b142d1d7_4_k_cu_main6thrust24THRUST_300001_SM_1000_NS12placeholders2_1E,@object
	.size		_ZN30_INTERNAL_b142d1d7_4_k_cu_main6thrust24THRUST_300001_SM_1000_NS12placeholders2_1E,(_ZN30_INTERNAL_b142d1d7_4_k_cu_main6thrust24THRUST_300001_SM_1000_NS12placeholders2_3E - _ZN30_INTERNAL_b142d1d7_4_k_cu_main6thrust24THRUST_300001_SM_1000_NS12placeholders2_1E)
_ZN30_INTERNAL_b142d1d7_4_k_cu_main6thrust24THRUST_300001_SM_1000_NS12placeholders2_1E:
	.zero		1
	.type		_ZN30_INTERNAL_b142d1d7_4_k_cu_main6thrust24THRUST_300001_SM_1000_NS12placeholders2_3E,@object
	.size		_ZN30_INTERNAL_b142d1d7_4_k_cu_main6thrust24THRUST_300001_SM_1000_NS12placeholders2_3E,(_ZN30_INTERNAL_b142d1d7_4_k_cu_main4cuda3std3__45__cpo5beginE - _ZN30_INTERNAL_b142d1d7_4_k_cu_main6thrust24THRUST_300001_SM_1000_NS12placeholders2_3E)
_ZN30_INTERNAL_b142d1d7_4_k_cu_main6thrust24THRUST_300001_SM_1000_NS12placeholders2_3E:
	.zero		1
	.type		_ZN30_INTERNAL_b142d1d7_4_k_cu_main4cuda3std3__45__cpo5beginE,@object
	.size		_ZN30_INTERNAL_b142d1d7_4_k_cu_main4cuda3std3__45__cpo5beginE,(_ZN30_INTERNAL_b142d1d7_4_k_cu_main4cuda3std6ranges3__45__cpo5beginE - _ZN30_INTERNAL_b142d1d7_4_k_cu_main4cuda3std3__45__cpo5beginE)
_ZN30_INTERNAL_b142d1d7_4_k_cu_main4cuda3std3__45__cpo5beginE:
	.zero		1
	.type		_ZN30_INTERNAL_b142d1d7_4_k_cu_main4cuda3std6ranges3__45__cpo5beginE,@object
	.size		_ZN30_INTERNAL_b142d1d7_4_k_cu_main4cuda3std6ranges3__45__cpo5beginE,(_ZN30_INTERNAL_b142d1d7_4_k_cu_main4cuda3std3__432_GLOBAL__N__b142d1d7_4_k_cu_main6ignoreE - _ZN30_INTERNAL_b142d1d7_4_k_cu_main4cuda3std6ranges3__45__cpo5beginE)
_ZN30_INTERNAL_b142d1d7_4_k_cu_main4cuda3std6ranges3__45__cpo5beginE:
	.zero		1
	.type		_ZN30_INTERNAL_b142d1d7_4_k_cu_main4cuda3std3__432_GLOBAL__N__b142d1d7_4_k_cu_main6ignoreE,@object
	.size		_ZN30_INTERNAL_b142d1d7_4_k_cu_main4cuda3std3__432_GLOBAL__N__b142d1d7_4_k_cu_main6ignoreE,(_ZN30_INTERNAL_b142d1d7_4_k_cu_main4cuda3std6ranges3__45__cpo4dataE - _ZN30_INTERNAL_b142d1d7_4_k_cu_main4cuda3std3__432_GLOBAL__N__b142d1d7_4_k_cu_main6ignoreE)
_ZN30_INTERNAL_b142d1d7_4_k_cu_main4cuda3std3__432_GLOBAL__N__b142d1d7_4_k_cu_main6ignoreE:
	.zero		1
	.type		_ZN30_INTERNAL_b142d1d7_4_k_cu_main4cuda3std6ranges3__45__cpo4dataE,@object
	.size		_ZN30_INTERNAL_b142d1d7_4_k_cu_main4cuda3std6ranges3__45__cpo4dataE,(_ZN30_INTERNAL_b142d1d7_4_k_cu_main6thrust24THRUST_300001_SM_1000_NS12placeholders2_7E - _ZN30_INTERNAL_b142d1d7_4_k_cu_main4cuda3std6ranges3__45__cpo4dataE)
_ZN30_INTERNAL_b142d1d7_4_k_cu_main4cuda3std6ranges3__45__cpo4dataE:
	.zero		1
	.type		_ZN30_INTERNAL_b142d1d7_4_k_cu_main6thrust24THRUST_300001_SM_1000_NS12placeholders2_7E,@object
	.size		_ZN30_INTERNAL_b142d1d7_4_k_cu_main6thrust24THRUST_300001_SM_1000_NS12placeholders2_7E,(_ZN30_INTERNAL_b142d1d7_4_k_cu_main4cuda3std3__45__cpo6rbeginE - _ZN30_INTERNAL_b142d1d7_4_k_cu_main6thrust24THRUST_300001_SM_1000_NS12placeholders2_7E)
_ZN30_INTERNAL_b142d1d7_4_k_cu_main6thrust24THRUST_300001_SM_1000_NS12placeholders2_7E:
	.zero		1
	.type		_ZN30_INTERNAL_b142d1d7_4_k_cu_main4cuda3std3__45__cpo6rbeginE,@object
	.size		_ZN30_INTERNAL_b142d1d7_4_k_cu_main4cuda3std3__45__cpo6rbeginE,(_ZN30_INTERNAL_b142d1d7_4_k_cu_main4cuda3std6ranges3__45__cpo7advanceE - _ZN30_INTERNAL_b142d1d7_4_k_cu_main4cuda3std3__45__cpo6rbeginE)
_ZN30_INTERNAL_b142d1d7_4_k_cu_main4cuda3std3__45__cpo6rbeginE:
	.zero		1
	.type		_ZN30_INTERNAL_b142d1d7_4_k_cu_main4cuda3std6ranges3__45__cpo7advanceE,@object
	.size		_ZN30_INTERNAL_b142d1d7_4_k_cu_main4cuda3std6ranges3__45__cpo7advanceE,(_ZN30_INTERNAL_b142d1d7_4_k_cu_main4cuda3std3__47nulloptE - _ZN30_INTERNAL_b142d1d7_4_k_cu_main4cuda3std6ranges3__45__cpo7advanceE)
_ZN30_INTERNAL_b142d1d7_4_k_cu_main4cuda3std6ranges3__45__cpo7advanceE:
	.zero		1
	.type		_ZN30_INTERNAL_b142d1d7_4_k_cu_main4cuda3std3__47nulloptE,@object
	.size		_ZN30_INTERNAL_b142d1d7_4_k_cu_main4cuda3std3__47nulloptE,(_ZN30_INTERNAL_b142d1d7_4_k_cu_main4cuda3std6ranges3__45__cpo8distanceE - _ZN30_INTERNAL_b142d1d7_4_k_cu_main4cuda3std3__47nulloptE)
_ZN30_INTERNAL_b142d1d7_4_k_cu_main4cuda3std3__47nulloptE:
	.zero		1
	.type		_ZN30_INTERNAL_b142d1d7_4_k_cu_main4cuda3std6ranges3__45__cpo8distanceE,@object
	.size		_ZN30_INTERNAL_b142d1d7_4_k_cu_main4cuda3std6ranges3__45__cpo8distanceE,(_ZN30_INTERNAL_b142d1d7_4_k_cu_main6thrust24THRUST_300001_SM_1000_NS12placeholders2_6E - _ZN30_INTERNAL_b142d1d7_4_k_cu_main4cuda3std6ranges3__45__cpo8distanceE)
_ZN30_INTERNAL_b142d1d7_4_k_cu_main4cuda3std6ranges3__45__cpo8distanceE:
	.zero		1
	.type		_ZN30_INTERNAL_b142d1d7_4_k_cu_main6thrust24THRUST_300001_SM_1000_NS12placeholders2_6E,@object
	.size		_ZN30_INTERNAL_b142d1d7_4_k_cu_main6thrust24THRUST_300001_SM_1000_NS12placeholders2_6E,(_ZN30_INTERNAL_b142d1d7_4_k_cu_main4cuda3std3__45__cpo4cendE - _ZN30_INTERNAL_b142d1d7_4_k_cu_main6thrust24THRUST_300001_SM_1000_NS12placeholders2_6E)
_ZN30_INTERNAL_b142d1d7_4_k_cu_main6thrust24THRUST_300001_SM_1000_NS12placeholders2_6E:
	.zero		1
	.type		_ZN30_INTERNAL_b142d1d7_4_k_cu_main4cuda3std3__45__cpo4cendE,@object
	.size		_ZN30_INTERNAL_b142d1d7_4_k_cu_main4cuda3std3__45__cpo4cendE,(_ZN30_INTERNAL_b142d1d7_4_k_cu_main4cuda3std6ranges3__45__cpo4cendE - _ZN30_INTERNAL_b142d1d7_4_k_cu_main4cuda3std3__45__cpo4cendE)
_ZN30_INTERNAL_b142d1d7_4_k_cu_main4cuda3std3__45__cpo4cendE:
	.zero		1
	.type		_ZN30_INTERNAL_b142d1d7_4_k_cu_main4cuda3std6ranges3__45__cpo4cendE,@object
	.size		_ZN30_INTERNAL_b142d1d7_4_k_cu_main4cuda3std6ranges3__45__cpo4cendE,(_ZN30_INTERNAL_b142d1d7_4_k_cu_main4cuda3std3__420unreachable_sentinelE - _ZN30_INTERNAL_b142d1d7_4_k_cu_main4cuda3std6ranges3__45__cpo4cendE)
_ZN30_INTERNAL_b142d1d7_4_k_cu_main4cuda3std6ranges3__45__cpo4cendE:
	.zero		1
	.type		_ZN30_INTERNAL_b142d1d7_4_k_cu_main4cuda3std3__420unreachable_sentinelE,@object
	.size		_ZN30_INTERNAL_b142d1d7_4_k_cu_main4cuda3std3__420unreachable_sentinelE,(_ZN30_INTERNAL_b142d1d7_4_k_cu_main4cuda3std6ranges3__45__cpo5ssizeE - _ZN30_INTERNAL_b142d1d7_4_k_cu_main4cuda3std3__420unreachable_sentinelE)
_ZN30_INTERNAL_b142d1d7_4_k_cu_main4cuda3std3__420unreachable_sentinelE:
	.zero		1
	.type		_ZN30_INTERNAL_b142d1d7_4_k_cu_main4cuda3std6ranges3__45__cpo5ssizeE,@object
	.size		_ZN30_INTERNAL_b142d1d7_4_k_cu_main4cuda3std6ranges3__45__cpo5ssizeE,(_ZN30_INTERNAL_b142d1d7_4_k_cu_main6thrust24THRUST_300001_SM_1000_NS12placeholders3_10E - _ZN30_INTERNAL_b142d1d7_4_k_cu_main4cuda3std6ranges3__45__cpo5ssizeE)
_ZN30_INTERNAL_b142d1d7_4_k_cu_main4cuda3std6ranges3__45__cpo5ssizeE:
	.zero		1
	.type		_ZN30_INTERNAL_b142d1d7_4_k_cu_main6thrust24THRUST_300001_SM_1000_NS12placeholders3_10E,@object
	.size		_ZN30_INTERNAL_b142d1d7_4_k_cu_main6thrust24THRUST_300001_SM_1000_NS12placeholders3_10E,(_ZN30_INTERNAL_b142d1d7_4_k_cu_main4cuda3std3__45__cpo5crendE - _ZN30_INTERNAL_b142d1d7_4_k_cu_main6thrust24THRUST_300001_SM_1000_NS12placeholders3_10E)
_ZN30_INTERNAL_b142d1d7_4_k_cu_main6thrust24THRUST_300001_SM_1000_NS12placeholders3_10E:
	.zero		1
	.type		_ZN30_INTERNAL_b142d1d7_4_k_cu_main4cuda3std3__45__cpo5crendE,@object
	.size		_ZN30_INTERNAL_b142d1d7_4_k_cu_main4cuda3std3__45__cpo5crendE,(_ZN30_INTERNAL_b142d1d7_4_k_cu_main4cuda3std6ranges3__45__cpo4prevE - _ZN30_INTERNAL_b142d1d7_4_k_cu_main4cuda3std3__45__cpo5crendE)
_ZN30_INTERNAL_b142d1d7_4_k_cu_main4cuda3std3__45__cpo5crendE:
	.zero		1
	.type		_ZN30_INTERNAL_b142d1d7_4_k_cu_main4cuda3std6ranges3__45__cpo4prevE,@object
	.size		_ZN30_INTERNAL_b142d1d7_4_k_cu_main4cuda3std6ranges3__45__cpo4prevE,(_ZN30_INTERNAL_b142d1d7_4_k_cu_main4cuda3std6ranges3__45__cpo9iter_moveE - _ZN30_INTERNAL_b142d1d7_4_k_cu_main4cuda3std6ranges3__45__cpo4prevE)
_ZN30_INTERNAL_b142d1d7_4_k_cu_main4cuda3std6ranges3__45__cpo4prevE:
	.zero		1
	.type		_ZN30_INTERNAL_b142d1d7_4_k_cu_main4cuda3std6ranges3__45__cpo9iter_moveE,@object
	.size		_ZN30_INTERNAL_b142d1d7_4_k_cu_main4cuda3std6ranges3__45__cpo9iter_moveE,(_ZN30_INTERNAL_b142d1d7_4_k_cu_main6thrust24THRUST_300001_SM_1000_NS12placeholders2_2E - _ZN30_INTERNAL_b142d1d7_4_k_cu_main4cuda3std6ranges3__45__cpo9iter_moveE)
_ZN30_INTERNAL_b142d1d7_4_k_cu_main4cuda3std6ranges3__45__cpo9iter_moveE:
	.zero		1
	.type		_ZN30_INTERNAL_b142d1d7_4_k_cu_main6thrust24THRUST_300001_SM_1000_NS12placeholders2_2E,@object
	.size		_ZN30_INTERNAL_b142d1d7_4_k_cu_main6thrust24THRUST_300001_SM_1000_NS12placeholders2_2E,(_ZN30_INTERNAL_b142d1d7_4_k_cu_main6thrust24THRUST_300001_SM_1000_NS12placeholders2_4E - _ZN30_INTERNAL_b142d1d7_4_k_cu_main6thrust24THRUST_300001_SM_1000_NS12placeholders2_2E)
_ZN30_INTERNAL_b142d1d7_4_k_cu_main6thrust24THRUST_300001_SM_1000_NS12placeholders2_2E:
	.zero		1
	.type		_ZN30_INTERNAL_b142d1d7_4_k_cu_main6thrust24THRUST_300001_SM_1000_NS12placeholders2_4E,@object
	.size		_ZN30_INTERNAL_b142d1d7_4_k_cu_main6thrust24THRUST_300001_SM_1000_NS12placeholders2_4E,(_ZN30_INTERNAL_b142d1d7_4_k_cu_main4cuda3std3__45__cpo3endE - _ZN30_INTERNAL_b142d1d7_4_k_cu_main6thrust24THRUST_300001_SM_1000_NS12placeholders2_4E)
_ZN30_INTERNAL_b142d1d7_4_k_cu_main6thrust24THRUST_300001_SM_1000_NS12placeholders2_4E:
	.zero		1
	.type		_ZN30_INTERNAL_b142d1d7_4_k_cu_main4cuda3std3__45__cpo3endE,@object
	.size		_ZN30_INTERNAL_b142d1d7_4_k_cu_main4cuda3std3__45__cpo3endE,(_ZN30_INTERNAL_b142d1d7_4_k_cu_main4cuda3std6ranges3__45__cpo3endE - _ZN30_INTERNAL_b142d1d7_4_k_cu_main4cuda3std3__45__cpo3endE)
_ZN30_INTERNAL_b142d1d7_4_k_cu_main4cuda3std3__45__cpo3endE:
	.zero		1
	.type		_ZN30_INTERNAL_b142d1d7_4_k_cu_main4cuda3std6ranges3__45__cpo3endE,@object
	.size		_ZN30_INTERNAL_b142d1d7_4_k_cu_main4cuda3std6ranges3__45__cpo3endE,(_ZN30_INTERNAL_b142d1d7_4_k_cu_main4cuda3std3__419piecewise_constructE - _ZN30_INTERNAL_b142d1d7_4_k_cu_main4cuda3std6ranges3__45__cpo3endE)
_ZN30_INTERNAL_b142d1d7_4_k_cu_main4cuda3std6ranges3__45__cpo3endE:
	.zero		1
	.type		_ZN30_INTERNAL_b142d1d7_4_k_cu_main4cuda3std3__419piecewise_constructE,@object
	.size		_ZN30_INTERNAL_b142d1d7_4_k_cu_main4cuda3std3__419piecewise_constructE,(_ZN30_INTERNAL_b142d1d7_4_k_cu_main4cuda3std6ranges3__45__cpo5cdataE - _ZN30_INTERNAL_b142d1d7_4_k_cu_main4cuda3std3__419piecewise_constructE)
_ZN30_INTERNAL_b142d1d7_4_k_cu_main4cuda3std3__419piecewise_constructE:
	.zero		1
	.type		_ZN30_INTERNAL_b142d1d7_4_k_cu_main4cuda3std6ranges3__45__cpo5cdataE,@object
	.size		_ZN30_INTERNAL_b142d1d7_4_k_cu_main4cuda3std6ranges3__45__cpo5cdataE,(_ZN30_INTERNAL_b142d1d7_4_k_cu_main6thrust24THRUST_300001_SM_1000_NS12placeholders2_8E - _ZN30_INTERNAL_b142d1d7_4_k_cu_main4cuda3std6ranges3__45__cpo5cdataE)
_ZN30_INTERNAL_b142d1d7_4_k_cu_main4cuda3std6ranges3__45__cpo5cdataE:
	.zero		1
	.type		_ZN30_INTERNAL_b142d1d7_4_k_cu_main6thrust24THRUST_300001_SM_1000_NS12placeholders2_8E,@object
	.size		_ZN30_INTERNAL_b142d1d7_4_k_cu_main6thrust24THRUST_300001_SM_1000_NS12placeholders2_8E,(_ZN30_INTERNAL_b142d1d7_4_k_cu_main4cuda3std3__45__cpo4rendE - _ZN30_INTERNAL_b142d1d7_4_k_cu_main6thrust24THRUST_300001_SM_1000_NS12placeholders2_8E)
_ZN30_INTERNAL_b142d1d7_4_k_cu_main6thrust24THRUST_300001_SM_1000_NS12placeholders2_8E:
	.zero		1
	.type		_ZN30_INTERNAL_b142d1d7_4_k_cu_main4cuda3std3__45__cpo4rendE,@object
	.size		_ZN30_INTERNAL_b142d1d7_4_k_cu_main4cuda3std3__45__cpo4rendE,(_ZN30_INTERNAL_b142d1d7_4_k_cu_main4cuda3std6ranges3__45__cpo9iter_swapE - _ZN30_INTERNAL_b142d1d7_4_k_cu_main4cuda3std3__45__cpo4rendE)
_ZN30_INTERNAL_b142d1d7_4_k_cu_main4cuda3std3__45__cpo4rendE:
	.zero		1
	.type		_ZN30_INTERNAL_b142d1d7_4_k_cu_main4cuda3std6ranges3__45__cpo9iter_swapE,@object
	.size		_ZN30_INTERNAL_b142d1d7_4_k_cu_main4cuda3std6ranges3__45__cpo9iter_swapE,(_ZN30_INTERNAL_b142d1d7_4_k_cu_main4cuda3std3__48unexpectE - _ZN30_INTERNAL_b142d1d7_4_k_cu_main4cuda3std6ranges3__45__cpo9iter_swapE)
_ZN30_INTERNAL_b142d1d7_4_k_cu_main4cuda3std6ranges3__45__cpo9iter_swapE:
	.zero		1
	.type		_ZN30_INTERNAL_b142d1d7_4_k_cu_main4cuda3std3__48unexpectE,@object
	.size		_ZN30_INTERNAL_b142d1d7_4_k_cu_main4cuda3std3__48unexpectE,(_ZN30_INTERNAL_b142d1d7_4_k_cu_main6thrust24THRUST_300001_SM_1000_NS6system6detail10sequential3seqE - _ZN30_INTERNAL_b142d1d7_4_k_cu_main4cuda3std3__48unexpectE)
_ZN30_INTERNAL_b142d1d7_4_k_cu_main4cuda3std3__48unexpectE:
	.zero		1
	.type		_ZN30_INTERNAL_b142d1d7_4_k_cu_main6thrust24THRUST_300001_SM_1000_NS6system6detail10sequential3seqE,@object
	.size		_ZN30_INTERNAL_b142d1d7_4_k_cu_main6thrust24THRUST_300001_SM_1000_NS6system6detail10sequential3seqE,(.L_29 - _ZN30_INTERNAL_b142d1d7_4_k_cu_main6thrust24THRUST_300001_SM_1000_NS6system6detail10sequential3seqE)
_ZN30_INTERNAL_b142d1d7_4_k_cu_main6thrust24THRUST_300001_SM_1000_NS6system6detail10sequential3seqE:
	.zero		1
.L_29:


//--------------------- .nv.shared._ZN3cub18CUB_300001_SM_10006detail10radix_sort33DeviceRadixSortExclusiveSumKernelINS1_5radix10policy_hubIiNS0_8NullTypeEjE10Policy1000EjEEvPT0_ --------------------------
	.section	.nv.shared._ZN3cub18CUB_300001_SM_10006detail10radix_sort33DeviceRadixSortExclusiveSumKernelINS1_5radix10policy_hubIiNS0_8NullTypeEjE10Policy1000EjEEvPT0_,"aw",@nobits
	.sectionflags	@""
	.align	16
.nv.shared._ZN3cub18CUB_300001_SM_10006detail10radix_sort33DeviceRadixSortExclusiveSumKernelINS1_5radix10policy_hubIiNS0_8NullTypeEjE10Policy1000EjEEvPT0_:
	.zero		2208


//--------------------- .nv.shared._ZN3cub18CUB_300001_SM_10006detail10radix_sort30DeviceRadixSortHistogramKernelINS1_5radix10policy_hubIiNS0_8NullTypeEjE10Policy1000ELNS0_9SortOrderE0EijNS1_21identity_decomposer_tEEEvPT2_PKT1_SB_iiT3_ --------------------------
	.section	.nv.shared._ZN3cub18CUB_300001_SM_10006detail10radix_sort30DeviceRadixSortHistogramKernelINS1_5radix10policy_hubIiNS0_8NullTypeEjE10Policy1000ELNS0_9SortOrderE0EijNS1_21identity_decomposer_tEEEvPT2_PKT1_SB_iiT3_,"aw",@nobits
	.sectionflags	@""
	.align	4
.nv.shared._ZN3cub18CUB_300001_SM_10006detail10radix_sort30DeviceRadixSortHistogramKernelINS1_5radix10policy_hubIiNS0_8NullTypeEjE10Policy1000ELNS0_9SortOrderE0EijNS1_21identity_decomposer_tEEEvPT2_PKT1_SB_iiT3_:
	.zero		5120


//--------------------- .nv.shared._ZN3cub18CUB_300001_SM_10006detail10radix_sort31DeviceRadixSortSingleTileKernelINS1_5radix10policy_hubIiNS0_8NullTypeEjE10Policy1000ELNS0_9SortOrderE0EiS6_jNS1_21identity_decomposer_tEEEvPKT1_PSB_PKT2_PSF_T3_iiT4_ --------------------------
	.section	.nv.shared._ZN3cub18CUB_300001_SM_10006detail10radix_sort31DeviceRadixSortSingleTileKernelINS1_5radix10policy_hubIiNS0_8NullTypeEjE10Policy1000ELNS0_9SortOrderE0EiS6_jNS1_21identity_decomposer_tEEEvPKT1_PSB_PKT2_PSF_T3_iiT4_,"aw",@nobits
	.sectionflags	@""
	.align	16
.nv.shared._ZN3cub18CUB_300001_SM_10006detail10radix_sort31DeviceRadixSortSingleTileKernelINS1_5radix10policy_hubIiNS0_8NullTypeEjE10Policy1000ELNS0_9SortOrderE0EiS6_jNS1_21identity_decomposer_tEEEvPKT1_PSB_PKT2_PSF_T3_iiT4_:
	.zero		34880


//--------------------- .nv.constant0._ZN3cub18CUB_300001_SM_10006detail10radix_sort29DeviceRadixSortOnesweepKernelINS1_5radix10policy_hubIiNS0_8NullTypeEjE10Policy1000ELNS0_9SortOrderE0EiS6_jiiNS1_21identity_decomposer_tEEEvPT5_SC_PT3_PKSD_PT1_PKSH_PT2_PKSL_T4_iiT6_ --------------------------
	.section	.nv.constant0._ZN3cub18CUB_300001_SM_10006detail10radix_sort29DeviceRadixSortOnesweepKernelINS1_5radix10policy_hubIiNS0_8NullTypeEjE10Policy1000ELNS0_9SortOrderE0EiS6_jiiNS1_21identity_decomposer_tEEEvPT5_SC_PT3_PKSD_PT1_PKSH_PT2_PKSL_T4_iiT6_,"a",@progbits
	.sectionflags	@""
	.align	4
.nv.constant0._ZN3cub18CUB_300001_SM_10006detail10radix_sort29DeviceRadixSortOnesweepKernelINS1_5radix10policy_hubIiNS0_8NullTypeEjE10Policy1000ELNS0_9SortOrderE0EiS6_jiiNS1_21identity_decomposer_tEEEvPT5_SC_PT3_PKSD_PT1_PKSH_PT2_PKSL_T4_iiT6_:
	.zero		973


//--------------------- .nv.constant0._ZN3cub18CUB_300001_SM_10006detail10radix_sort33DeviceRadixSortExclusiveSumKernelINS1_5radix10policy_hubIiNS0_8NullTypeEjE10Policy1000EjEEvPT0_ --------------------------
	.section	.nv.constant0._ZN3cub18CUB_300001_SM_10006detail10radix_sort33DeviceRadixSortExclusiveSumKernelINS1_5radix10policy_hubIiNS0_8NullTypeEjE10Policy1000EjEEvPT0_,"a",@progbits
	.sectionflags	@""
	.align	4
.nv.constant0._ZN3cub18CUB_300001_SM_10006detail10radix_sort33DeviceRadixSortExclusiveSumKernelINS1_5radix10policy_hubIiNS0_8NullTypeEjE10Policy1000EjEEvPT0_:
	.zero		904


//--------------------- .nv.constant0._ZN3cub18CUB_300001_SM_10006detail10radix_sort30DeviceRadixSortHistogramKernelINS1_5radix10policy_hubIiNS0_8NullTypeEjE10Policy1000ELNS0_9SortOrderE0EijNS1_21identity_decomposer_tEEEvPT2_PKT1_SB_iiT3_ --------------------------
	.section	.nv.constant0._ZN3cub18CUB_300001_SM_10006detail10radix_sort30DeviceRadixSortHistogramKernelINS1_5radix10policy_hubIiNS0_8NullTypeEjE10Policy1000ELNS0_9SortOrderE0EijNS1_21identity_decomposer_tEEEvPT2_PKT1_SB_iiT3_,"a",@progbits
	.sectionflags	@""
	.align	4
.nv.constant0._ZN3cub18CUB_300001_SM_10006detail10radix_sort30DeviceRadixSortHistogramKernelINS1_5radix10policy_hubIiNS0_8NullTypeEjE10Policy1000ELNS0_9SortOrderE0EijNS1_21identity_decomposer_tEEEvPT2_PKT1_SB_iiT3_:
	.zero		925


//--------------------- .nv.constant0._ZN3cub18CUB_300001_SM_10006detail10radix_sort31DeviceRadixSortSingleTileKernelINS1_5radix10policy_hubIiNS0_8NullTypeEjE10Policy1000ELNS0_9SortOrderE0EiS6_jNS1_21identity_decomposer_tEEEvPKT1_PSB_PKT2_PSF_T3_iiT4_ --------------------------
	.section	.nv.constant0._ZN3cub18CUB_300001_SM_10006detail10radix_sort31DeviceRadixSortSingleTileKernelINS1_5radix10policy_hubIiNS0_8NullTypeEjE10Policy1000ELNS0_9SortOrderE0EiS6_jNS1_21identity_decomposer_tEEEvPKT1_PSB_PKT2_PSF_T3_iiT4_,"a",@progbits
	.sectionflags	@""
	.align	4
.nv.constant0._ZN3cub18CUB_300001_SM_10006detail10radix_sort31DeviceRadixSortSingleTileKernelINS1_5radix10policy_hubIiNS0_8NullTypeEjE10Policy1000ELNS0_9SortOrderE0EiS6_jNS1_21identity_decomposer_tEEEvPKT1_PSB_PKT2_PSF_T3_iiT4_:
	.zero		941


//--------------------- .nv.constant0._ZN3cub18CUB_300001_SM_10006detail11EmptyKernelIvEEvv --------------------------
	.section	.nv.constant0._ZN3cub18CUB_300001_SM_10006detail11EmptyKernelIvEEvv,"a",@progbits
	.sectionflags	@""
	.align	4
.nv.constant0._ZN3cub18CUB_300001_SM_10006detail11EmptyKernelIvEEvv:
	.zero		896


//--------------------- SYMBOLS --------------------------

	.type		.nv.reservedSmem.offset0,@object
	.size		.nv.reservedSmem.offset0,0x4
	.type		.nv.reservedSmem.cap,@object
	.size		.nv.reservedSmem.cap,0x4
